def matmul_kernel(
    a_ptr,
    b_ptr,
    c_ptr,
    M,
    N,
    K,
    stride_am,
    stride_ak,
    stride_bk,
    stride_bn,
    stride_cm,
    stride_cn,
    BLOCK_M: tl.constexpr,
    BLOCK_N: tl.constexpr,
    BLOCK_K: tl.constexpr,
    GROUP_M: tl.constexpr,
):
    pid = tl.program_id(axis=0)
    num_pid_m = tl.cdiv(M, BLOCK_M)
    num_pid_n = tl.cdiv(N, BLOCK_N)
    num_pid_in_group = GROUP_M * num_pid_n
    group_id = pid // num_pid_in_group
    first_pid_m = group_id * GROUP_M
    group_size_m = min(num_pid_m - first_pid_m, GROUP_M)
    pid_m = first_pid_m + ((pid % num_pid_in_group) % group_size_m)
    pid_n = (pid % num_pid_in_group) // group_size_m

    offs_am = (pid_m * BLOCK_M + tl.arange(0, BLOCK_M)) % M
    offs_bn = (pid_n * BLOCK_N + tl.arange(0, BLOCK_N)) % N
    offs_k = tl.arange(0, BLOCK_K)
    a_ptrs = a_ptr + offs_am[:, None] * stride_am + offs_k[None, :] * stride_ak
    b_ptrs = b_ptr + offs_k[:, None] * stride_bk + offs_bn[None, :] * stride_bn

    acc = tl.zeros((BLOCK_M, BLOCK_N), dtype=tl.float32)
    for kk in range(0, tl.cdiv(K, BLOCK_K)):
        a = tl.load(a_ptrs, mask=offs_k[None, :] < K - kk * BLOCK_K, other=0.0)
        b = tl.load(b_ptrs, mask=offs_k[:, None] < K - kk * BLOCK_K, other=0.0)
        acc = tl.dot(a, b, acc)
        a_ptrs += BLOCK_K * stride_ak
        b_ptrs += BLOCK_K * stride_bk

    c = acc.to(c_ptr.dtype.element_ty)
    offs_cm = pid_m * BLOCK_M + tl.arange(0, BLOCK_M)
    offs_cn = pid_n * BLOCK_N + tl.arange(0, BLOCK_N)
    c_ptrs = c_ptr + offs_cm[:, None] * stride_cm + offs_cn[None, :] * stride_cn
    mask = (offs_cm[:, None] < M) & (offs_cn[None, :] < N)
    tl.store(c_ptrs, c, mask=mask)

# config = {"BLOCK_K": 128, "BLOCK_M": 128, "BLOCK_N": 256, "GROUP_M": 8, "arch": "sm_90", "dtype": "fp8e4m3", "num_ctas": 1, "num_stages": 3, "num_warps": 16}
# arch = sm_90


// ===== COMPILED SASS (sm_90a) =====

	.target	sm_90a

	.elftype	@"ET_EXEC"


//--------------------- .note.nv.tkinfo           --------------------------
	.section	.note.nv.tkinfo,"",@"SHT_NOTE"
	.sectionflags	@"SHF_NOTE_NV_TKINFO"
	.tkinfo
        /*0018*/ 	.word	0x00000002
        /*0030*/ 	.string	""
        /*0030*/ 	.string	"ptxas"
        /*0030*/ 	.string	"Cuda compilation tools, release 13.0, V13.0.88"
        /*0030*/ 	.string	"Build cuda_13.0.r13.0/compiler.36424714_0"
        /*0030*/ 	.string	"-v  -suppress-debug-info  -lineinfo  -arch sm_90a "



//--------------------- .note.nv.cuinfo           --------------------------
	.section	.note.nv.cuinfo,"",@"SHT_NOTE"
	.sectionflags	@"SHF_NOTE_NV_CUINFO"
        /*0018*/ 	.short	0x0002
        /*001a*/ 	.short	0x005a
        /*001c*/ 	.short	0x0082
	.zero		2


//--------------------- .nv.info                  --------------------------
	.section	.nv.info,"",@"SHT_CUDA_INFO"
	.align	4


	//----- nvinfo : EIATTR_REGCOUNT
	.align		4
        /*0000*/ 	.byte	0x04, 0x2f
        /*0002*/ 	.short	(.L_1 - .L_0)
	.align		4
.L_0:
        /*0004*/ 	.word	index@(matmul_kernel)
        /*0008*/ 	.word	0x00000080


	//----- nvinfo : EIATTR_FRAME_SIZE
	.align		4
.L_1:
        /*000c*/ 	.byte	0x04, 0x11
        /*000e*/ 	.short	(.L_3 - .L_2)
	.align		4
.L_2:
        /*0010*/ 	.word	index@(matmul_kernel)
        /*0014*/ 	.word	0x00000558


	//----- nvinfo : EIATTR_MIN_STACK_SIZE
	.align		4
.L_3:
        /*0018*/ 	.byte	0x04, 0x12
        /*001a*/ 	.short	(.L_5 - .L_4)
	.align		4
.L_4:
        /*001c*/ 	.word	index@(matmul_kernel)
        /*0020*/ 	.word	0x00000558
.L_5:


//--------------------- .nv.compat                --------------------------
	.section	.nv.compat,"",@"SHT_CUDA_COMPAT_INFO"
	.align	4
        /*0000*/ 	.byte	0x02, 0x09, 0x01, 0x00, 0x02, 0x02, 0x04, 0x00, 0x02, 0x05, 0x05, 0x00, 0x03, 0x07, 0x01, 0x01
        /*0010*/ 	.byte	0x02, 0x03, 0x00, 0x00, 0x02, 0x06, 0x01, 0x00, 0x04, 0x0b, 0x08, 0x00, 0x00, 0x00, 0x00, 0x00
        /*0020*/ 	.byte	0x00, 0x00, 0x00, 0x00


//--------------------- .nv.info.matmul_kernel    --------------------------
	.section	.nv.info.matmul_kernel,"",@"SHT_CUDA_INFO"
	.sectionflags	@""
	.align	4


	//----- nvinfo : EIATTR_CUDA_API_VERSION
	.align		4
        /*0000*/ 	.byte	0x04, 0x37
        /*0002*/ 	.short	(.L_7 - .L_6)
.L_6:
        /*0004*/ 	.word	0x00000082


	//----- nvinfo : EIATTR_KPARAM_INFO
	.align		4
.L_7:
        /*0008*/ 	.byte	0x04, 0x17
        /*000a*/ 	.short	(.L_9 - .L_8)
.L_8:
        /*000c*/ 	.word	0x00000000
        /*0010*/ 	.short	0x000d
        /*0012*/ 	.short	0x0048
        /*0014*/ 	.byte	0x00, 0xf4, 0x21, 0x00


	//----- nvinfo : EIATTR_KPARAM_INFO
	.align		4
.L_9:
        /*0018*/ 	.byte	0x04, 0x17
        /*001a*/ 	.short	(.L_11 - .L_10)
.L_10:
        /*001c*/ 	.word	0x00000000
        /*0020*/ 	.short	0x000c
        /*0022*/ 	.short	0x0040
        /*0024*/ 	.byte	0x00, 0xf4, 0x21, 0x00


	//----- nvinfo : EIATTR_KPARAM_INFO
	.align		4
.L_11:
        /*0028*/ 	.byte	0x04, 0x17
        /*002a*/ 	.short	(.L_13 - .L_12)
.L_12:
        /*002c*/ 	.word	0x00000000
        /*0030*/ 	.short	0x000b
        /*0032*/ 	.short	0x0038
        /*0034*/ 	.byte	0x00, 0xf0, 0x11, 0x00


	//----- nvinfo : EIATTR_KPARAM_INFO
	.align		4
.L_13:
        /*0038*/ 	.byte	0x04, 0x17
        /*003a*/ 	.short	(.L_15 - .L_14)
.L_14:
        /*003c*/ 	.word	0x00000000
        /*0040*/ 	.short	0x000a
        /*0042*/ 	.short	0x0034
        /*0044*/ 	.byte	0x00, 0xf0, 0x11, 0x00


	//----- nvinfo : EIATTR_KPARAM_INFO
	.align		4
.L_15:
        /*0048*/ 	.byte	0x04, 0x17
        /*004a*/ 	.short	(.L_17 - .L_16)
.L_16:
        /*004c*/ 	.word	0x00000000
        /*0050*/ 	.short	0x0009
        /*0052*/ 	.short	0x0030
        /*0054*/ 	.byte	0x00, 0xf0, 0x11, 0x00


	//----- nvinfo : EIATTR_KPARAM_INFO
	.align		4
.L_17:
        /*0058*/ 	.byte	0x04, 0x17
        /*005a*/ 	.short	(.L_19 - .L_18)
.L_18:
        /*005c*/ 	.word	0x00000000
        /*0060*/ 	.short	0x0008
        /*0062*/ 	.short	0x002c
        /*0064*/ 	.byte	0x00, 0xf0, 0x11, 0x00


	//----- nvinfo : EIATTR_KPARAM_INFO
	.align		4
.L_19:
        /*0068*/ 	.byte	0x04, 0x17
        /*006a*/ 	.short	(.L_21 - .L_20)
.L_20:
        /*006c*/ 	.word	0x00000000
        /*0070*/ 	.short	0x0007
        /*0072*/ 	.short	0x0028
        /*0074*/ 	.byte	0x00, 0xf0, 0x11, 0x00


	//----- nvinfo : EIATTR_KPARAM_INFO
	.align		4
.L_21:
        /*0078*/ 	.byte	0x04, 0x17
        /*007a*/ 	.short	(.L_23 - .L_22)
.L_22:
        /*007c*/ 	.word	0x00000000
        /*0080*/ 	.short	0x0006
        /*0082*/ 	.short	0x0024
        /*0084*/ 	.byte	0x00, 0xf0, 0x11, 0x00


	//----- nvinfo : EIATTR_KPARAM_INFO
	.align		4
.L_23:
        /*0088*/ 	.byte	0x04, 0x17
        /*008a*/ 	.short	(.L_25 - .L_24)
.L_24:
        /*008c*/ 	.word	0x00000000
        /*0090*/ 	.short	0x0005
        /*0092*/ 	.short	0x0020
        /*0094*/ 	.byte	0x00, 0xf0, 0x11, 0x00


	//----- nvinfo : EIATTR_KPARAM_INFO
	.align		4
.L_25:
        /*0098*/ 	.byte	0x04, 0x17
        /*009a*/ 	.short	(.L_27 - .L_26)
.L_26:
        /*009c*/ 	.word	0x00000000
        /*00a0*/ 	.short	0x0004
        /*00a2*/ 	.short	0x001c
        /*00a4*/ 	.byte	0x00, 0xf0, 0x11, 0x00


	//----- nvinfo : EIATTR_KPARAM_INFO
	.align		4
.L_27:
        /*00a8*/ 	.byte	0x04, 0x17
        /*00aa*/ 	.short	(.L_29 - .L_28)
.L_28:
        /*00ac*/ 	.word	0x00000000
        /*00b0*/ 	.short	0x0003
        /*00b2*/ 	.short	0x0018
        /*00b4*/ 	.byte	0x00, 0xf0, 0x11, 0x00


	//----- nvinfo : EIATTR_KPARAM_INFO
	.align		4
.L_29:
        /*00b8*/ 	.byte	0x04, 0x17
        /*00ba*/ 	.short	(.L_31 - .L_30)
.L_30:
        /*00bc*/ 	.word	0x00000000
        /*00c0*/ 	.short	0x0002
        /*00c2*/ 	.short	0x0010
        /*00c4*/ 	.byte	0x00, 0xf4, 0x21, 0x00


	//----- nvinfo : EIATTR_KPARAM_INFO
	.align		4
.L_31:
        /*00c8*/ 	.byte	0x04, 0x17
        /*00ca*/ 	.short	(.L_33 - .L_32)
.L_32:
        /*00cc*/ 	.word	0x00000000
        /*00d0*/ 	.short	0x0001
        /*00d2*/ 	.short	0x0008
        /*00d4*/ 	.byte	0x00, 0xf4, 0x21, 0x00


	//----- nvinfo : EIATTR_KPARAM_INFO
	.align		4
.L_33:
        /*00d8*/ 	.byte	0x04, 0x17
        /*00da*/ 	.short	(.L_35 - .L_34)
.L_34:
        /*00dc*/ 	.word	0x00000000
        /*00e0*/ 	.short	0x0000
        /*00e2*/ 	.short	0x0000
        /*00e4*/ 	.byte	0x00, 0xf4, 0x21, 0x00


	//----- nvinfo : EIATTR_SPARSE_MMA_MASK
	.align		4
.L_35:
        /*00e8*/ 	.byte	0x03, 0x50
        /*00ea*/ 	.short	0x0000


	//----- nvinfo : EIATTR_MAXREG_COUNT
	.align		4
        /*00ec*/ 	.byte	0x03, 0x1b
        /*00ee*/ 	.short	0x0080


	//----- nvinfo : EIATTR_NUM_BARRIERS
	.align		4
        /*00f0*/ 	.byte	0x02, 0x4c
        /*00f2*/ 	.byte	0x01
	.zero		1


	//----- nvinfo : EIATTR_ANNOTATIONS
	.align		4
        /*00f4*/ 	.byte	0x04, 0x55
        /*00f6*/ 	.short	(.L_37 - .L_36)


	//   ....[0]....
.L_36:
        /*00f8*/ 	.word	0x00000001
        /*00fc*/ 	.byte	0x50, 0x07, 0x00, 0x00, 0x01, 0x00, 0x00, 0x00, 0x90, 0x07, 0x00, 0x00, 0x01, 0x00, 0x00, 0x00
        /* <DEDUP_REMOVED lines=486> */
        /*1f6c*/ 	.byte	0xb0, 0xe3, 0x00, 0x00, 0x01, 0x00, 0x00, 0x00, 0xc0, 0xe3, 0x00, 0x00


	//----- nvinfo : EIATTR_MERCURY_ISA_VERSION
	.align		4
.L_37:
        /*1f78*/ 	.byte	0x03, 0x5f
        /*1f7a*/ 	.short	0x0101


	//----- nvinfo : EIATTR_EXIT_INSTR_OFFSETS
	.align		4
        /*1f7c*/ 	.byte	0x04, 0x1c
        /*1f7e*/ 	.short	(.L_39 - .L_38)


	//   ....[0]....
.L_38:
        /*1f80*/ 	.word	0x0000e6f0


	//   ....[1]....
        /*1f84*/ 	.word	0x0000e710


	//----- nvinfo : EIATTR_REQNTID
	.align		4
.L_39:
        /*1f88*/ 	.byte	0x04, 0x10
        /*1f8a*/ 	.short	(.L_41 - .L_40)
.L_40:
        /*1f8c*/ 	.word	0x00000200
        /*1f90*/ 	.word	0x00000001
        /*1f94*/ 	.word	0x00000001


	//----- nvinfo : EIATTR_CBANK_PARAM_SIZE
	.align		4
.L_41:
        /*1f98*/ 	.byte	0x03, 0x19
        /*1f9a*/ 	.short	0x0050


	//----- nvinfo : EIATTR_PARAM_CBANK
	.align		4
        /*1f9c*/ 	.byte	0x04, 0x0a
        /*1f9e*/ 	.short	(.L_43 - .L_42)
	.align		4
.L_42:
        /*1fa0*/ 	.word	index@(.nv.constant0.matmul_kernel)
        /*1fa4*/ 	.short	0x0210
        /*1fa6*/ 	.short	0x0050


	//----- nvinfo : EIATTR_SW_WAR
	.align		4
.L_43:
        /*1fa8*/ 	.byte	0x04, 0x36
        /*1faa*/ 	.short	(.L_45 - .L_44)
.L_44:
        /*1fac*/ 	.word	0x00000008
.L_45:


//--------------------- .nv.callgraph             --------------------------
	.section	.nv.callgraph,"",@"SHT_CUDA_CALLGRAPH"
	.align	4
	.sectionentsize	8
	.align		4
        /*0000*/ 	.word	0x00000000
	.align		4
        /*0004*/ 	.word	0xffffffff
	.align		4
        /*0008*/ 	.word	0x00000000
	.align		4
        /*000c*/ 	.word	0xfffffffe
	.align		4
        /*0010*/ 	.word	0x00000000
	.align		4
        /*0014*/ 	.word	0xfffffffd
	.align		4
        /*0018*/ 	.word	0x00000000
	.align		4
        /*001c*/ 	.word	0xfffffffc


//--------------------- .text.matmul_kernel       --------------------------
	.section	.text.matmul_kernel,"ax",@progbits
	.align	128
        .global         matmul_kernel
        .type           matmul_kernel,@function
        .size           matmul_kernel,(.L_x_4 - matmul_kernel)
        .other          matmul_kernel,@"STO_CUDA_ENTRY STV_DEFAULT"
matmul_kernel:
.text.matmul_kernel:
[----:B------:R-:W0:Y:S08]  /*0000*/  LDC R1, c[0x0][0x28] ;  /* 0x00000a00ff017b82 */ /* 0x000e300000000800 */
[----:B------:R-:W1:Y:S01]  /*0010*/  LDC.64 R6, c[0x0][0x228] ;  /* 0x00008a00ff067b82 */ /* 0x000e620000000a00 */
[----:B------:R-:W2:Y:S01]  /*0020*/  S2R R5, SR_CTAID.X ;  /* 0x0000000000057919 */ /* 0x000ea20000002500 */
[----:B0-----:R-:W-:Y:S01]  /*0030*/  VIADD R1, R1, 0xfffffaa8 ;  /* 0xfffffaa801017836 */ /* 0x001fe20000000000 */
[----:B------:R-:W-:Y:S01]  /*0040*/  UMOV UR4, 0x400 ;  /* 0x0000040000047882 */ /* 0x000fe20000000000 */
[----:B------:R-:W-:Y:S01]  /*0050*/  ULDC.64 UR12, c[0x0][0x208] ;  /* 0x00008200000c7ab9 */ /* 0x000fe20000000a00 */
[----:B------:R-:W0:Y:S01]  /*0060*/  S2R R109, SR_TID.X ;  /* 0x00000000006d7919 */ /* 0x000e220000002100 */
[----:B------:R-:W-:-:S02]  /*0070*/  ULDC UR14, c[0x0][0x230] ;  /* 0x00008c00000e7ab9 */ /* 0x000fc40000000800 */
[----:B------:R-:W3:Y:S08]  /*0080*/  LDC R107, c[0x0][0x230] ;  /* 0x00008c00ff6b7b82 */ /* 0x000ef00000000800 */
[----:B------:R-:W4:Y:S01]  /*0090*/  S2UR UR8, SR_CgaCtaId ;  /* 0x00000000000879c3 */ /* 0x000f220000008800 */
[----:B-1----:R-:W-:-:S05]  /*00a0*/  VIADD R0, R7, 0xff ;  /* 0x000000ff07007836 */ /* 0x002fca0000000000 */
[----:B------:R-:W-:Y:S01]  /*00b0*/  SHF.R.S32.HI R3, RZ, 0x1f, R0 ;  /* 0x0000001fff037819 */ /* 0x000fe20000011400 */
[----:B---3--:R-:W-:-:S03]  /*00c0*/  VIADD R107, R107, 0x7f ;  /* 0x0000007f6b6b7836 */ /* 0x008fc60000000000 */
[----:B------:R-:W-:Y:S02]  /*00d0*/  LEA.HI R3, R3, R0, RZ, 0x8 ;  /* 0x0000000003037211 */ /* 0x000fe400078f40ff */
[----:B--2---:R-:W-:Y:S02]  /*00e0*/  IABS R10, R5 ;  /* 0x00000005000a7213 */ /* 0x004fe40000000000 */
[----:B------:R-:W-:Y:S02]  /*00f0*/  SHF.R.S32.HI R3, RZ, 0x8, R3 ;  /* 0x00000008ff037819 */ /* 0x000fe40000011403 */
[----:B0-----:R-:W-:Y:S01]  /*0100*/  SHF.R.U32.HI R68, RZ, 0x7, R109 ;  /* 0x00000007ff447819 */ /* 0x001fe2000001166d */
[----:B----4-:R-:W-:Y:S01]  /*0110*/  ULEA UR8, UR8, UR4, 0x18 ;  /* 0x0000000408087291 */ /* 0x010fe2000f8ec03f */
[----:B------:R-:W-:Y:S01]  /*0120*/  LOP3.LUT R108, R109, 0x7f, RZ, 0xc0, !PT ;  /* 0x0000007f6d6c7812 */ /* 0x000fe200078ec0ff */
[----:B------:R-:W-:Y:S01]  /*0130*/  IMAD.SHL.U32 R4, R3, 0x8, RZ ;  /* 0x0000000803047824 */ /* 0x000fe200078e00ff */
[----:B------:R-:W-:-:S04]  /*0140*/  SGXT.U32 R68, R68, 0x2 ;  /* 0x000000024444781a */ /* 0x000fc80000000000 */
[-C--:B------:R-:W-:Y:S02]  /*0150*/  IABS R9, R4.reuse ;  /* 0x0000000400097213 */ /* 0x080fe40000000000 */
[----:B------:R-:W-:Y:S02]  /*0160*/  IABS R12, R4 ;  /* 0x00000004000c7213 */ /* 0x000fe40000000000 */
[----:B------:R-:W0:Y:S01]  /*0170*/  I2F.RP R0, R9 ;  /* 0x0000000900007306 */ /* 0x000e220000209400 */
[C---:B------:R-:W-:Y:S02]  /*0180*/  LOP3.LUT R106, R68.reuse, 0x4, RZ, 0xfc, !PT ;  /* 0x00000004446a7812 */ /* 0x040fe400078efcff */
[C---:B------:R-:W-:Y:S02]  /*0190*/  LOP3.LUT R105, R68.reuse, 0x8, RZ, 0xfc, !PT ;  /* 0x0000000844697812 */ /* 0x040fe400078efcff */
[C---:B------:R-:W-:Y:S02]  /*01a0*/  LOP3.LUT R104, R68.reuse, 0xc, RZ, 0xfc, !PT ;  /* 0x0000000c44687812 */ /* 0x040fe400078efcff */
[----:B------:R-:W-:-:S02]  /*01b0*/  LOP3.LUT R103, R68, 0x10, RZ, 0xfc, !PT ;  /* 0x0000001044677812 */ /* 0x000fc400078efcff */
[C---:B------:R-:W-:Y:S02]  /*01c0*/  LOP3.LUT R102, R68.reuse, 0x14, RZ, 0xfc, !PT ;  /* 0x0000001444667812 */ /* 0x040fe400078efcff */
[C---:B------:R-:W-:Y:S02]  /*01d0*/  LOP3.LUT R101, R68.reuse, 0x18, RZ, 0xfc, !PT ;  /* 0x0000001844657812 */ /* 0x040fe400078efcff */
[C---:B------:R-:W-:Y:S01]  /*01e0*/  LOP3.LUT R100, R68.reuse, 0x1c, RZ, 0xfc, !PT ;  /* 0x0000001c44647812 */ /* 0x040fe200078efcff */
[----:B0-----:R-:W0:Y:S01]  /*01f0*/  MUFU.RCP R0, R0 ;  /* 0x0000000000007308 */ /* 0x001e220000001000 */
[C---:B------:R-:W-:Y:S02]  /*0200*/  LOP3.LUT R99, R68.reuse, 0x20, RZ, 0xfc, !PT ;  /* 0x0000002044637812 */ /* 0x040fe400078efcff */
[C---:B------:R-:W-:Y:S02]  /*0210*/  LOP3.LUT R98, R68.reuse, 0x24, RZ, 0xfc, !PT ;  /* 0x0000002444627812 */ /* 0x040fe400078efcff */
[----:B------:R-:W-:-:S02]  /*0220*/  LOP3.LUT R97, R68, 0x28, RZ, 0xfc, !PT ;  /* 0x0000002844617812 */ /* 0x000fc400078efcff */
[C---:B------:R-:W-:Y:S02]  /*0230*/  LOP3.LUT R96, R68.reuse, 0x2c, RZ, 0xfc, !PT ;  /* 0x0000002c44607812 */ /* 0x040fe400078efcff */
[C---:B------:R-:W-:Y:S02]  /*0240*/  LOP3.LUT R95, R68.reuse, 0x30, RZ, 0xfc, !PT ;  /* 0x00000030445f7812 */ /* 0x040fe400078efcff */
[C---:B------:R-:W-:Y:S02]  /*0250*/  LOP3.LUT R94, R68.reuse, 0x34, RZ, 0xfc, !PT ;  /* 0x00000034445e7812 */ /* 0x040fe400078efcff */
[C---:B------:R-:W-:Y:S02]  /*0260*/  LOP3.LUT R93, R68.reuse, 0x38, RZ, 0xfc, !PT ;  /* 0x00000038445d7812 */ /* 0x040fe400078efcff */
[----:B------:R-:W-:Y:S01]  /*0270*/  LOP3.LUT R92, R68, 0x3c, RZ, 0xfc, !PT ;  /* 0x0000003c445c7812 */ /* 0x000fe200078efcff */
[----:B0-----:R-:W-:Y:S01]  /*0280*/  VIADD R2, R0, 0xffffffe ;  /* 0x0ffffffe00027836 */ /* 0x001fe20000000000 */
[C---:B------:R-:W-:Y:S01]  /*0290*/  LOP3.LUT R91, R68.reuse, 0x40, RZ, 0xfc, !PT ;  /* 0x00000040445b7812 */ /* 0x040fe200078efcff */
[----:B------:R-:W-:Y:S01]  /*02a0*/  IMAD.MOV R0, RZ, RZ, -R12 ;  /* 0x000000ffff007224 */ /* 0x000fe200078e0a0c */
[C---:B------:R-:W-:Y:S01]  /*02b0*/  LOP3.LUT R87, R68.reuse, 0x44, RZ, 0xfc, !PT ;  /* 0x0000004444577812 */ /* 0x040fe200078efcff */
[----:B------:R0:W1:Y:S01]  /*02c0*/  F2I.FTZ.U32.TRUNC.NTZ R3, R2 ;  /* 0x0000000200037305 */ /* 0x000062000021f000 */
[----:B------:R-:W-:-:S02]  /*02d0*/  LOP3.LUT R86, R68, 0x48, RZ, 0xfc, !PT ;  /* 0x0000004844567812 */ /* 0x000fc400078efcff */
[C---:B------:R-:W-:Y:S02]  /*02e0*/  LOP3.LUT R85, R68.reuse, 0x4c, RZ, 0xfc, !PT ;  /* 0x0000004c44557812 */ /* 0x040fe400078efcff */
[C---:B------:R-:W-:Y:S02]  /*02f0*/  LOP3.LUT R84, R68.reuse, 0x50, RZ, 0xfc, !PT ;  /* 0x0000005044547812 */ /* 0x040fe400078efcff */
[C---:B------:R-:W-:Y:S01]  /*0300*/  LOP3.LUT R83, R68.reuse, 0x54, RZ, 0xfc, !PT ;  /* 0x0000005444537812 */ /* 0x040fe200078efcff */
[----:B0-----:R-:W-:Y:S01]  /*0310*/  IMAD.MOV.U32 R2, RZ, RZ, RZ ;  /* 0x000000ffff027224 */ /* 0x001fe200078e00ff */
[C---:B------:R-:W-:Y:S02]  /*0320*/  LOP3.LUT R82, R68.reuse, 0x58, RZ, 0xfc, !PT ;  /* 0x0000005844527812 */ /* 0x040fe400078efcff */
[C---:B------:R-:W-:Y:S02]  /*0330*/  LOP3.LUT R81, R68.reuse, 0x5c, RZ, 0xfc, !PT ;  /* 0x0000005c44517812 */ /* 0x040fe400078efcff */
[C---:B------:R-:W-:Y:S01]  /*0340*/  LOP3.LUT R80, R68.reuse, 0x60, RZ, 0xfc, !PT ;  /* 0x0000006044507812 */ /* 0x040fe200078efcff */
[----:B-1----:R-:W-:Y:S01]  /*0350*/  IMAD.MOV R8, RZ, RZ, -R3 ;  /* 0x000000ffff087224 */ /* 0x002fe200078e0a03 */
[----:B------:R-:W-:-:S02]  /*0360*/  LOP3.LUT R79, R68, 0x64, RZ, 0xfc, !PT ;  /* 0x00000064444f7812 */ /* 0x000fc400078efcff */
[----:B------:R-:W-:Y:S01]  /*0370*/  LOP3.LUT R78, R68, 0x68, RZ, 0xfc, !PT ;  /* 0x00000068444e7812 */ /* 0x000fe200078efcff */
[----:B------:R-:W-:Y:S01]  /*0380*/  IMAD R11, R8, R9, RZ ;  /* 0x00000009080b7224 */ /* 0x000fe200078e02ff */
[C---:B------:R-:W-:Y:S01]  /*0390*/  LOP3.LUT R77, R68.reuse, 0x6c, RZ, 0xfc, !PT ;  /* 0x0000006c444d7812 */ /* 0x040fe200078efcff */
[----:B------:R-:W-:Y:S01]  /*03a0*/  IMAD.MOV.U32 R8, RZ, RZ, R10 ;  /* 0x000000ffff087224 */ /* 0x000fe200078e000a */
[C---:B------:R-:W-:Y:S01]  /*03b0*/  LOP3.LUT R76, R68.reuse, 0x70, RZ, 0xfc, !PT ;  /* 0x00000070444c7812 */ /* 0x040fe200078efcff */
[----:B------:R-:W-:Y:S01]  /*03c0*/  IMAD.HI.U32 R3, R3, R11, R2 ;  /* 0x0000000b03037227 */ /* 0x000fe200078e0002 */
[C---:B------:R-:W-:Y:S02]  /*03d0*/  LOP3.LUT R75, R68.reuse, 0x74, RZ, 0xfc, !PT ;  /* 0x00000074444b7812 */ /* 0x040fe400078efcff */
[C---:B------:R-:W-:Y:S02]  /*03e0*/  LOP3.LUT R74, R68.reuse, 0x78, RZ, 0xfc, !PT ;  /* 0x00000078444a7812 */ /* 0x040fe400078efcff */
[----:B------:R-:W-:Y:S01]  /*03f0*/  LOP3.LUT R73, R68, 0x7c, RZ, 0xfc, !PT ;  /* 0x0000007c44497812 */ /* 0x000fe200078efcff */
[----:B------:R-:W-:-:S04]  /*0400*/  IMAD.HI.U32 R3, R3, R8, RZ ;  /* 0x0000000803037227 */ /* 0x000fc800078e00ff */
[----:B------:R-:W-:-:S05]  /*0410*/  IMAD R0, R3, R0, R8 ;  /* 0x0000000003007224 */ /* 0x000fca00078e0208 */
[----:B------:R-:W-:-:S13]  /*0420*/  ISETP.GT.U32.AND P1, PT, R9, R0, PT ;  /* 0x000000000900720c */ /* 0x000fda0003f24070 */
[----:B------:R-:W-:Y:S02]  /*0430*/  @!P1 IMAD.IADD R0, R0, 0x1, -R9 ;  /* 0x0000000100009824 */ /* 0x000fe400078e0a09 */
[----:B------:R-:W-:Y:S01]  /*0440*/  @!P1 VIADD R3, R3, 0x1 ;  /* 0x0000000103039836 */ /* 0x000fe20000000000 */
[----:B------:R-:W-:Y:S02]  /*0450*/  ISETP.NE.AND P1, PT, R4, RZ, PT ;  /* 0x000000ff0400720c */ /* 0x000fe40003f25270 */
[----:B------:R-:W-:Y:S02]  /*0460*/  ISETP.GE.U32.AND P0, PT, R0, R9, PT ;  /* 0x000000090000720c */ /* 0x000fe40003f06070 */
[----:B------:R-:W-:-:S04]  /*0470*/  LOP3.LUT R0, R5, R4, RZ, 0x3c, !PT ;  /* 0x0000000405007212 */ /* 0x000fc800078e3cff */
[----:B------:R-:W-:Y:S01]  /*0480*/  ISETP.GE.AND P2, PT, R0, RZ, PT ;  /* 0x000000ff0000720c */ /* 0x000fe20003f46270 */
[----:B------:R-:W-:-:S06]  /*0490*/  VIADD R0, R6, 0x7f ;  /* 0x0000007f06007836 */ /* 0x000fcc0000000000 */
[----:B------:R-:W-:-:S04]  /*04a0*/  @P0 VIADD R3, R3, 0x1 ;  /* 0x0000000103030836 */ /* 0x000fc80000000000 */
[----:B------:R-:W-:Y:S01]  /*04b0*/  IMAD.MOV.U32 R2, RZ, RZ, R3 ;  /* 0x000000ffff027224 */ /* 0x000fe200078e0003 */
[----:B------:R-:W-:-:S03]  /*04c0*/  SHF.R.S32.HI R3, RZ, 0x1f, R0 ;  /* 0x0000001fff037819 */ /* 0x000fc60000011400 */
[----:B------:R-:W-:Y:S01]  /*04d0*/  @!P2 IMAD.MOV R2, RZ, RZ, -R2 ;  /* 0x000000ffff02a224 */ /* 0x000fe200078e0a02 */
[----:B------:R-:W-:Y:S02]  /*04e0*/  @!P1 LOP3.LUT R2, RZ, R4, RZ, 0x33, !PT ;  /* 0x00000004ff029212 */ /* 0x000fe400078e33ff */
[----:B------:R-:W-:-:S03]  /*04f0*/  LEA.HI R3, R3, R0, RZ, 0x7 ;  /* 0x0000000003037211 */ /* 0x000fc600078f38ff */
[----:B------:R-:W-:Y:S02]  /*0500*/  IMAD.SHL.U32 R8, R2, 0x8, RZ ;  /* 0x0000000802087824 */ /* 0x000fe400078e00ff */
[----:B------:R-:W-:-:S03]  /*0510*/  IMAD.MOV R2, RZ, RZ, -R2 ;  /* 0x000000ffff027224 */ /* 0x000fc600078e0a02 */
[----:B------:R-:W-:Y:S01]  /*0520*/  LEA.HI.SX32 R3, R3, -R8, 0x19 ;  /* 0x8000000803037211 */ /* 0x000fe200078fcaff */
[----:B------:R-:W-:-:S03]  /*0530*/  IMAD R4, R4, R2, R5 ;  /* 0x0000000204047224 */ /* 0x000fc600078e0205 */
[----:B------:R-:W-:Y:S02]  /*0540*/  VIMNMX R13, R3, 0x8, PT ;  /* 0x00000008030d7848 */ /* 0x000fe40003fe0100 */
[----:B------:R-:W-:Y:S02]  /*0550*/  IABS R11, R4 ;  /* 0x00000004000b7213 */ /* 0x000fe40000000000 */
[----:B------:R-:W-:-:S04]  /*0560*/  IABS R9, R13 ;  /* 0x0000000d00097213 */ /* 0x000fc80000000000 */
[----:B------:R-:W0:Y:S08]  /*0570*/  I2F.RP R0, R9 ;  /* 0x0000000900007306 */ /* 0x000e300000209400 */
[----:B0-----:R-:W0:Y:S02]  /*0580*/  MUFU.RCP R0, R0 ;  /* 0x0000000000007308 */ /* 0x001e240000001000 */
[----:B0-----:R-:W-:-:S06]  /*0590*/  VIADD R3, R0, 0xffffffe ;  /* 0x0ffffffe00037836 */ /* 0x001fcc0000000000 */
[----:B------:R-:W0:Y:S02]  /*05a0*/  F2I.FTZ.U32.TRUNC.NTZ R3, R3 ;  /* 0x0000000300037305 */ /* 0x000e24000021f000 */
[----:B0-----:R-:W-:-:S04]  /*05b0*/  IMAD.MOV R10, RZ, RZ, -R3 ;  /* 0x000000ffff0a7224 */ /* 0x001fc800078e0a03 */
[----:B------:R-:W-:Y:S01]  /*05c0*/  IMAD.MOV.U32 R2, RZ, RZ, R10 ;  /* 0x000000ffff027224 */ /* 0x000fe200078e000a */
[----:B------:R-:W-:-:S03]  /*05d0*/  IABS R10, R13 ;  /* 0x0000000d000a7213 */ /* 0x000fc60000000000 */
[----:B------:R-:W-:Y:S02]  /*05e0*/  IMAD R5, R2, R9, RZ ;  /* 0x0000000902057224 */ /* 0x000fe400078e02ff */
[----:B------:R-:W-:Y:S02]  /*05f0*/  IMAD.MOV.U32 R2, RZ, RZ, RZ ;  /* 0x000000ffff027224 */ /* 0x000fe400078e00ff */
[----:B------:R-:W-:Y:S02]  /*0600*/  IMAD.MOV R0, RZ, RZ, -R10 ;  /* 0x000000ffff007224 */ /* 0x000fe400078e0a0a */
[----:B------:R-:W-:-:S06]  /*0610*/  IMAD.HI.U32 R2, R3, R5, R2 ;  /* 0x0000000503027227 */ /* 0x000fcc00078e0002 */
        /* <DEDUP_REMOVED lines=8> */
[----:B------:R-:W-:-:S07]  /*06a0*/  ISETP.GE.AND P2, PT, R0, RZ, PT ;  /* 0x000000ff0000720c */ /* 0x000fce0003f46270 */
[----:B------:R-:W-:Y:S01]  /*06b0*/  @P0 VIADD R2, R2, 0x1 ;  /* 0x0000000102020836 */ /* 0x000fe20000000000 */
[----:B------:R-:W-:-:S05]  /*06c0*/  ISETP.GT.AND P0, PT, R107, 0x7f, PT ;  /* 0x0000007f6b00780c */ /* 0x000fca0003f04270 */
[----:B------:R-:W-:Y:S01]  /*06d0*/  @!P2 IMAD.MOV R2, RZ, RZ, -R2 ;  /* 0x000000ffff02a224 */ /* 0x000fe200078e0a02 */
[----:B------:R-:W-:-:S05]  /*06e0*/  @!P1 LOP3.LUT R2, RZ, R13, RZ, 0x33, !PT ;  /* 0x0000000dff029212 */ /* 0x000fca00078e33ff */
[----:B------:R-:W-:Y:S02]  /*06f0*/  IMAD.SHL.U32 R5, R2, 0x100, RZ ;  /* 0x0000010002057824 */ /* 0x000fe400078e00ff */
[----:B------:R-:W-:-:S03]  /*0700*/  IMAD.MOV R0, RZ, RZ, -R2 ;  /* 0x000000ffff007224 */ /* 0x000fc600078e0a02 */
[----:B------:R-:W-:Y:S01]  /*0710*/  LOP3.LUT R111, R5, R68, RZ, 0xfc, !PT ;  /* 0x00000044056f7212 */ /* 0x000fe200078efcff */
[----:B------:R-:W-:Y:S01]  /*0720*/  IMAD R0, R13, R0, R4 ;  /* 0x000000000d007224 */ /* 0x000fe200078e0204 */
[C-C-:B------:R-:W-:Y:S02]  /*0730*/  LOP3.LUT R112, R5.reuse, 0x4, R68.reuse, 0xfe, !PT ;  /* 0x0000000405707812 */ /* 0x140fe400078efe44 */
[C-C-:B------:R-:W-:Y:S01]  /*0740*/  LOP3.LUT R113, R5.reuse, 0x8, R68.reuse, 0xfe, !PT ;  /* 0x0000000805717812 */ /* 0x140fe200078efe44 */
[----:B------:R-:W-:Y:S01]  /*0750*/  STL [R1+0x240], R111 ;  /* 0x0002406f01007387 */ /* 0x000fe20000100800 */
[C---:B------:R-:W-:Y:S01]  /*0760*/  LOP3.LUT R114, R5.reuse, 0xc, R68, 0xfe, !PT ;  /* 0x0000000c05727812 */ /* 0x040fe200078efe44 */
[----:B------:R-:W-:Y:S01]  /*0770*/  IMAD.IADD R3, R8, 0x1, R0 ;  /* 0x0000000108037824 */ /* 0x000fe200078e0200 */
[C-C-:B------:R-:W-:Y:S01]  /*0780*/  LOP3.LUT R115, R5.reuse, 0x10, R68.reuse, 0xfe, !PT ;  /* 0x0000001005737812 */ /* 0x140fe200078efe44 */
[----:B------:R-:W-:Y:S01]  /*0790*/  STL [R1+0x32c], R112 ;  /* 0x00032c7001007387 */ /* 0x000fe20000100800 */
[----:B------:R-:W-:Y:S01]  /*07a0*/  LOP3.LUT R116, R5, 0x14, R68, 0xfe, !PT ;  /* 0x0000001405747812 */ /* 0x000fe200078efe44 */
[----:B------:R-:W-:Y:S01]  /*07b0*/  IMAD R110, R3, 0x80, R108 ;  /* 0x00000080036e7824 */ /* 0x000fe200078e026c */
[C-C-:B------:R-:W-:Y:S01]  /*07c0*/  LOP3.LUT R117, R5.reuse, 0x18, R68.reuse, 0xfe, !PT ;  /* 0x0000001805757812 */ /* 0x140fe200078efe44 */
[----:B------:R-:W-:Y:S01]  /*07d0*/  STL [R1+0x328], R113 ;  /* 0x0003287101007387 */ /* 0x000fe20000100800 */
[----:B------:R-:W-:-:S02]  /*07e0*/  LOP3.LUT R118, R5, 0x1c, R68, 0xfe, !PT ;  /* 0x0000001c05767812 */ /* 0x000fc400078efe44 */
[C-C-:B------:R-:W-:Y:S01]  /*07f0*/  LOP3.LUT R119, R5.reuse, 0x20, R68.reuse, 0xfe, !PT ;  /* 0x0000002005777812 */ /* 0x140fe200078efe44 */
[----:B------:R-:W-:Y:S01]  /*0800*/  STL [R1+0x324], R114 ;  /* 0x0003247201007387 */ /* 0x000fe20000100800 */
[C-C-:B------:R-:W-:Y:S02]  /*0810*/  LOP3.LUT R120, R5.reuse, 0x24, R68.reuse, 0xfe, !PT ;  /* 0x0000002405787812 */ /* 0x140fe400078efe44 */
[C-C-:B------:R-:W-:Y:S01]  /*0820*/  LOP3.LUT R121, R5.reuse, 0x28, R68.reuse, 0xfe, !PT ;  /* 0x0000002805797812 */ /* 0x140fe200078efe44 */
[----:B------:R-:W-:Y:S01]  /*0830*/  STL [R1+0x320], R115 ;  /* 0x0003207301007387 */ /* 0x000fe20000100800 */
[C-C-:B------:R-:W-:Y:S02]  /*0840*/  LOP3.LUT R122, R5.reuse, 0x2c, R68.reuse, 0xfe, !PT ;  /* 0x0000002c057a7812 */ /* 0x140fe400078efe44 */
        /* <DEDUP_REMOVED lines=8> */
[----:B------:R-:W-:Y:S02]  /*08d0*/  LOP3.LUT R2, R5, 0x48, R68, 0xfe, !PT ;  /* 0x0000004805027812 */ /* 0x000fe400078efe44 */
[C---:B------:R-:W-:Y:S01]  /*08e0*/  LOP3.LUT R90, R111.reuse, 0xa4, RZ, 0xfc, !PT ;  /* 0x000000a46f5a7812 */ /* 0x040fe200078efcff */
[----:B------:R-:W-:Y:S01]  /*08f0*/  STL [R1+0x310], R119 ;  /* 0x0003107701007387 */ /* 0x000fe20000100800 */
[----:B------:R-:W-:-:S02]  /*0900*/  LOP3.LUT R89, R111, 0xa8, RZ, 0xfc, !PT ;  /* 0x000000a86f597812 */ /* 0x000fc400078efcff */
[C---:B------:R-:W-:Y:S01]  /*0910*/  LOP3.LUT R88, R111.reuse, 0xac, RZ, 0xfc, !PT ;  /* 0x000000ac6f587812 */ /* 0x040fe200078efcff */
[----:B------:R-:W-:Y:S01]  /*0920*/  STL [R1+0x30c], R120 ;  /* 0x00030c7801007387 */ /* 0x000fe20000100800 */
[C---:B------:R-:W-:Y:S02]  /*0930*/  LOP3.LUT R15, R111.reuse, 0xb0, RZ, 0xfc, !PT ;  /* 0x000000b06f0f7812 */ /* 0x040fe400078efcff */
[C---:B------:R-:W-:Y:S01]  /*0940*/  LOP3.LUT R9, R111.reuse, 0xb4, RZ, 0xfc, !PT ;  /* 0x000000b46f097812 */ /* 0x040fe200078efcff */
[----:B------:R-:W-:Y:S01]  /*0950*/  STL [R1+0x308], R121 ;  /* 0x0003087901007387 */ /* 0x000fe20000100800 */
[C---:B------:R-:W-:Y:S02]  /*0960*/  LOP3.LUT R21, R111.reuse, 0xb8, RZ, 0xfc, !PT ;  /* 0x000000b86f157812 */ /* 0x040fe400078efcff */
        /* <DEDUP_REMOVED lines=10> */
[----:B------:R0:W-:Y:S01]  /*0a10*/  STL [R1+0x2f4], R0 ;  /* 0x0002f40001007387 */ /* 0x0001e20000100800 */
[----:B------:R-:W-:-:S02]  /*0a20*/  LOP3.LUT R18, R111, 0xd8, RZ, 0xfc, !PT ;  /* 0x000000d86f127812 */ /* 0x000fc400078efcff */
[C---:B------:R-:W-:Y:S01]  /*0a30*/  LOP3.LUT R20, R111.reuse, 0xdc, RZ, 0xfc, !PT ;  /* 0x000000dc6f147812 */ /* 0x040fe200078efcff */
[----:B------:R-:W-:Y:S01]  /*0a40*/  STL [R1+0x2f8], R125 ;  /* 0x0002f87d01007387 */ /* 0x000fe20000100800 */
[C---:B------:R-:W-:Y:S02]  /*0a50*/  LOP3.LUT R13, R111.reuse, 0xe0, RZ, 0xfc, !PT ;  /* 0x000000e06f0d7812 */ /* 0x040fe400078efcff */
[C---:B------:R-:W-:Y:S02]  /*0a60*/  LOP3.LUT R8, R111.reuse, 0xe4, RZ, 0xfc, !PT ;  /* 0x000000e46f087812 */ /* 0x040fe400078efcff */
[----:B------:R-:W-:Y:S02]  /*0a70*/  LOP3.LUT R12, R111, 0xf4, RZ, 0xfc, !PT ;  /* 0x000000f46f0c7812 */ /* 0x000fe400078efcff */
[----:B0-----:R-:W-:Y:S02]  /*0a80*/  LOP3.LUT R0, R5, 0x40, R68, 0xfe, !PT ;  /* 0x0000004005007812 */ /* 0x001fe400078efe44 */
[----:B------:R-:W-:-:S03]  /*0a90*/  LOP3.LUT R14, R111, 0xf8, RZ, 0xfc, !PT ;  /* 0x000000f86f0e7812 */ /* 0x000fc600078efcff */
[----:B------:R0:W-:Y:S04]  /*0aa0*/  STL [R1+0x2f0], R0 ;  /* 0x0002f00001007387 */ /* 0x0001e80000100800 */
[----:B------:R1:W-:Y:S04]  /*0ab0*/  STL [R1+0x2ec], R4 ;  /* 0x0002ec0401007387 */ /* 0x0003e80000100800 */
[----:B------:R2:W-:Y:S01]  /*0ac0*/  STL [R1+0x2e8], R2 ;  /* 0x0002e80201007387 */ /* 0x0005e20000100800 */
[C-C-:B0-----:R-:W-:Y:S02]  /*0ad0*/  LOP3.LUT R0, R5.reuse, 0x4c, R68.reuse, 0xfe, !PT ;  /* 0x0000004c05007812 */ /* 0x141fe400078efe44 */
[----:B-1----:R-:W-:-:S03]  /*0ae0*/  LOP3.LUT R4, R5, 0x50, R68, 0xfe, !PT ;  /* 0x0000005005047812 */ /* 0x002fc600078efe44 */
[----:B------:R0:W-:Y:S01]  /*0af0*/  STL [R1+0x2e4], R0 ;  /* 0x0002e40001007387 */ /* 0x0001e20000100800 */
[----:B--2---:R-:W-:-:S03]  /*0b00*/  LOP3.LUT R2, R5, 0x54, R68, 0xfe, !PT ;  /* 0x0000005405027812 */ /* 0x004fc600078efe44 */
        /* <DEDUP_REMOVED lines=20> */
[----:B0-----:R-:W-:Y:S02]  /*0c50*/  LOP3.LUT R0, R5, 0x7c, R68, 0xfe, !PT ;  /* 0x0000007c05007812 */ /* 0x001fe400078efe44 */
[C---:B------:R-:W-:Y:S02]  /*0c60*/  LOP3.LUT R5, R111.reuse, 0xe8, RZ, 0xfc, !PT ;  /* 0x000000e86f057812 */ /* 0x040fe400078efcff */
[C---:B-1----:R-:W-:Y:S01]  /*0c70*/  LOP3.LUT R4, R111.reuse, 0x80, RZ, 0xfc, !PT ;  /* 0x000000806f047812 */ /* 0x042fe200078efcff */
[----:B------:R0:W-:Y:S01]  /*0c80*/  STL [R1+0x2b4], R0 ;  /* 0x0002b40001007387 */ /* 0x0001e20000100800 */
[----:B--2---:R-:W-:-:S03]  /*0c90*/  LOP3.LUT R2, R111, 0x84, RZ, 0xfc, !PT ;  /* 0x000000846f027812 */ /* 0x004fc600078efcff */
[----:B------:R1:W-:Y:S04]  /*0ca0*/  STL [R1+0x2b0], R4 ;  /* 0x0002b00401007387 */ /* 0x0003e80000100800 */
[----:B------:R2:W-:Y:S01]  /*0cb0*/  STL [R1+0x394], R2 ;  /* 0x0003940201007387 */ /* 0x0005e20000100800 */
[C---:B0-----:R-:W-:Y:S02]  /*0cc0*/  LOP3.LUT R0, R111.reuse, 0x88, RZ, 0xfc, !PT ;  /* 0x000000886f007812 */ /* 0x041fe400078efcff */
[----:B-1----:R-:W-:-:S03]  /*0cd0*/  LOP3.LUT R4, R111, 0x8c, RZ, 0xfc, !PT ;  /* 0x0000008c6f047812 */ /* 0x002fc600078efcff */
        /* <DEDUP_REMOVED lines=16> */
[----:B0-----:R-:W-:-:S03]  /*0de0*/  LOP3.LUT R0, R111, 0xf0, RZ, 0xfc, !PT ;  /* 0x000000f06f007812 */ /* 0x001fc600078efcff */
[----:B------:R1:W-:Y:S04]  /*0df0*/  STL [R1+0x388], R88 ;  /* 0x0003885801007387 */ /* 0x0003e80000100800 */
        /* <DEDUP_REMOVED lines=20> */
[----:B------:R1:W-:Y:S01]  /*0f40*/  STL [R1+0x330], R110 ;  /* 0x0003306e01007387 */ /* 0x0003e20000100800 */
[----:B------:R-:W-:Y:S05]  /*0f50*/  @P0 BRA `(.L_x_0) ;  /* 0x00000000008c0947 */ /* 0x000fea0003800000 */
[----:B-1----:R-:W-:Y:S01]  /*0f60*/  IMAD.SHL.U32 R0, R109, 0x10, RZ ;  /* 0x000000106d007824 */ /* 0x002fe200078e00ff */
[----:B------:R-:W-:Y:S02]  /*0f70*/  CS2R R24, SRZ ;  /* 0x0000000000187805 */ /* 0x000fe4000001ff00 */
[----:B------:R-:W-:Y:S02]  /*0f80*/  CS2R R26, SRZ ;  /* 0x00000000001a7805 */ /* 0x000fe4000001ff00 */
[----:B------:R-:W-:Y:S02]  /*0f90*/  CS2R R28, SRZ ;  /* 0x00000000001c7805 */ /* 0x000fe4000001ff00 */
[----:B------:R-:W-:Y:S01]  /*0fa0*/  CS2R R30, SRZ ;  /* 0x00000000001e7805 */ /* 0x000fe2000001ff00 */
[----:B------:R0:W-:Y:S01]  /*0fb0*/  STL [R1+0x374], R0 ;  /* 0x0003740001007387 */ /* 0x0001e20000100800 */
[----:B------:R-:W-:Y:S02]  /*0fc0*/  CS2R R32, SRZ ;  /* 0x0000000000207805 */ /* 0x000fe4000001ff00 */
[----:B------:R-:W-:-:S02]  /*0fd0*/  CS2R R34, SRZ ;  /* 0x0000000000227805 */ /* 0x000fc4000001ff00 */
[----:B------:R-:W-:Y:S02]  /*0fe0*/  CS2R R36, SRZ ;  /* 0x0000000000247805 */ /* 0x000fe4000001ff00 */
[----:B------:R-:W-:Y:S02]  /*0ff0*/  CS2R R38, SRZ ;  /* 0x0000000000267805 */ /* 0x000fe4000001ff00 */
[----:B------:R-:W-:Y:S02]  /*1000*/  CS2R R40, SRZ ;  /* 0x0000000000287805 */ /* 0x000fe4000001ff00 */
[----:B------:R-:W-:Y:S02]  /*1010*/  CS2R R42, SRZ ;  /* 0x00000000002a7805 */ /* 0x000fe4000001ff00 */
        /* <DEDUP_REMOVED lines=21> */
[----:B------:R-:W-:Y:S01]  /*1170*/  CS2R R86, SRZ ;  /* 0x0000000000567805 */ /* 0x000fe2000001ff00 */
[----:B0-----:R-:W-:Y:S06]  /*1180*/  BRA `(.L_x_1) ;  /* 0x000000ac00007947 */ /* 0x001fec0003800000 */
.L_x_0:
[----:B------:R0:W-:Y:S01]  /*1190*/  STL [R1+0x434], R114 ;  /* 0x0004347201007387 */ /* 0x0001e20000100800 */
[----:B------:R-:W-:Y:S01]  /*11a0*/  IABS R66, R6 ;  /* 0x0000000600427213 */ /* 0x000fe20000000000 */
[----:B------:R-:W-:Y:S01]  /*11b0*/  IMAD.MOV.U32 R107, RZ, RZ, R10 ;  /* 0x000000ffff6b7224 */ /* 0x000fe200078e000a */
[----:B-1----:R-:W-:Y:S01]  /*11c0*/  IABS R14, R14 ;  /* 0x0000000e000e7213 */ /* 0x002fe20000000000 */
[----:B------:R1:W-:Y:S01]  /*11d0*/  STL [R1+0x430], R113 ;  /* 0x0004307101007387 */ /* 0x0003e20000100800 */
[----:B------:R-:W-:Y:S01]  /*11e0*/  IABS R12, R12 ;  /* 0x0000000c000c7213 */ /* 0x000fe20000000000 */
[----:B------:R-:W-:Y:S01]  /*11f0*/  ULDC UR4, c[0x0][0x240] ;  /* 0x0000900000047ab9 */ /* 0x000fe20000000800 */
[----:B------:R-:W-:Y:S01]  /*1200*/  IABS R20, R20 ;  /* 0x0000001400147213 */ /* 0x000fe20000000000 */
[----:B------:R2:W-:Y:S01]  /*1210*/  STL [R1+0x42c], R112 ;  /* 0x00042c7001007387 */ /* 0x0005e20000100800 */
[----:B------:R-:W-:Y:S01]  /*1220*/  IABS R16, R16 ;  /* 0x0000001000107213 */ /* 0x000fe20000000000 */
[----:B0-----:R-:W-:Y:S01]  /*1230*/  IMAD.MOV.U32 R114, RZ, RZ, R9 ;  /* 0x000000ffff727224 */ /* 0x001fe200078e0009 */
[----:B------:R-:W-:Y:S01]  /*1240*/  IABS R19, R19 ;  /* 0x0000001300137213 */ /* 0x000fe20000000000 */
[----:B------:R0:W-:Y:S01]  /*1250*/  STL [R1+0x428], R110 ;  /* 0x0004286e01007387 */ /* 0x0001e20000100800 */
[----:B------:R-:W-:Y:S01]  /*1260*/  IABS R21, R21 ;  /* 0x0000001500157213 */ /* 0x000fe20000000000 */
[----:B-1----:R-:W-:Y:S01]  /*1270*/  IMAD.MOV.U32 R113, RZ, RZ, R8 ;  /* 0x000000ffff717224 */ /* 0x002fe200078e0008 */
[----:B------:R-:W-:Y:S01]  /*1280*/  IABS R90, R90 ;  /* 0x0000005a005a7213 */ /* 0x000fe20000000000 */
[----:B------:R1:W-:Y:S01]  /*1290*/  STL [R1+0x424], R109 ;  /* 0x0004246d01007387 */ /* 0x0003e20000100800 */
[----:B------:R-:W-:Y:S01]  /*12a0*/  IABS R64, R111 ;  /* 0x0000006f00407213 */ /* 0x000fe20000000000 */
[----:B--2---:R-:W-:Y:S01]  /*12b0*/  IMAD.MOV.U32 R112, RZ, RZ, R5 ;  /* 0x000000ffff707224 */ /* 0x004fe200078e0005 */
[----:B------:R-:W-:Y:S01]  /*12c0*/  IABS R5, R7 ;  /* 0x0000000700057213 */ /* 0x000fe20000000000 */
[----:B------:R2:W-:Y:S01]  /*12d0*/  STL [R1+0x3f4], R108 ;  /* 0x0003f46c01007387 */ /* 0x0005e20000100800 */
[----:B------:R-:W-:Y:S01]  /*12e0*/  IABS R89, R89 ;  /* 0x0000005900597213 */ /* 0x000fe20000000000 */
[----:B0-----:R-:W-:Y:S01]  /*12f0*/  IMAD.MOV.U32 R110, RZ, RZ, R4 ;  /* 0x000000ffff6e7224 */ /* 0x001fe200078e0004 */
[----:B------:R-:W-:Y:S01]  /*1300*/  IABS R88, R88 ;  /* 0x0000005800587213 */ /* 0x000fe20000000000 */
[----:B------:R-:W-:Y:S01]  /*1310*/  ULDC.64 UR10, c[0x0][0x218] ;  /* 0x00008600000a7ab9 */ /* 0x000fe20000000a00 */
[----:B------:R-:W-:Y:S01]  /*1320*/  IABS R36, R125 ;  /* 0x0000007d00247213 */ /* 0x000fe20000000000 */
[----:B-1----:R-:W-:Y:S01]  /*1330*/  IMAD.MOV.U32 R109, RZ, RZ, R0 ;  /* 0x000000ffff6d7224 */ /* 0x002fe200078e0000 */
[----:B------:R-:W-:Y:S01]  /*1340*/  IABS R34, R124 ;  /* 0x0000007c00227213 */ /* 0x000fe20000000000 */
[----:B------:R-:W0:Y:S01]  /*1350*/  I2F.RP R0, R5 ;  /* 0x0000000500007306 */ /* 0x000e220000209400 */
[----:B------:R-:W-:Y:S01]  /*1360*/  IABS R28, R121 ;  /* 0x00000079001c7213 */ /* 0x000fe20000000000 */
[----:B--2---:R-:W2:Y:S01]  /*1370*/  LDL R108, [R1+0x2b4] ;  /* 0x0002b400016c7983 */ /* 0x004ea20000100800 */
[----:B------:R-:W-:Y:S01]  /*1380*/  IABS R30, R122 ;  /* 0x0000007a001e7213 */ /* 0x000fe20000000000 */
[----:B------:R-:W-:Y:S01]  /*1390*/  ULDC UR9, c[0x0][0x23c] ;  /* 0x00008f0000097ab9 */ /* 0x000fe20000000800 */
[----:B------:R-:W-:Y:S01]  /*13a0*/  IABS R35, R117 ;  /* 0x0000007500237213 */ /* 0x000fe20000000000 */
[----:B------:R1:W-:Y:S01]  /*13b0*/  STL [R1+0x3f0], R91 ;  /* 0x0003f05b01007387 */ /* 0x0003e20000100800 */
[----:B------:R-:W-:Y:S01]  /*13c0*/  IABS R32, R123 ;  /* 0x0000007b00207213 */ /* 0x000fe20000000000 */
[----:B------:R-:W3:Y:S01]  /*13d0*/  I2F.RP R4, R66 ;  /* 0x0000004200047306 */ /* 0x000ee20000209400 */
[----:B------:R-:W-:Y:S01]  /*13e0*/  ULDC UR5, c[0x0][0x234] ;  /* 0x00008d0000057ab9 */ /* 0x000fe20000000800 */
[----:B------:R-:W-:-:S06]  /*13f0*/  ULDC.64 UR6, c[0x0][0x210] ;  /* 0x0000840000067ab9 */ /* 0x000fcc0000000a00 */
[----:B0-----:R-:W0:Y:S01]  /*1400*/  MUFU.RCP R0, R0 ;  /* 0x0000000000007308 */ /* 0x001e220000001000 */
[----:B-1----:R-:W4:Y:S04]  /*1410*/  LDL R91, [R1+0x2b8] ;  /* 0x0002b800015b7983 */ /* 0x002f280000100800 */
[----:B------:R1:W-:Y:S03]  /*1420*/  STL [R1+0x3ec], R92 ;  /* 0x0003ec5c01007387 */ /* 0x0003e60000100800 */
[----:B---3--:R-:W3:Y:S01]  /*1430*/  MUFU.RCP R4, R4 ;  /* 0x0000000400047308 */ /* 0x008ee20000001000 */
[----:B-1----:R-:W5:Y:S01]  /*1440*/  LDL R92, [R1+0x2bc] ;  /* 0x0002bc00015c7983 */ /* 0x002f620000100800 */
[----:B0-----:R-:W-:-:S03]  /*1450*/  VIADD R8, R0, 0xffffffe ;  /* 0x0ffffffe00087836 */ /* 0x001fc60000000000 */
[----:B------:R0:W-:Y:S03]  /*1460*/  STL [R1+0x3e8], R93 ;  /* 0x0003e85d01007387 */ /* 0x0001e60000100800 */
[----:B------:R1:W0:Y:S01]  /*1470*/  F2I.FTZ.U32.TRUNC.NTZ R9, R8 ;  /* 0x0000000800097305 */ /* 0x000222000021f000 */
[----:B------:R-:W-:Y:S02]  /*1480*/  IMAD.MOV.U32 R0, RZ, RZ, R2 ;  /* 0x000000ffff007224 */ /* 0x000fe400078e0002 */
[----:B---3--:R-:W-:-:S05]  /*1490*/  VIADD R2, R4, 0xffffffe ;  /* 0x0ffffffe04027836 */ /* 0x008fca0000000000 */
[----:B------:R-:W3:Y:S01]  /*14a0*/  F2I.FTZ.U32.TRUNC.NTZ R3, R2 ;  /* 0x0000000200037305 */ /* 0x000ee2000021f000 */
[----:B-1----:R-:W-:Y:S01]  /*14b0*/  IMAD.MOV.U32 R8, RZ, RZ, RZ ;  /* 0x000000ffff087224 */ /* 0x002fe200078e00ff */
[----:B0-----:R-:W4:Y:S04]  /*14c0*/  LDL R93, [R1+0x2c0] ;  /* 0x0002c000015d7983 */ /* 0x001f280000100800 */
[----:B------:R0:W-:Y:S01]  /*14d0*/  STL [R1+0x3e4], R94 ;  /* 0x0003e45e01007387 */ /* 0x0001e20000100800 */
[----:B------:R-:W-:-:S04]  /*14e0*/  IMAD.MOV R10, RZ, RZ, -R9 ;  /* 0x000000ffff0a7224 */ /* 0x000fc800078e0a09 */
[----:B------:R-:W-:-:S04]  /*14f0*/  IMAD R25, R10, R5, RZ ;  /* 0x000000050a197224 */ /* 0x000fc800078e02ff */
[----:B------:R-:W-:Y:S01]  /*1500*/  IMAD.HI.U32 R25, R9, R25, R8 ;  /* 0x0000001909197227 */ /* 0x000fe200078e0008 */
[----:B0-----:R-:W5:Y:S03]  /*1510*/  LDL R94, [R1+0x2c4] ;  /* 0x0002c400015e7983 */ /* 0x001f660000100800 */
[----:B---3--:R-:W-:Y:S02]  /*1520*/  IMAD.MOV R9, RZ, RZ, -R3 ;  /* 0x000000ffff097224 */ /* 0x008fe400078e0a03 */
[----:B------:R-:W-:Y:S01]  /*1530*/  IMAD.MOV.U32 R2, RZ, RZ, RZ ;  /* 0x000000ffff027224 */ /* 0x000fe200078e00ff */
[----:B------:R-:W-:Y:S01]  /*1540*/  IABS R10, R0 ;  /* 0x00000000000a7213 */ /* 0x000fe20000000000 */
[----:B------:R-:W-:Y:S01]  /*1550*/  IMAD R9, R9, R66, RZ ;  /* 0x0000004209097224 */ /* 0x000fe200078e02ff */
[----:B------:R0:W-:Y:S01]  /*1560*/  STL [R1+0x3e0], R95 ;  /* 0x0003e05f01007387 */ /* 0x0001e20000100800 */
[----:B------:R-:W-:-:S04]  /*1570*/  IMAD.HI.U32 R8, R25, R14, RZ ;  /* 0x0000000e19087227 */ /* 0x000fc800078e00ff */
[----:B------:R-:W-:Y:S01]  /*1580*/  IMAD.HI.U32 R4, R3, R9, R2 ;  /* 0x0000000903047227 */ /* 0x000fe200078e0002 */
[----:B------:R-:W-:-:S03]  /*1590*/  IABS R3, R109 ;  /* 0x0000006d00037213 */ /* 0x000fc60000000000 */
[----:B------:R-:W-:Y:S01]  /*15a0*/  IMAD.HI.U32 R2, R25, R12, RZ ;  /* 0x0000000c19027227 */ /* 0x000fe200078e00ff */
[----:B0-----:R-:W3:Y:S03]  /*15b0*/  LDL R95, [R1+0x2c8] ;  /* 0x0002c800015f7983 */ /* 0x001ee60000100800 */
[----:B------:R-:W-:Y:S01]  /*15c0*/  IMAD.MOV R8, RZ, RZ, -R8 ;  /* 0x000000ffff087224 */ /* 0x000fe200078e0a08 */
[----:B------:R0:W-:Y:S01]  /*15d0*/  STL [R1+0x3dc], R96 ;  /* 0x0003dc6001007387 */ /* 0x0001e20000100800 */
[----:B------:R-:W-:Y:S02]  /*15e0*/  IMAD.MOV R2, RZ, RZ, -R2 ;  /* 0x000000ffff027224 */ /* 0x000fe400078e0a02 */
[----:B------:R-:W-:Y:S01]  /*15f0*/  IMAD R63, R5, R8, R14 ;  /* 0x00000008053f7224 */ /* 0x000fe200078e020e */
[----:B------:R-:W-:Y:S01]  /*1600*/  IABS R14, R112 ;  /* 0x00000070000e7213 */ /* 0x000fe20000000000 */
[----:B------:R-:W-:-:S04]  /*1610*/  IMAD.HI.U32 R0, R25, R10, RZ ;  /* 0x0000000a19007227 */ /* 0x000fc800078e00ff */
[----:B------:R-:W-:Y:S01]  /*1620*/  IMAD.MOV.U32 R8, RZ, RZ, R3 ;  /* 0x000000ffff087224 */ /* 0x000fe200078e0003 */
[----:B0-----:R-:W3:Y:S01]  /*1630*/  LDL R96, [R1+0x2cc] ;  /* 0x0002cc0001607983 */ /* 0x001ee20000100800 */
[----:B------:R-:W-:Y:S01]  /*1640*/  IMAD R65, R5, R2, R12 ;  /* 0x0000000205417224 */ /* 0x000fe200078e020c */
[----:B------:R-:W-:Y:S01]  /*1650*/  IABS R2, R113 ;  /* 0x0000007100027213 */ /* 0x000fe20000000000 */
[----:B------:R-:W-:Y:S01]  /*1660*/  IMAD.MOV.U32 R113, RZ, RZ, R114 ;  /* 0x000000ffff717224 */ /* 0x000fe200078e0072 */
[----:B------:R-:W-:Y:S01]  /*1670*/  IABS R12, R13 ;  /* 0x0000000d000c7213 */ /* 0x000fe20000000000 */
[----:B------:R-:W-:Y:S01]  /*1680*/  IMAD.MOV.U32 R114, RZ, RZ, R11 ;  /* 0x000000ffff727224 */ /* 0x000fe200078e000b */
[----:B------:R0:W-:Y:S01]  /*1690*/  STL [R1+0x3d8], R97 ;  /* 0x0003d86101007387 */ /* 0x0001e20000100800 */
[----:B------:R-:W-:Y:S02]  /*16a0*/  IMAD.MOV R0, RZ, RZ, -R0 ;  /* 0x000000ffff007224 */ /* 0x000fe400078e0a00 */
[----:B------:R-:W-:-:S04]  /*16b0*/  IMAD.HI.U32 R3, R25, R8, RZ ;  /* 0x0000000819037227 */ /* 0x000fc800078e00ff */
[----:B------:R-:W-:Y:S01]  /*16c0*/  IMAD.HI.U32 R11, R25, R14, RZ ;  /* 0x0000000e190b7227 */ /* 0x000fe200078e00ff */
[----:B0-----:R-:W3:Y:S03]  /*16d0*/  LDL R97, [R1+0x2d0] ;  /* 0x0002d00001617983 */ /* 0x001ee60000100800 */
[----:B------:R-:W-:Y:S02]  /*16e0*/  IMAD.MOV.U32 R112, RZ, RZ, R107 ;  /* 0x000000ffff707224 */ /* 0x000fe400078e006b */
[----:B------:R-:W-:Y:S01]  /*16f0*/  IMAD.MOV.U32 R107, RZ, RZ, R15 ;  /* 0x000000ffff6b7224 */ /* 0x000fe200078e000f */
[----:B------:R0:W-:Y:S01]  /*1700*/  STL [R1+0x3d4], R98 ;  /* 0x0003d46201007387 */ /* 0x0001e20000100800 */
[----:B------:R-:W-:Y:S01]  /*1710*/  IMAD R0, R5, R0, R10 ;  /* 0x0000000005007224 */ /* 0x000fe200078e020a */
[----:B------:R-:W-:Y:S01]  /*1720*/  IABS R10, R110 ;  /* 0x0000006e000a7213 */ /* 0x000fe20000000000 */
[----:B------:R-:W-:-:S02]  /*1730*/  IMAD.MOV R13, RZ, RZ, -R3 ;  /* 0x000000ffff0d7224 */ /* 0x000fc400078e0a03 */
[----:B------:R-:W-:Y:S02]  /*1740*/  IMAD.MOV R15, RZ, RZ, -R11 ;  /* 0x000000ffff0f7224 */ /* 0x000fe400078e0a0b */
[----:B------:R-:W-:Y:S01]  /*1750*/  IMAD.HI.U32 R11, R25, R12, RZ ;  /* 0x0000000c190b7227 */ /* 0x000fe200078e00ff */
[----:B0-----:R-:W3:Y:S03]  /*1760*/  LDL R98, [R1+0x2d4] ;  /* 0x0002d40001627983 */ /* 0x001ee60000100800 */
[----:B------:R-:W-:Y:S02]  /*1770*/  IMAD R8, R5, R13, R8 ;  /* 0x0000000d05087224 */ /* 0x000fe400078e0208 */
[----:B------:R-:W-:Y:S01]  /*1780*/  IMAD.HI.U32 R3, R25, R2, RZ ;  /* 0x0000000219037227 */ /* 0x000fe200078e00ff */
[----:B------:R0:W-:Y:S03]  /*1790*/  STL [R1+0x3d0], R99 ;  /* 0x0003d06301007387 */ /* 0x0001e60000100800 */
[----:B------:R-:W-:-:S02]  /*17a0*/  IMAD.MOV R13, RZ, RZ, -R11 ;  /* 0x000000ffff0d7224 */ /* 0x000fc400078e0a0b */
[----:B------:R-:W-:-:S04]  /*17b0*/  IMAD.HI.U32 R9, R25, R10, RZ ;  /* 0x0000000a19097227 */ /* 0x000fc800078e00ff */
[----:B------:R-:W-:Y:S01]  /*17c0*/  IMAD.MOV R3, RZ, RZ, -R3 ;  /* 0x000000ffff037224 */ /* 0x000fe200078e0a03 */
[----:B0-----:R-:W3:Y:S01]  /*17d0*/  LDL R99, [R1+0x2d8] ;  /* 0x0002d80001637983 */ /* 0x001ee20000100800 */
[----:B------:R-:W-:Y:S02]  /*17e0*/  IMAD R12, R5, R13, R12 ;  /* 0x0000000d050c7224 */ /* 0x000fe400078e020c */
[----:B------:R-:W-:Y:S01]  /*17f0*/  IMAD.MOV R9, RZ, RZ, -R9 ;  /* 0x000000ffff097224 */ /* 0x000fe200078e0a09 */
[----:B------:R0:W-:Y:S01]  /*1800*/  STL [R1+0x3cc], R100 ;  /* 0x0003cc6401007387 */ /* 0x0001e20000100800 */
[----:B------:R-:W-:-:S04]  /*1810*/  IMAD.HI.U32 R13, R25, R20, RZ ;  /* 0x00000014190d7227 */ /* 0x000fc800078e00ff */
[C---:B------:R-:W-:Y:S02]  /*1820*/  IMAD R11, R5.reuse, R3, R2 ;  /* 0x00000003050b7224 */ /* 0x040fe400078e0202 */
[----:B------:R-:W-:Y:S02]  /*1830*/  IMAD R9, R5, R9, R10 ;  /* 0x0000000905097224 */ /* 0x000fe400078e020a */
[----:B------:R-:W-:Y:S01]  /*1840*/  IMAD.MOV R13, RZ, RZ, -R13 ;  /* 0x000000ffff0d7224 */ /* 0x000fe200078e0a0d */
[----:B0-----:R-:W3:Y:S01]  /*1850*/  LDL R100, [R1+0x2dc] ;  /* 0x0002dc0001647983 */ /* 0x001ee20000100800 */
[----:B------:R-:W-:-:S03]  /*1860*/  IMAD.HI.U32 R3, R25, R16, RZ ;  /* 0x0000001019037227 */ /* 0x000fc600078e00ff */
[----:B------:R0:W-:Y:S01]  /*1870*/  STL [R1+0x3c8], R101 ;  /* 0x0003c86501007387 */ /* 0x0001e20000100800 */
[C---:B------:R-:W-:Y:S01]  /*1880*/  IMAD R10, R5.reuse, R15, R14 ;  /* 0x0000000f050a7224 */ /* 0x040fe200078e020e */
[----:B------:R-:W-:Y:S01]  /*1890*/  IABS R14, R18 ;  /* 0x00000012000e7213 */ /* 0x000fe20000000000 */
[----:B------:R-:W-:Y:S01]  /*18a0*/  IMAD R13, R5, R13, R20 ;  /* 0x0000000d050d7224 */ /* 0x000fe200078e0214 */
[----:B------:R-:W-:Y:S01]  /*18b0*/  IABS R18, R17 ;  /* 0x0000001100127213 */ /* 0x000fe20000000000 */
[----:B------:R-:W-:Y:S01]  /*18c0*/  IMAD.MOV R3, RZ, RZ, -R3 ;  /* 0x000000ffff037224 */ /* 0x000fe200078e0a03 */
[----:B------:R-:W-:Y:S01]  /*18d0*/  IABS R20, R23 ;  /* 0x0000001700147213 */ /* 0x000fe20000000000 */
[----:B0-----:R-:W3:Y:S02]  /*18e0*/  LDL R101, [R1+0x2e0] ;  /* 0x0002e00001657983 */ /* 0x001ee40000100800 */
[----:B------:R-:W-:Y:S02]  /*18f0*/  IMAD.HI.U32 R15, R25, R18, RZ ;  /* 0x00000012190f7227 */ /* 0x000fe400078e00ff */
[----:B------:R0:W-:Y:S02]  /*1900*/  STL [R1+0x3c4], R102 ;  /* 0x0003c46601007387 */ /* 0x0001e40000100800 */
[----:B------:R-:W-:Y:S01]  /*1910*/  IMAD R16, R5, R3, R16 ;  /* 0x0000000305107224 */ /* 0x000fe200078e0210 */
[----:B------:R-:W-:Y:S01]  /*1920*/  IABS R3, R22 ;  /* 0x0000001600037213 */ /* 0x000fe20000000000 */
[----:B------:R-:W-:Y:S01]  /*1930*/  IMAD.HI.U32 R22, R25, R20, RZ ;  /* 0x0000001419167227 */ /* 0x000fe200078e00ff */
[----:B0-----:R-:W3:Y:S04]  /*1940*/  LDL R102, [R1+0x2e4] ;  /* 0x0002e40001667983 */ /* 0x001ee80000100800 */
[----:B------:R0:W-:Y:S01]  /*1950*/  STL [R1+0x3c0], R103 ;  /* 0x0003c06701007387 */ /* 0x0001e20000100800 */
[----:B------:R-:W-:Y:S01]  /*1960*/  IMAD.MOV R15, RZ, RZ, -R15 ;  /* 0x000000ffff0f7224 */ /* 0x000fe200078e0a0f */
[----:B------:R-:W-:Y:S01]  /*1970*/  IABS R2, R112 ;  /* 0x0000007000027213 */ /* 0x000fe20000000000 */
[----:B------:R-:W-:Y:S01]  /*1980*/  IMAD.MOV.U32 R112, RZ, RZ, R113 ;  /* 0x000000ffff707224 */ /* 0x000fe200078e0071 */
[----:B0-----:R-:W3:Y:S04]  /*1990*/  LDL R103, [R1+0x2e8] ;  /* 0x0002e80001677983 */ /* 0x001ee80000100800 */
[----:B------:R0:W-:Y:S01]  /*19a0*/  STL [R1+0x3bc], R104 ;  /* 0x0003bc6801007387 */ /* 0x0001e20000100800 */
[----:B------:R-:W-:-:S02]  /*19b0*/  IMAD.MOV R22, RZ, RZ, -R22 ;  /* 0x000000ffff167224 */ /* 0x000fc400078e0a16 */
[C---:B------:R-:W-:Y:S01]  /*19c0*/  IMAD R15, R5.reuse, R15, R18 ;  /* 0x0000000f050f7224 */ /* 0x040fe200078e0212 */
[----:B0-----:R-:W3:Y:S04]  /*19d0*/  LDL R104, [R1+0x2ec] ;  /* 0x0002ec0001687983 */ /* 0x001ee80000100800 */
[----:B------:R0:W-:Y:S01]  /*19e0*/  STL [R1+0x3b8], R105 ;  /* 0x0003b86901007387 */ /* 0x0001e20000100800 */
[----:B------:R-:W-:Y:S01]  /*19f0*/  IABS R18, R114 ;  /* 0x0000007200127213 */ /* 0x000fe20000000000 */
[----:B------:R-:W-:Y:S01]  /*1a00*/  IMAD R20, R5, R22, R20 ;  /* 0x0000001605147224 */ /* 0x000fe200078e0214 */
[----:B------:R-:W-:Y:S01]  /*1a10*/  IABS R22, R112 ;  /* 0x0000007000167213 */ /* 0x000fe20000000000 */
[----:B0-----:R-:W3:Y:S04]  /*1a20*/  LDL R105, [R1+0x2f0] ;  /* 0x0002f00001697983 */ /* 0x001ee80000100800 */
[----:B------:R0:W-:Y:S04]  /*1a30*/  STL [R1+0x3b4], R106 ;  /* 0x0003b46a01007387 */ /* 0x0001e80000100800 */
[----:B0-----:R-:W3:Y:S04]  /*1a40*/  LDL R106, [R1+0x2f4] ;  /* 0x0002f400016a7983 */ /* 0x001ee80000100800 */
[----:B------:R0:W-:Y:S04]  /*1a50*/  STL [R1+0x3f8], R7 ;  /* 0x0003f80701007387 */ /* 0x0001e80000100800 */
[----:B0-----:R-:W3:Y:S04]  /*1a60*/  LDL R7, [R1+0x2b0] ;  /* 0x0002b00001077983 */ /* 0x001ee80000100800 */
[----:B------:R0:W-:Y:S04]  /*1a70*/  STL [R1+0x3fc], R6 ;  /* 0x0003fc0601007387 */ /* 0x0001e80000100800 */
[----:B------:R-:W2:Y:S04]  /*1a80*/  LDL R114, [R1+0x39c] ;  /* 0x00039c0001727983 */ /* 0x000ea80000100800 */
[----:B------:R-:W4:Y:S04]  /*1a90*/  LDL R113, [R1+0x3a0] ;  /* 0x0003a00001717983 */ /* 0x000f280000100800 */
[----:B------:R-:W5:Y:S04]  /*1aa0*/  LDL R112, [R1+0x3a4] ;  /* 0x0003a40001707983 */ /* 0x000f680000100800 */
[----:B------:R-:W3:Y:S04]  /*1ab0*/  LDL R110, [R1+0x3ac] ;  /* 0x0003ac00016e7983 */ /* 0x000ee80000100800 */
[----:B------:R-:W3:Y:S04]  /*1ac0*/  LDL R109, [R1+0x3b0] ;  /* 0x0003b000016d7983 */ /* 0x000ee80000100800 */
[----:B0-----:R-:W3:Y:S01]  /*1ad0*/  LDL R6, [R1+0x394] ;  /* 0x0003940001067983 */ /* 0x001ee20000100800 */
[----:B------:R-:W-:-:S04]  /*1ae0*/  IMAD.HI.U32 R17, R25, R14, RZ ;  /* 0x0000000e19117227 */ /* 0x000fc800078e00ff */
[----:B------:R-:W-:Y:S02]  /*1af0*/  IMAD.MOV R17, RZ, RZ, -R17 ;  /* 0x000000ffff117224 */ /* 0x000fe400078e0a11 */
[----:B------:R-:W-:-:S04]  /*1b00*/  IMAD.HI.U32 R23, R25, R18, RZ ;  /* 0x0000001219177227 */ /* 0x000fc800078e00ff */
[----:B------:R-:W-:Y:S02]  /*1b10*/  IMAD R14, R5, R17, R14 ;  /* 0x00000011050e7224 */ /* 0x000fe400078e020e */
[----:B------:R-:W-:-:S04]  /*1b20*/  IMAD.HI.U32 R17, R25, R2, RZ ;  /* 0x0000000219117227 */ /* 0x000fc800078e00ff */
[----:B------:R-:W-:-:S04]  /*1b30*/  IMAD.MOV R17, RZ, RZ, -R17 ;  /* 0x000000ffff117224 */ /* 0x000fc800078e0a11 */
[----:B------:R-:W-:Y:S02]  /*1b40*/  IMAD R17, R5, R17, R2 ;  /* 0x0000001105117224 */ /* 0x000fe400078e0202 */
[----:B------:R-:W-:-:S04]  /*1b50*/  IMAD.HI.U32 R2, R25, R19, RZ ;  /* 0x0000001319027227 */ /* 0x000fc800078e00ff */
[----:B------:R-:W-:Y:S02]  /*1b60*/  IMAD.MOV R2, RZ, RZ, -R2 ;  /* 0x000000ffff027224 */ /* 0x000fe400078e0a02 */
[----:B------:R-:W-:Y:S02]  /*1b70*/  IMAD.MOV R23, RZ, RZ, -R23 ;  /* 0x000000ffff177224 */ /* 0x000fe400078e0a17 */
[----:B------:R-:W-:Y:S02]  /*1b80*/  IMAD R19, R5, R2, R19 ;  /* 0x0000000205137224 */ /* 0x000fe400078e0213 */
[----:B------:R-:W-:-:S04]  /*1b90*/  IMAD.HI.U32 R2, R25, R21, RZ ;  /* 0x0000001519027227 */ /* 0x000fc800078e00ff */
[C---:B------:R-:W-:Y:S01]  /*1ba0*/  IMAD R18, R5.reuse, R23, R18 ;  /* 0x0000001705127224 */ /* 0x040fe200078e0212 */
[----:B------:R-:W-:Y:S01]  /*1bb0*/  IABS R23, R107 ;  /* 0x0000006b00177213 */ /* 0x000fe20000000000 */
[----:B------:R-:W-:Y:S01]  /*1bc0*/  IMAD.MOV R2, RZ, RZ, -R2 ;  /* 0x000000ffff027224 */ /* 0x000fe200078e0a02 */
[----:B------:R-:W3:Y:S03]  /*1bd0*/  LDL R107, [R1+0x390] ;  /* 0x00039000016b7983 */ /* 0x000ee60000100800 */
[----:B------:R-:W-:Y:S02]  /*1be0*/  IMAD R21, R5, R2, R21 ;  /* 0x0000000205157224 */ /* 0x000fe400078e0215 */
[----:B------:R-:W-:-:S04]  /*1bf0*/  IMAD.HI.U32 R2, R25, R23, RZ ;  /* 0x0000001719027227 */ /* 0x000fc800078e00ff */
[----:B------:R-:W-:-:S04]  /*1c00*/  IMAD.MOV R2, RZ, RZ, -R2 ;  /* 0x000000ffff027224 */ /* 0x000fc800078e0a02 */
[----:B------:R-:W-:Y:S02]  /*1c10*/  IMAD R23, R5, R2, R23 ;  /* 0x0000000205177224 */ /* 0x000fe400078e0217 */
[----:B------:R-:W-:-:S04]  /*1c20*/  IMAD.HI.U32 R2, R25, R90, RZ ;  /* 0x0000005a19027227 */ /* 0x000fc800078e00ff */
[----:B------:R-:W-:-:S04]  /*1c30*/  IMAD.MOV R2, RZ, RZ, -R2 ;  /* 0x000000ffff027224 */ /* 0x000fc800078e0a02 */
[----:B------:R-:W-:Y:S01]  /*1c40*/  IMAD R90, R5, R2, R90 ;  /* 0x00000002055a7224 */ /* 0x000fe200078e025a */
[----:B--2---:R-:W-:Y:S02]  /*1c50*/  IABS R62, R114 ;  /* 0x00000072003e7213 */ /* 0x004fe40000000000 */
[----:B------:R-:W2:Y:S01]  /*1c60*/  LDL.LU R114, [R1+0x434] ;  /* 0x0004340001727983 */ /* 0x000ea20000300800 */
[----:B----4-:R-:W-:-:S03]  /*1c70*/  IABS R61, R113 ;  /* 0x00000071003d7213 */ /* 0x010fc60000000000 */
[----:B------:R-:W4:Y:S01]  /*1c80*/  LDL.LU R113, [R1+0x430] ;  /* 0x0004300001717983 */ /* 0x000f220000300800 */
[----:B-----5:R-:W-:-:S03]  /*1c90*/  IABS R60, R112 ;  /* 0x00000070003c7213 */ /* 0x020fc60000000000 */
[----:B------:R-:W5:Y:S04]  /*1ca0*/  LDL.LU R112, [R1+0x42c] ;  /* 0x00042c0001707983 */ /* 0x000f680000300800 */
[----:B------:R-:W2:Y:S01]  /*1cb0*/  LDL R2, [R1+0x3a8] ;  /* 0x0003a80001027983 */ /* 0x000ea20000100800 */
[----:B---3--:R-:W-:-:S03]  /*1cc0*/  IABS R58, R110 ;  /* 0x0000006e003a7213 */ /* 0x008fc60000000000 */
[----:B------:R-:W3:Y:S01]  /*1cd0*/  LDL.LU R110, [R1+0x428] ;  /* 0x00042800016e7983 */ /* 0x000ee20000300800 */
[----:B------:R-:W-:Y:S02]  /*1ce0*/  IABS R57, R109 ;  /* 0x0000006d00397213 */ /* 0x000fe40000000000 */
[----:B------:R-:W-:Y:S01]  /*1cf0*/  IABS R55, R6 ;  /* 0x0000000600377213 */ /* 0x000fe20000000000 */
[----:B------:R-:W5:Y:S04]  /*1d00*/  LDL.LU R109, [R1+0x424] ;  /* 0x00042400016d7983 */ /* 0x000f680000300800 */
[----:B------:R0:W-:Y:S04]  /*1d10*/  STL [R1+0x400], R6 ;  /* 0x0004000601007387 */ /* 0x0001e80000100800 */
[----:B0-----:R-:W5:Y:S01]  /*1d20*/  LDL R6, [R1+0x334] ;  /* 0x0003340001067983 */ /* 0x001f620000100800 */
[----:B------:R-:W-:Y:S01]  /*1d30*/  IMAD.HI.U32 R71, R25, R64, RZ ;  /* 0x0000004019477227 */ /* 0x000fe200078e00ff */
[----:B------:R-:W-:-:S03]  /*1d40*/  ISETP.GT.U32.AND P1, PT, R5, R0, PT ;  /* 0x000000000500720c */ /* 0x000fc60003f24070 */
[----:B------:R-:W-:-:S04]  /*1d50*/  IMAD.MOV R71, RZ, RZ, -R71 ;  /* 0x000000ffff477224 */ /* 0x000fc800078e0a47 */
[C---:B------:R-:W-:Y:S01]  /*1d60*/  IMAD R64, R5.reuse, R71, R64 ;  /* 0x0000004705407224 */ /* 0x040fe200078e0240 */
[----:B------:R-:W-:-:S04]  /*1d70*/  ISETP.GT.U32.AND P0, PT, R5, R63, PT ;  /* 0x0000003f0500720c */ /* 0x000fc80003f04070 */
[C---:B------:R-:W-:Y:S01]  /*1d80*/  ISETP.GT.U32.AND P2, PT, R5.reuse, R64, PT ;  /* 0x000000400500720c */ /* 0x040fe20003f44070 */
[----:B------:R-:W-:Y:S01]  /*1d90*/  @!P1 IMAD.IADD R0, R0, 0x1, -R5 ;  /* 0x0000000100009824 */ /* 0x000fe200078e0a05 */
[C---:B------:R-:W-:Y:S02]  /*1da0*/  ISETP.GT.U32.AND P1, PT, R5.reuse, R12, PT ;  /* 0x0000000c0500720c */ /* 0x040fe40003f24070 */
[----:B------:R-:W-:-:S05]  /*1db0*/  ISETP.GT.U32.AND P4, PT, R5, R65, PT ;  /* 0x000000410500720c */ /* 0x000fca0003f84070 */
[----:B------:R-:W-:Y:S01]  /*1dc0*/  @!P0 IMAD.IADD R63, R63, 0x1, -R5 ;  /* 0x000000013f3f8824 */ /* 0x000fe200078e0a05 */
[----:B------:R-:W-:-:S03]  /*1dd0*/  ISETP.GT.U32.AND P0, PT, R5, R13, PT ;  /* 0x0000000d0500720c */ /* 0x000fc60003f04070 */
[--C-:B------:R-:W-:Y:S01]  /*1de0*/  @!P2 IMAD.IADD R64, R64, 0x1, -R5.reuse ;  /* 0x000000014040a824 */ /* 0x100fe200078e0a05 */
[C---:B------:R-:W-:Y:S01]  /*1df0*/  ISETP.GT.U32.AND P2, PT, R5.reuse, R11, PT ;  /* 0x0000000b0500720c */ /* 0x040fe20003f44070 */
[--C-:B------:R-:W-:Y:S01]  /*1e00*/  @!P1 IMAD.IADD R12, R12, 0x1, -R5.reuse ;  /* 0x000000010c0c9824 */ /* 0x100fe200078e0a05 */
[C---:B------:R-:W-:Y:S02]  /*1e10*/  ISETP.GT.U32.AND P1, PT, R5.reuse, R63, PT ;  /* 0x0000003f0500720c */ /* 0x040fe40003f24070 */
[----:B------:R-:W-:Y:S01]  /*1e20*/  ISETP.GT.U32.AND P3, PT, R5, R8, PT ;  /* 0x000000080500720c */ /* 0x000fe20003f64070 */
[--C-:B------:R-:W-:Y:S01]  /*1e30*/  @!P4 IMAD.IADD R65, R65, 0x1, -R5.reuse ;  /* 0x000000014141c824 */ /* 0x100fe200078e0a05 */
[C---:B------:R-:W-:Y:S02]  /*1e40*/  ISETP.GT.U32.AND P5, PT, R5.reuse, R9, PT ;  /* 0x000000090500720c */ /* 0x040fe40003fa4070 */
[----:B------:R-:W-:Y:S01]  /*1e50*/  ISETP.GT.U32.AND P4, PT, R5, R14, PT ;  /* 0x0000000e0500720c */ /* 0x000fe20003f84070 */
[----:B------:R-:W-:Y:S01]  /*1e60*/  @!P0 IMAD.IADD R13, R13, 0x1, -R5 ;  /* 0x000000010d0d8824 */ /* 0x000fe200078e0a05 */
[----:B------:R-:W-:-:S03]  /*1e70*/  ISETP.GT.U32.AND P0, PT, R5, R65, PT ;  /* 0x000000410500720c */ /* 0x000fc60003f04070 */
[--C-:B------:R-:W-:Y:S01]  /*1e80*/  @!P2 IMAD.IADD R11, R11, 0x1, -R5.reuse ;  /* 0x000000010b0ba824 */ /* 0x100fe200078e0a05 */
[----:B------:R-:W-:Y:S01]  /*1e90*/  ISETP.GT.U32.AND P2, PT, R5, R0, PT ;  /* 0x000000000500720c */ /* 0x000fe20003f44070 */
[--C-:B------:R-:W-:Y:S01]  /*1ea0*/  @!P1 IMAD.IADD R63, R63, 0x1, -R5.reuse ;  /* 0x000000013f3f9824 */ /* 0x100fe200078e0a05 */
[C---:B------:R-:W-:Y:S01]  /*1eb0*/  ISETP.GT.U32.AND P1, PT, R5.reuse, R12, PT ;  /* 0x0000000c0500720c */ /* 0x040fe20003f24070 */
[--C-:B------:R-:W-:Y:S01]  /*1ec0*/  @!P3 IMAD.IADD R8, R8, 0x1, -R5.reuse ;  /* 0x000000010808b824 */ /* 0x100fe200078e0a05 */
[----:B------:R-:W-:Y:S01]  /*1ed0*/  ISETP.GT.U32.AND P6, PT, R5, R10, PT ;  /* 0x0000000a0500720c */ /* 0x000fe20003fc4070 */
[--C-:B------:R-:W-:Y:S01]  /*1ee0*/  @!P5 IMAD.IADD R9, R9, 0x1, -R5.reuse ;  /* 0x000000010909d824 */ /* 0x100fe200078e0a05 */
[C---:B------:R-:W-:Y:S01]  /*1ef0*/  ISETP.GT.U32.AND P3, PT, R5.reuse, R15, PT ;  /* 0x0000000f0500720c */ /* 0x040fe20003f64070 */
[----:B------:R-:W-:Y:S01]  /*1f00*/  @!P4 IMAD.IADD R14, R14, 0x1, -R5 ;  /* 0x000000010e0ec824 */ /* 0x000fe200078e0a05 */
[----:B------:R-:W-:Y:S01]  /*1f10*/  ISETP.GT.U32.AND P5, PT, R5, R16, PT ;  /* 0x000000100500720c */ /* 0x000fe20003fa4070 */
[----:B------:R-:W-:Y:S01]  /*1f20*/  IMAD.HI.U32 R24, R25, R3, RZ ;  /* 0x0000000319187227 */ /* 0x000fe200078e00ff */
[----:B------:R-:W-:-:S03]  /*1f30*/  ISETP.GT.U32.AND P4, PT, R5, R8, PT ;  /* 0x000000080500720c */ /* 0x000fc60003f84070 */
[--C-:B------:R-:W-:Y:S01]  /*1f40*/  @!P2 IMAD.IADD R0, R0, 0x1, -R5.reuse ;  /* 0x000000010000a824 */ /* 0x100fe200078e0a05 */
[----:B------:R-:W-:Y:S01]  /*1f50*/  ISETP.GT.U32.AND P2, PT, R5, R11, PT ;  /* 0x0000000b0500720c */ /* 0x000fe20003f44070 */
[--C-:B------:R-:W-:Y:S01]  /*1f60*/  @!P0 IMAD.IADD R65, R65, 0x1, -R5.reuse ;  /* 0x0000000141418824 */ /* 0x100fe200078e0a05 */
[C---:B------:R-:W-:Y:S01]  /*1f70*/  ISETP.GT.U32.AND P0, PT, R5.reuse, R13, PT ;  /* 0x0000000d0500720c */ /* 0x040fe20003f04070 */
[----:B------:R-:W-:Y:S02]  /*1f80*/  IMAD.MOV R24, RZ, RZ, -R24 ;  /* 0x000000ffff187224 */ /* 0x000fe400078e0a18 */
[----:B------:R-:W-:Y:S01]  /*1f90*/  @!P1 IMAD.IADD R12, R12, 0x1, -R5 ;  /* 0x000000010c0c9824 */ /* 0x000fe200078e0a05 */
[C---:B------:R-:W-:Y:S01]  /*1fa0*/  ISETP.GT.U32.AND P1, PT, R5.reuse, R19, PT ;  /* 0x000000130500720c */ /* 0x040fe20003f24070 */
[----:B------:R-:W-:Y:S02]  /*1fb0*/  IMAD R3, R5, R24, R3 ;  /* 0x0000001805037224 */ /* 0x000fe400078e0203 */
[----:B------:R-:W-:-:S04]  /*1fc0*/  IMAD.HI.U32 R24, R25, R89, RZ ;  /* 0x0000005919187227 */ /* 0x000fc800078e00ff */
[--C-:B------:R-:W-:Y:S02]  /*1fd0*/  @!P6 IMAD.IADD R10, R10, 0x1, -R5.reuse ;  /* 0x000000010a0ae824 */ /* 0x100fe400078e0a05 */
[----:B------:R-:W-:Y:S02]  /*1fe0*/  IMAD.MOV R24, RZ, RZ, -R24 ;  /* 0x000000ffff187224 */ /* 0x000fe400078e0a18 */
[--C-:B------:R-:W-:Y:S01]  /*1ff0*/  @!P3 IMAD.IADD R15, R15, 0x1, -R5.reuse ;  /* 0x000000010f0fb824 */ /* 0x100fe200078e0a05 */
[C---:B------:R-:W-:Y:S01]  /*2000*/  ISETP.GT.U32.AND P3, PT, R5.reuse, R9, PT ;  /* 0x000000090500720c */ /* 0x040fe20003f64070 */
[--C-:B------:R-:W-:Y:S01]  /*2010*/  @!P5 IMAD.IADD R16, R16, 0x1, -R5.reuse ;  /* 0x000000011010d824 */ /* 0x100fe200078e0a05 */
[C---:B------:R-:W-:Y:S01]  /*2020*/  ISETP.GT.U32.AND P5, PT, R5.reuse, R10, PT ;  /* 0x0000000a0500720c */ /* 0x040fe20003fa4070 */
[----:B------:R-:W-:Y:S01]  /*2030*/  @!P4 IMAD.IADD R8, R8, 0x1, -R5 ;  /* 0x000000010808c824 */ /* 0x000fe200078e0a05 */
[C---:B------:R-:W-:Y:S01]  /*2040*/  ISETP.GT.U32.AND P4, PT, R5.reuse, R14, PT ;  /* 0x0000000e0500720c */ /* 0x040fe20003f84070 */
[C---:B------:R-:W-:Y:S01]  /*2050*/  IMAD R89, R5.reuse, R24, R89 ;  /* 0x0000001805597224 */ /* 0x040fe200078e0259 */
[----:B------:R-:W-:Y:S01]  /*2060*/  ISETP.GT.U32.AND P6, PT, R5, R64, PT ;  /* 0x000000400500720c */ /* 0x000fe20003fc4070 */
[--C-:B------:R-:W-:Y:S01]  /*2070*/  @!P2 IMAD.IADD R11, R11, 0x1, -R5.reuse ;  /* 0x000000010b0ba824 */ /* 0x100fe200078e0a05 */
[----:B------:R-:W-:Y:S01]  /*2080*/  ISETP.GT.U32.AND P2, PT, R5, R18, PT ;  /* 0x000000120500720c */ /* 0x000fe20003f44070 */
[----:B------:R-:W-:Y:S01]  /*2090*/  @!P0 IMAD.IADD R13, R13, 0x1, -R5 ;  /* 0x000000010d0d8824 */ /* 0x000fe200078e0a05 */
[----:B------:R-:W-:Y:S01]  /*20a0*/  ISETP.GT.U32.AND P0, PT, R5, R20, PT ;  /* 0x000000140500720c */ /* 0x000fe20003f04070 */
[----:B------:R-:W-:-:S04]  /*20b0*/  IMAD.HI.U32 R26, R25, R88, RZ ;  /* 0x00000058191a7227 */ /* 0x000fc800078e00ff */
[--C-:B------:R-:W-:Y:S01]  /*20c0*/  @!P1 IMAD.IADD R19, R19, 0x1, -R5.reuse ;  /* 0x0000000113139824 */ /* 0x100fe200078e0a05 */
[----:B------:R-:W-:Y:S01]  /*20d0*/  ISETP.GT.U32.AND P1, PT, R5, R89, PT ;  /* 0x000000590500720c */ /* 0x000fe20003f24070 */
[----:B------:R-:W-:Y:S02]  /*20e0*/  IMAD.MOV R26, RZ, RZ, -R26 ;  /* 0x000000ffff1a7224 */ /* 0x000fe400078e0a1a */
[--C-:B------:R-:W-:Y:S01]  /*20f0*/  @!P3 IMAD.IADD R9, R9, 0x1, -R5.reuse ;  /* 0x000000010909b824 */ /* 0x100fe200078e0a05 */
[C---:B------:R-:W-:Y:S01]  /*2100*/  ISETP.GT.U32.AND P3, PT, R5.reuse, R15, PT ;  /* 0x0000000f0500720c */ /* 0x040fe20003f64070 */
[C---:B------:R-:W-:Y:S02]  /*2110*/  IMAD R88, R5.reuse, R26, R88 ;  /* 0x0000001a05587224 */ /* 0x040fe400078e0258 */
[--C-:B------:R-:W-:Y:S01]  /*2120*/  @!P5 IMAD.IADD R10, R10, 0x1, -R5.reuse ;  /* 0x000000010a0ad824 */ /* 0x100fe200078e0a05 */
[C---:B------:R-:W-:Y:S01]  /*2130*/  ISETP.GT.U32.AND P5, PT, R5.reuse, R17, PT ;  /* 0x000000110500720c */ /* 0x040fe20003fa4070 */
[--C-:B------:R-:W-:Y:S01]  /*2140*/  @!P4 IMAD.IADD R14, R14, 0x1, -R5.reuse ;  /* 0x000000010e0ec824 */ /* 0x100fe200078e0a05 */
[C---:B------:R-:W-:Y:S01]  /*2150*/  ISETP.GT.U32.AND P4, PT, R5.reuse, R3, PT ;  /* 0x000000030500720c */ /* 0x040fe20003f84070 */
[--C-:B------:R-:W-:Y:S01]  /*2160*/  @!P6 IMAD.IADD R64, R64, 0x1, -R5.reuse ;  /* 0x000000014040e824 */ /* 0x100fe200078e0a05 */
[C---:B------:R-:W-:Y:S01]  /*2170*/  ISETP.GT.U32.AND P6, PT, R5.reuse, R16, PT ;  /* 0x000000100500720c */ /* 0x040fe20003fc4070 */
[--C-:B------:R-:W-:Y:S01]  /*2180*/  @!P2 IMAD.IADD R18, R18, 0x1, -R5.reuse ;  /* 0x000000011212a824 */ /* 0x100fe200078e0a05 */
[C---:B------:R-:W-:Y:S01]  /*2190*/  ISETP.GT.U32.AND P2, PT, R5.reuse, R88, PT ;  /* 0x000000580500720c */ /* 0x040fe20003f44070 */
[----:B------:R-:W-:Y:S01]  /*21a0*/  @!P0 IMAD.IADD R20, R20, 0x1, -R5 ;  /* 0x0000000114148824 */ /* 0x000fe200078e0a05 */
[----:B------:R-:W-:Y:S01]  /*21b0*/  ISETP.GT.U32.AND P0, PT, R5, R90, PT ;  /* 0x0000005a0500720c */ /* 0x000fe20003f04070 */
[----:B------:R-:W-:-:S04]  /*21c0*/  IMAD.HI.U32 R27, R25, R22, RZ ;  /* 0x00000016191b7227 */ /* 0x000fc800078e00ff */
[----:B------:R-:W-:Y:S01]  /*21d0*/  @!P1 IMAD.IADD R89, R89, 0x1, -R5 ;  /* 0x0000000159599824 */ /* 0x000fe200078e0a05 */
[----:B------:R-:W-:Y:S01]  /*21e0*/  ISETP.GT.U32.AND P1, PT, R5, R20, PT ;  /* 0x000000140500720c */ /* 0x000fe20003f24070 */
[----:B------:R-:W-:Y:S02]  /*21f0*/  IMAD.MOV R27, RZ, RZ, -R27 ;  /* 0x000000ffff1b7224 */ /* 0x000fe400078e0a1b */
[--C-:B------:R-:W-:Y:S01]  /*2200*/  @!P3 IMAD.IADD R15, R15, 0x1, -R5.reuse ;  /* 0x000000010f0fb824 */ /* 0x100fe200078e0a05 */
[C---:B------:R-:W-:Y:S01]  /*2210*/  ISETP.GT.U32.AND P3, PT, R5.reuse, R21, PT ;  /* 0x000000150500720c */ /* 0x040fe20003f64070 */
[----:B------:R-:W-:Y:S02]  /*2220*/  IMAD R22, R5, R27, R22 ;  /* 0x0000001b05167224 */ /* 0x000fe400078e0216 */
[--C-:B------:R-:W-:Y:S01]  /*2230*/  @!P5 IMAD.IADD R17, R17, 0x1, -R5.reuse ;  /* 0x000000011111d824 */ /* 0x100fe200078e0a05 */
[----:B------:R-:W-:Y:S01]  /*2240*/  ISETP.GT.U32.AND P5, PT, R5, R23, PT ;  /* 0x000000170500720c */ /* 0x000fe20003fa4070 */
[----:B------:R-:W-:-:S02]  /*2250*/  @!P4 IMAD.IADD R3, R3, 0x1, -R5 ;  /* 0x000000010303c824 */ /* 0x000fc400078e0a05 */
[----:B------:R-:W-:Y:S01]  /*2260*/  IMAD.HI.U32 R27, R25, R62, RZ ;  /* 0x0000003e191b7227 */ /* 0x000fe200078e00ff */
[----:B------:R-:W-:Y:S02]  /*2270*/  IABS R56, R107 ;  /* 0x0000006b00387213 */ /* 0x000fe40000000000 */
[----:B------:R-:W-:Y:S01]  /*2280*/  IABS R53, R108 ;  /* 0x0000006c00357213 */ /* 0x000fe20000000000 */
[--C-:B------:R-:W-:Y:S01]  /*2290*/  @!P6 IMAD.IADD R16, R16, 0x1, -R5.reuse ;  /* 0x000000011010e824 */ /* 0x100fe200078e0a05 */
[C---:B------:R-:W-:Y:S01]  /*22a0*/  ISETP.GT.U32.AND P6, PT, R5.reuse, R22, PT ;  /* 0x000000160500720c */ /* 0x040fe20003fc4070 */
[--C-:B------:R-:W-:Y:S01]  /*22b0*/  @!P2 IMAD.IADD R88, R88, 0x1, -R5.reuse ;  /* 0x000000015858a824 */ /* 0x100fe200078e0a05 */
[C---:B------:R-:W-:Y:S01]  /*22c0*/  ISETP.GT.U32.AND P2, PT, R5.reuse, R19, PT ;  /* 0x000000130500720c */ /* 0x040fe20003f44070 */
[----:B------:R-:W-:Y:S01]  /*22d0*/  @!P0 IMAD.IADD R90, R90, 0x1, -R5 ;  /* 0x000000015a5a8824 */ /* 0x000fe200078e0a05 */
[----:B------:R-:W-:Y:S01]  /*22e0*/  ISETP.GT.U32.AND P0, PT, R5, R3, PT ;  /* 0x000000030500720c */ /* 0x000fe20003f04070 */
[----:B------:R-:W-:Y:S01]  /*22f0*/  IMAD.MOV R27, RZ, RZ, -R27 ;  /* 0x000000ffff1b7224 */ /* 0x000fe200078e0a1b */
[----:B------:R-:W-:Y:S01]  /*2300*/  IABS R50, R93 ;  /* 0x0000005d00327213 */ /* 0x000fe20000000000 */
[----:B------:R-:W-:Y:S01]  /*2310*/  IMAD.HI.U32 R26, R25, R60, RZ ;  /* 0x0000003c191a7227 */ /* 0x000fe200078e00ff */
[----:B------:R-:W-:Y:S01]  /*2320*/  IABS R51, R92 ;  /* 0x0000005c00337213 */ /* 0x000fe20000000000 */
[----:B------:R-:W0:Y:S02]  /*2330*/  LDC R107, c[0x0][0x230] ;  /* 0x00008c00ff6b7b82 */ /* 0x000e240000000800 */
[----:B------:R-:W-:Y:S01]  /*2340*/  @!P1 IMAD.IADD R20, R20, 0x1, -R5 ;  /* 0x0000000114149824 */ /* 0x000fe200078e0a05 */
[C---:B------:R-:W-:Y:S01]  /*2350*/  ISETP.GT.U32.AND P1, PT, R5.reuse, R89, PT ;  /* 0x000000590500720c */ /* 0x040fe20003f24070 */
[----:B------:R-:W-:-:S02]  /*2360*/  IMAD R62, R5, R27, R62 ;  /* 0x0000001b053e7224 */ /* 0x000fc400078e023e */
[----:B------:R-:W-:Y:S02]  /*2370*/  IMAD.MOV R26, RZ, RZ, -R26 ;  /* 0x000000ffff1a7224 */ /* 0x000fe400078e0a1a */
[----:B------:R-:W-:-:S04]  /*2380*/  IMAD.HI.U32 R27, R25, R57, RZ ;  /* 0x00000039191b7227 */ /* 0x000fc800078e00ff */
[----:B------:R-:W-:Y:S02]  /*2390*/  IMAD R60, R5, R26, R60 ;  /* 0x0000001a053c7224 */ /* 0x000fe400078e023c */
[----:B------:R-:W-:Y:S02]  /*23a0*/  IMAD.MOV R27, RZ, RZ, -R27 ;  /* 0x000000ffff1b7224 */ /* 0x000fe400078e0a1b */
[--C-:B------:R-:W-:Y:S02]  /*23b0*/  @!P3 IMAD.IADD R21, R21, 0x1, -R5.reuse ;  /* 0x000000011515b824 */ /* 0x100fe400078e0a05 */
[----:B------:R-:W-:Y:S01]  /*23c0*/  @!P5 IMAD.IADD R23, R23, 0x1, -R5 ;  /* 0x000000011717d824 */ /* 0x000fe200078e0a05 */
[----:B------:R-:W-:Y:S01]  /*23d0*/  ISETP.GT.U32.AND P5, PT, R5, R18, PT ;  /* 0x000000120500720c */ /* 0x000fe20003fa4070 */
[----:B------:R-:W-:-:S04]  /*23e0*/  IMAD.HI.U32 R26, R25, R55, RZ ;  /* 0x00000037191a7227 */ /* 0x000fc800078e00ff */
[C---:B------:R-:W-:Y:S02]  /*23f0*/  IMAD R57, R5.reuse, R27, R57 ;  /* 0x0000001b05397224 */ /* 0x040fe400078e0239 */
[--C-:B------:R-:W-:Y:S01]  /*2400*/  @!P6 IMAD.IADD R22, R22, 0x1, -R5.reuse ;  /* 0x000000011616e824 */ /* 0x100fe200078e0a05 */
[----:B------:R-:W-:Y:S01]  /*2410*/  ISETP.GT.U32.AND P6, PT, R5, R17, PT ;  /* 0x000000110500720c */ /* 0x000fe20003fc4070 */
[--C-:B------:R-:W-:Y:S01]  /*2420*/  @!P2 IMAD.IADD R19, R19, 0x1, -R5.reuse ;  /* 0x000000011313a824 */ /* 0x100fe200078e0a05 */
[----:B------:R-:W-:Y:S01]  /*2430*/  ISETP.GT.U32.AND P2, PT, R5, R88, PT ;  /* 0x000000580500720c */ /* 0x000fe20003f44070 */
[--C-:B------:R-:W-:Y:S01]  /*2440*/  @!P0 IMAD.IADD R3, R3, 0x1, -R5.reuse ;  /* 0x0000000103038824 */ /* 0x100fe200078e0a05 */
[----:B------:R-:W-:Y:S01]  /*2450*/  ISETP.GT.U32.AND P0, PT, R5, R90, PT ;  /* 0x0000005a0500720c */ /* 0x000fe20003f04070 */
[----:B------:R-:W-:Y:S02]  /*2460*/  IMAD.MOV R26, RZ, RZ, -R26 ;  /* 0x000000ffff1a7224 */ /* 0x000fe400078e0a1a */
[----:B------:R-:W-:Y:S01]  /*2470*/  @!P1 IMAD.IADD R89, R89, 0x1, -R5 ;  /* 0x0000000159599824 */ /* 0x000fe200078e0a05 */
[C---:B------:R-:W-:Y:S01]  /*2480*/  ISETP.GT.U32.AND P1, PT, R5.reuse, R57, PT ;  /* 0x000000390500720c */ /* 0x040fe20003f24070 */
[----:B------:R-:W-:-:S02]  /*2490*/  IMAD R55, R5, R26, R55 ;  /* 0x0000001a05377224 */ /* 0x000fc400078e0237 */
[----:B------:R-:W-:Y:S01]  /*24a0*/  IMAD.HI.U32 R26, R25, R50, RZ ;  /* 0x00000032191a7227 */ /* 0x000fe200078e00ff */
[----:B------:R-:W-:-:S03]  /*24b0*/  IABS R54, R7 ;  /* 0x0000000700367213 */ /* 0x000fc60000000000 */
[----:B------:R-:W-:Y:S02]  /*24c0*/  IMAD.MOV R26, RZ, RZ, -R26 ;  /* 0x000000ffff1a7224 */ /* 0x000fe400078e0a1a */
[--C-:B------:R-:W-:Y:S01]  /*24d0*/  @!P5 IMAD.IADD R18, R18, 0x1, -R5.reuse ;  /* 0x000000011212d824 */ /* 0x100fe200078e0a05 */
[C---:B------:R-:W-:Y:S02]  /*24e0*/  ISETP.GT.U32.AND P5, PT, R5.reuse, R23, PT ;  /* 0x000000170500720c */ /* 0x040fe40003fa4070 */
[----:B------:R-:W-:Y:S01]  /*24f0*/  IABS R48, R95 ;  /* 0x0000005f00307213 */ /* 0x000fe20000000000 */
[----:B------:R-:W-:Y:S02]  /*2500*/  IMAD R50, R5, R26, R50 ;  /* 0x0000001a05327224 */ /* 0x000fe400078e0232 */
[--C-:B------:R-:W-:Y:S02]  /*2510*/  @!P6 IMAD.IADD R17, R17, 0x1, -R5.reuse ;  /* 0x000000011111e824 */ /* 0x100fe400078e0a05 */
[----:B------:R-:W-:-:S02]  /*2520*/  @!P2 IMAD.IADD R88, R88, 0x1, -R5 ;  /* 0x000000015858a824 */ /* 0x000fc400078e0a05 */
[--C-:B------:R-:W-:Y:S02]  /*2530*/  @!P0 IMAD.IADD R90, R90, 0x1, -R5.reuse ;  /* 0x000000015a5a8824 */ /* 0x100fe400078e0a05 */
[--C-:B------:R-:W-:Y:S01]  /*2540*/  @!P1 IMAD.IADD R57, R57, 0x1, -R5.reuse ;  /* 0x0000000139399824 */ /* 0x100fe200078e0a05 */
[----:B------:R-:W-:Y:S02]  /*2550*/  ISETP.GT.U32.AND P1, PT, R5, R50, PT ;  /* 0x000000320500720c */ /* 0x000fe40003f24070 */
[----:B------:R-:W-:Y:S02]  /*2560*/  IABS R52, R91 ;  /* 0x0000005b00347213 */ /* 0x000fe40000000000 */
[----:B------:R-:W-:Y:S02]  /*2570*/  IABS R49, R94 ;  /* 0x0000005e00317213 */ /* 0x000fe40000000000 */
[----:B------:R-:W-:Y:S01]  /*2580*/  IABS R46, R97 ;  /* 0x00000061002e7213 */ /* 0x000fe20000000000 */
[----:B------:R-:W-:-:S02]  /*2590*/  @!P5 IMAD.IADD R23, R23, 0x1, -R5 ;  /* 0x000000011717d824 */ /* 0x000fc400078e0a05 */
[----:B------:R-:W-:Y:S01]  /*25a0*/  IMAD.HI.U32 R27, R25, R52, RZ ;  /* 0x00000034191b7227 */ /* 0x000fe200078e00ff */
[----:B------:R-:W-:-:S03]  /*25b0*/  IABS R43, R100 ;  /* 0x00000064002b7213 */ /* 0x000fc60000000000 */
[----:B------:R-:W-:Y:S02]  /*25c0*/  IMAD.MOV R27, RZ, RZ, -R27 ;  /* 0x000000ffff1b7224 */ /* 0x000fe400078e0a1b */
[----:B------:R-:W-:Y:S02]  /*25d0*/  @!P1 IMAD.IADD R50, R50, 0x1, -R5 ;  /* 0x0000000132329824 */ /* 0x000fe400078e0a05 */
[----:B------:R-:W-:Y:S01]  /*25e0*/  IMAD R52, R5, R27, R52 ;  /* 0x0000001b05347224 */ /* 0x000fe200078e0234 */
[----:B--2---:R-:W-:Y:S01]  /*25f0*/  IABS R59, R2 ;  /* 0x00000002003b7213 */ /* 0x004fe20000000000 */
[----:B------:R-:W-:-:S04]  /*2600*/  IMAD.HI.U32 R2, R25, R61, RZ ;  /* 0x0000003d19027227 */ /* 0x000fc800078e00ff */
[----:B------:R-:W-:-:S04]  /*2610*/  IMAD.MOV R2, RZ, RZ, -R2 ;  /* 0x000000ffff027224 */ /* 0x000fc800078e0a02 */
[----:B------:R-:W-:Y:S02]  /*2620*/  IMAD R61, R5, R2, R61 ;  /* 0x00000002053d7224 */ /* 0x000fe400078e023d */
[----:B------:R-:W-:-:S04]  /*2630*/  IMAD.HI.U32 R2, R25, R58, RZ ;  /* 0x0000003a19027227 */ /* 0x000fc800078e00ff */
[----:B------:R-:W-:-:S04]  /*2640*/  IMAD.MOV R2, RZ, RZ, -R2 ;  /* 0x000000ffff027224 */ /* 0x000fc800078e0a02 */
[----:B------:R-:W-:Y:S02]  /*2650*/  IMAD R58, R5, R2, R58 ;  /* 0x00000002053a7224 */ /* 0x000fe400078e023a */
[----:B------:R-:W-:Y:S01]  /*2660*/  IMAD.HI.U32 R2, R25, R56, RZ ;  /* 0x0000003819027227 */ /* 0x000fe200078e00ff */
[----:B------:R-:W-:-:S03]  /*2670*/  ISETP.GT.U32.AND P3, PT, R5, R61, PT ;  /* 0x0000003d0500720c */ /* 0x000fc60003f64070 */
[----:B------:R-:W-:-:S04]  /*2680*/  IMAD.MOV R2, RZ, RZ, -R2 ;  /* 0x000000ffff027224 */ /* 0x000fc800078e0a02 */
[----:B------:R-:W-:Y:S02]  /*2690*/  IMAD R56, R5, R2, R56 ;  /* 0x0000000205387224 */ /* 0x000fe400078e0238 */
[----:B------:R-:W-:-:S04]  /*26a0*/  IMAD.HI.U32 R2, R25, R53, RZ ;  /* 0x0000003519027227 */ /* 0x000fc800078e00ff */
[----:B------:R-:W-:Y:S02]  /*26b0*/  IMAD.MOV R2, RZ, RZ, -R2 ;  /* 0x000000ffff027224 */ /* 0x000fe400078e0a02 */
[----:B------:R-:W-:-:S04]  /*26c0*/  IMAD.HI.U32 R24, R25, R59, RZ ;  /* 0x0000003b19187227 */ /* 0x000fc800078e00ff */
[----:B------:R-:W-:Y:S02]  /*26d0*/  IMAD R53, R5, R2, R53 ;  /* 0x0000000205357224 */ /* 0x000fe400078e0235 */
[----:B------:R-:W-:-:S04]  /*26e0*/  IMAD.HI.U32 R2, R25, R51, RZ ;  /* 0x0000003319027227 */ /* 0x000fc800078e00ff */
[----:B------:R-:W-:Y:S01]  /*26f0*/  @!P3 IMAD.IADD R61, R61, 0x1, -R5 ;  /* 0x000000013d3db824 */ /* 0x000fe200078e0a05 */
[C---:B------:R-:W-:Y:S01]  /*2700*/  ISETP.GT.U32.AND P3, PT, R5.reuse, R22, PT ;  /* 0x000000160500720c */ /* 0x040fe20003f64070 */
[----:B------:R-:W-:Y:S02]  /*2710*/  IMAD.MOV R24, RZ, RZ, -R24 ;  /* 0x000000ffff187224 */ /* 0x000fe400078e0a18 */
[----:B------:R-:W-:Y:S01]  /*2720*/  IMAD.MOV R2, RZ, RZ, -R2 ;  /* 0x000000ffff027224 */ /* 0x000fe200078e0a02 */
[C---:B------:R-:W-:Y:S01]  /*2730*/  ISETP.GT.U32.AND P6, PT, R5.reuse, R61, PT ;  /* 0x0000003d0500720c */ /* 0x040fe20003fc4070 */
[C---:B------:R-:W-:Y:S01]  /*2740*/  IMAD R59, R5.reuse, R24, R59 ;  /* 0x00000018053b7224 */ /* 0x040fe200078e023b */
[----:B------:R-:W-:Y:S01]  /*2750*/  ISETP.GT.U32.AND P2, PT, R5, R58, PT ;  /* 0x0000003a0500720c */ /* 0x000fe20003f44070 */
[----:B------:R-:W-:Y:S01]  /*2760*/  IMAD.HI.U32 R24, R25, R54, RZ ;  /* 0x0000003619187227 */ /* 0x000fe200078e00ff */
[----:B------:R-:W-:-:S03]  /*2770*/  ISETP.GT.U32.AND P0, PT, R5, R56, PT ;  /* 0x000000380500720c */ /* 0x000fc60003f04070 */
[----:B------:R-:W-:Y:S02]  /*2780*/  IMAD R51, R5, R2, R51 ;  /* 0x0000000205337224 */ /* 0x000fe400078e0233 */
[----:B------:R-:W-:-:S04]  /*2790*/  IMAD.HI.U32 R2, R25, R48, RZ ;  /* 0x0000003019027227 */ /* 0x000fc800078e00ff */
[----:B------:R-:W-:Y:S02]  /*27a0*/  IMAD.MOV R24, RZ, RZ, -R24 ;  /* 0x000000ffff187224 */ /* 0x000fe400078e0a18 */
[----:B------:R-:W-:Y:S01]  /*27b0*/  IMAD.MOV R2, RZ, RZ, -R2 ;  /* 0x000000ffff027224 */ /* 0x000fe200078e0a02 */
[C---:B------:R-:W-:Y:S01]  /*27c0*/  ISETP.GT.U32.AND P5, PT, R5.reuse, R59, PT ;  /* 0x0000003b0500720c */ /* 0x040fe20003fa4070 */
[C---:B------:R-:W-:Y:S02]  /*27d0*/  IMAD R54, R5.reuse, R24, R54 ;  /* 0x0000001805367224 */ /* 0x040fe400078e0236 */
[----:B------:R-:W-:Y:S01]  /*27e0*/  @!P3 IMAD.IADD R22, R22, 0x1, -R5 ;  /* 0x000000011616b824 */ /* 0x000fe200078e0a05 */
[C---:B------:R-:W-:Y:S01]  /*27f0*/  ISETP.GT.U32.AND P3, PT, R5.reuse, R60, PT ;  /* 0x0000003c0500720c */ /* 0x040fe20003f64070 */
[----:B------:R-:W-:Y:S02]  /*2800*/  IMAD R48, R5, R2, R48 ;  /* 0x0000000205307224 */ /* 0x000fe400078e0230 */
[----:B------:R-:W-:-:S04]  /*2810*/  IMAD.HI.U32 R24, R25, R49, RZ ;  /* 0x0000003119187227 */ /* 0x000fc800078e00ff */
[----:B------:R-:W-:-:S04]  /*2820*/  IMAD.HI.U32 R2, R25, R46, RZ ;  /* 0x0000002e19027227 */ /* 0x000fc800078e00ff */
[--C-:B------:R-:W-:Y:S01]  /*2830*/  @!P6 IMAD.IADD R61, R61, 0x1, -R5.reuse ;  /* 0x000000013d3de824 */ /* 0x100fe200078e0a05 */
[C---:B------:R-:W-:Y:S01]  /*2840*/  ISETP.GT.U32.AND P6, PT, R5.reuse, R54, PT ;  /* 0x000000360500720c */ /* 0x040fe20003fc4070 */
[--C-:B------:R-:W-:Y:S01]  /*2850*/  @!P2 IMAD.IADD R58, R58, 0x1, -R5.reuse ;  /* 0x000000013a3aa824 */ /* 0x100fe200078e0a05 */
[C---:B------:R-:W-:Y:S01]  /*2860*/  ISETP.GT.U32.AND P2, PT, R5.reuse, R51, PT ;  /* 0x000000330500720c */ /* 0x040fe20003f44070 */
[----:B------:R-:W-:Y:S02]  /*2870*/  @!P0 IMAD.IADD R56, R56, 0x1, -R5 ;  /* 0x0000000138388824 */ /* 0x000fe400078e0a05 */
[----:B------:R-:W-:Y:S02]  /*2880*/  IMAD.MOV R24, RZ, RZ, -R24 ;  /* 0x000000ffff187224 */ /* 0x000fe400078e0a18 */
[----:B------:R-:W-:Y:S01]  /*2890*/  IMAD.MOV R2, RZ, RZ, -R2 ;  /* 0x000000ffff027224 */ /* 0x000fe200078e0a02 */
[C---:B------:R-:W-:Y:S01]  /*28a0*/  ISETP.GT.U32.AND P1, PT, R5.reuse, R56, PT ;  /* 0x000000380500720c */ /* 0x040fe20003f24070 */
[----:B------:R-:W-:-:S02]  /*28b0*/  IMAD R49, R5, R24, R49 ;  /* 0x0000001805317224 */ /* 0x000fc400078e0231 */
[----:B------:R-:W-:Y:S02]  /*28c0*/  IMAD R46, R5, R2, R46 ;  /* 0x00000002052e7224 */ /* 0x000fe400078e022e */
[----:B------:R-:W-:Y:S01]  /*28d0*/  IMAD.HI.U32 R2, R25, R43, RZ ;  /* 0x0000002b19027227 */ /* 0x000fe200078e00ff */
[----:B------:R-:W-:Y:S02]  /*28e0*/  IABS R41, R102 ;  /* 0x0000006600297213 */ /* 0x000fe40000000000 */
[----:B------:R-:W-:Y:S01]  /*28f0*/  ISETP.GT.U32.AND P0, PT, R5, R49, PT ;  /* 0x000000310500720c */ /* 0x000fe20003f04070 */
[--C-:B------:R-:W-:Y:S02]  /*2900*/  @!P3 IMAD.IADD R60, R60, 0x1, -R5.reuse ;  /* 0x000000013c3cb824 */ /* 0x100fe400078e0a05 */
[----:B------:R-:W-:Y:S01]  /*2910*/  @!P5 IMAD.IADD R59, R59, 0x1, -R5 ;  /* 0x000000013b3bd824 */ /* 0x000fe200078e0a05 */
[----:B------:R-:W-:Y:S01]  /*2920*/  ISETP.GT.U32.AND P5, PT, R5, R52, PT ;  /* 0x000000340500720c */ /* 0x000fe20003fa4070 */
[----:B------:R-:W-:-:S02]  /*2930*/  IMAD.MOV R2, RZ, RZ, -R2 ;  /* 0x000000ffff027224 */ /* 0x000fc400078e0a02 */
[--C-:B------:R-:W-:Y:S01]  /*2940*/  @!P6 IMAD.IADD R54, R54, 0x1, -R5.reuse ;  /* 0x000000013636e824 */ /* 0x100fe200078e0a05 */
[----:B------:R-:W-:Y:S01]  /*2950*/  ISETP.GT.U32.AND P6, PT, R5, R60, PT ;  /* 0x0000003c0500720c */ /* 0x000fe20003fc4070 */
[----:B------:R-:W-:Y:S01]  /*2960*/  @!P2 IMAD.IADD R51, R51, 0x1, -R5 ;  /* 0x000000013333a824 */ /* 0x000fe200078e0a05 */
[C---:B------:R-:W-:Y:S01]  /*2970*/  ISETP.GT.U32.AND P2, PT, R5.reuse, R57, PT ;  /* 0x000000390500720c */ /* 0x040fe20003f44070 */
[----:B------:R-:W-:Y:S01]  /*2980*/  IMAD R43, R5, R2, R43 ;  /* 0x00000002052b7224 */ /* 0x000fe200078e022b */
[----:B------:R-:W-:Y:S01]  /*2990*/  IABS R47, R96 ;  /* 0x00000060002f7213 */ /* 0x000fe20000000000 */
[----:B------:R-:W-:Y:S01]  /*29a0*/  IMAD.HI.U32 R2, R25, R41, RZ ;  /* 0x0000002919027227 */ /* 0x000fe200078e00ff */
[----:B------:R-:W-:-:S03]  /*29b0*/  IABS R45, R98 ;  /* 0x00000062002d7213 */ /* 0x000fc60000000000 */
[----:B------:R-:W-:Y:S01]  /*29c0*/  @!P1 IMAD.IADD R56, R56, 0x1, -R5 ;  /* 0x0000000138389824 */ /* 0x000fe200078e0a05 */
[----:B------:R-:W-:Y:S01]  /*29d0*/  ISETP.GT.U32.AND P1, PT, R5, R50, PT ;  /* 0x000000320500720c */ /* 0x000fe20003f24070 */
[----:B------:R-:W-:Y:S01]  /*29e0*/  IMAD.MOV R2, RZ, RZ, -R2 ;  /* 0x000000ffff027224 */ /* 0x000fe200078e0a02 */
[----:B------:R-:W-:Y:S01]  /*29f0*/  IABS R38, R105 ;  /* 0x0000006900267213 */ /* 0x000fe20000000000 */
[----:B------:R-:W-:-:S04]  /*2a00*/  IMAD.HI.U32 R27, R25, R47, RZ ;  /* 0x0000002f191b7227 */ /* 0x000fc800078e00ff */
[----:B------:R-:W-:Y:S01]  /*2a10*/  IMAD.HI.U32 R26, R25, R45, RZ ;  /* 0x0000002d191a7227 */ /* 0x000fe200078e00ff */
[----:B------:R-:W-:Y:S02]  /*2a20*/  IABS R42, R101 ;  /* 0x00000065002a7213 */ /* 0x000fe40000000000 */
[----:B------:R-:W-:Y:S01]  /*2a30*/  IABS R40, R103 ;  /* 0x0000006700287213 */ /* 0x000fe20000000000 */
[C---:B------:R-:W-:Y:S02]  /*2a40*/  IMAD R41, R5.reuse, R2, R41 ;  /* 0x0000000205297224 */ /* 0x040fe400078e0229 */
[--C-:B------:R-:W-:Y:S01]  /*2a50*/  @!P5 IMAD.IADD R52, R52, 0x1, -R5.reuse ;  /* 0x000000013434d824 */ /* 0x100fe200078e0a05 */
[----:B------:R-:W-:Y:S01]  /*2a60*/  ISETP.GT.U32.AND P5, PT, R5, R58, PT ;  /* 0x0000003a0500720c */ /* 0x000fe20003fa4070 */
[----:B------:R-:W-:Y:S02]  /*2a70*/  @!P0 IMAD.IADD R49, R49, 0x1, -R5 ;  /* 0x0000000131318824 */ /* 0x000fe400078e0a05 */
[----:B------:R-:W-:-:S02]  /*2a80*/  IMAD.MOV R27, RZ, RZ, -R27 ;  /* 0x000000ffff1b7224 */ /* 0x000fc400078e0a1b */
[----:B------:R-:W-:Y:S02]  /*2a90*/  IMAD.MOV R26, RZ, RZ, -R26 ;  /* 0x000000ffff1a7224 */ /* 0x000fe400078e0a1a */
[----:B------:R-:W-:-:S04]  /*2aa0*/  IMAD.HI.U32 R2, R25, R38, RZ ;  /* 0x0000002619027227 */ /* 0x000fc800078e00ff */
[--C-:B------:R-:W-:Y:S01]  /*2ab0*/  @!P6 IMAD.IADD R60, R60, 0x1, -R5.reuse ;  /* 0x000000013c3ce824 */ /* 0x100fe200078e0a05 */
[----:B------:R-:W-:Y:S01]  /*2ac0*/  ISETP.GT.U32.AND P6, PT, R5, R52, PT ;  /* 0x000000340500720c */ /* 0x000fe20003fc4070 */
[----:B------:R-:W-:Y:S01]  /*2ad0*/  @!P2 IMAD.IADD R57, R57, 0x1, -R5 ;  /* 0x000000013939a824 */ /* 0x000fe200078e0a05 */
[C---:B------:R-:W-:Y:S01]  /*2ae0*/  ISETP.GT.U32.AND P2, PT, R5.reuse, R49, PT ;  /* 0x000000310500720c */ /* 0x040fe20003f44070 */
[C---:B------:R-:W-:Y:S02]  /*2af0*/  IMAD R47, R5.reuse, R27, R47 ;  /* 0x0000001b052f7224 */ /* 0x040fe400078e022f */
[----:B------:R-:W-:Y:S02]  /*2b00*/  IMAD R45, R5, R26, R45 ;  /* 0x0000001a052d7224 */ /* 0x000fe400078e022d */
[----:B------:R-:W-:Y:S02]  /*2b10*/  IMAD.MOV R2, RZ, RZ, -R2 ;  /* 0x000000ffff027224 */ /* 0x000fe400078e0a02 */
[----:B------:R-:W-:-:S04]  /*2b20*/  IMAD.HI.U32 R27, R25, R42, RZ ;  /* 0x0000002a191b7227 */ /* 0x000fc800078e00ff */
[----:B------:R-:W-:Y:S01]  /*2b30*/  IMAD.HI.U32 R26, R25, R40, RZ ;  /* 0x00000028191a7227 */ /* 0x000fe200078e00ff */
[----:B------:R-:W-:-:S03]  /*2b40*/  IABS R44, R99 ;  /* 0x00000063002c7213 */ /* 0x000fc60000000000 */
[----:B------:R-:W-:Y:S01]  /*2b50*/  @!P1 IMAD.IADD R50, R50, 0x1, -R5 ;  /* 0x0000000132329824 */ /* 0x000fe200078e0a05 */
[C---:B------:R-:W-:Y:S01]  /*2b60*/  ISETP.GT.U32.AND P1, PT, R5.reuse, R43, PT ;  /* 0x0000002b0500720c */ /* 0x040fe20003f24070 */
[----:B------:R-:W-:Y:S02]  /*2b70*/  IMAD R38, R5, R2, R38 ;  /* 0x0000000205267224 */ /* 0x000fe400078e0226 */
[----:B------:R-:W-:Y:S02]  /*2b80*/  IMAD.MOV R27, RZ, RZ, -R27 ;  /* 0x000000ffff1b7224 */ /* 0x000fe400078e0a1b */
[----:B------:R-:W-:Y:S02]  /*2b90*/  IMAD.MOV R26, RZ, RZ, -R26 ;  /* 0x000000ffff1a7224 */ /* 0x000fe400078e0a1a */
[----:B------:R-:W-:Y:S01]  /*2ba0*/  IMAD.HI.U32 R2, R25, R36, RZ ;  /* 0x0000002419027227 */ /* 0x000fe200078e00ff */
[----:B------:R-:W-:-:S03]  /*2bb0*/  IABS R37, R106 ;  /* 0x0000006a00257213 */ /* 0x000fc60000000000 */
[C---:B------:R-:W-:Y:S02]  /*2bc0*/  IMAD R42, R5.reuse, R27, R42 ;  /* 0x0000001b052a7224 */ /* 0x040fe400078e022a */
[C---:B------:R-:W-:Y:S02]  /*2bd0*/  IMAD R40, R5.reuse, R26, R40 ;  /* 0x0000001a05287224 */ /* 0x040fe400078e0228 */
[----:B------:R-:W-:Y:S02]  /*2be0*/  IMAD.MOV R2, RZ, RZ, -R2 ;  /* 0x000000ffff027224 */ /* 0x000fe400078e0a02 */
[----:B------:R-:W-:Y:S01]  /*2bf0*/  @!P5 IMAD.IADD R58, R58, 0x1, -R5 ;  /* 0x000000013a3ad824 */ /* 0x000fe200078e0a05 */
[----:B------:R-:W-:Y:S01]  /*2c00*/  ISETP.GT.U32.AND P5, PT, R5, R51, PT ;  /* 0x000000330500720c */ /* 0x000fe20003fa4070 */
[----:B------:R-:W-:-:S04]  /*2c10*/  IMAD.HI.U32 R26, R25, R34, RZ ;  /* 0x00000022191a7227 */ /* 0x000fc800078e00ff */
[----:B------:R-:W-:-:S04]  /*2c20*/  IMAD.HI.U32 R24, R25, R44, RZ ;  /* 0x0000002c19187227 */ /* 0x000fc800078e00ff */
[C---:B------:R-:W-:Y:S02]  /*2c30*/  IMAD R36, R5.reuse, R2, R36 ;  /* 0x0000000205247224 */ /* 0x040fe400078e0224 */
[--C-:B------:R-:W-:Y:S01]  /*2c40*/  @!P6 IMAD.IADD R52, R52, 0x1, -R5.reuse ;  /* 0x000000013434e824 */ /* 0x100fe200078e0a05 */
[----:B------:R-:W-:Y:S01]  /*2c50*/  ISETP.GT.U32.AND P6, PT, R5, R45, PT ;  /* 0x0000002d0500720c */ /* 0x000fe20003fc4070 */
[----:B------:R-:W-:Y:S01]  /*2c60*/  @!P2 IMAD.IADD R49, R49, 0x1, -R5 ;  /* 0x000000013131a824 */ /* 0x000fe200078e0a05 */
[----:B------:R-:W-:Y:S01]  /*2c70*/  ISETP.GT.U32.AND P2, PT, R5, R42, PT ;  /* 0x0000002a0500720c */ /* 0x000fe20003f44070 */
[----:B------:R-:W-:Y:S02]  /*2c80*/  IMAD.MOV R26, RZ, RZ, -R26 ;  /* 0x000000ffff1a7224 */ /* 0x000fe400078e0a1a */
[----:B------:R-:W-:Y:S02]  /*2c90*/  IMAD.MOV R24, RZ, RZ, -R24 ;  /* 0x000000ffff187224 */ /* 0x000fe400078e0a18 */
[----:B------:R-:W-:-:S04]  /*2ca0*/  IMAD.HI.U32 R27, R25, R37, RZ ;  /* 0x00000025191b7227 */ /* 0x000fc800078e00ff */
[----:B------:R-:W-:Y:S01]  /*2cb0*/  @!P1 IMAD.IADD R43, R43, 0x1, -R5 ;  /* 0x000000012b2b9824 */ /* 0x000fe200078e0a05 */
[C---:B------:R-:W-:Y:S01]  /*2cc0*/  ISETP.GT.U32.AND P1, PT, R5.reuse, R36, PT ;  /* 0x000000240500720c */ /* 0x040fe20003f24070 */
[C---:B------:R-:W-:Y:S01]  /*2cd0*/  IMAD R34, R5.reuse, R26, R34 ;  /* 0x0000001a05227224 */ /* 0x040fe200078e0222 */
[----:B------:R-:W-:Y:S01]  /*2ce0*/  IABS R26, R120 ;  /* 0x00000078001a7213 */ /* 0x000fe20000000000 */
[----:B------:R-:W-:Y:S02]  /*2cf0*/  IMAD R44, R5, R24, R44 ;  /* 0x00000018052c7224 */ /* 0x000fe400078e022c */
[----:B------:R-:W-:Y:S02]  /*2d00*/  IMAD.MOV R27, RZ, RZ, -R27 ;  /* 0x000000ffff1b7224 */ /* 0x000fe400078e0a1b */
[----:B------:R-:W-:Y:S01]  /*2d10*/  @!P5 IMAD.IADD R51, R51, 0x1, -R5 ;  /* 0x000000013333d824 */ /* 0x000fe200078e0a05 */
[C---:B------:R-:W-:Y:S01]  /*2d20*/  ISETP.GT.U32.AND P5, PT, R5.reuse, R44, PT ;  /* 0x0000002c0500720c */ /* 0x040fe20003fa4070 */
[----:B------:R-:W-:-:S02]  /*2d30*/  IMAD R37, R5, R27, R37 ;  /* 0x0000001b05257224 */ /* 0x000fc400078e0225 */
[----:B------:R-:W-:-:S04]  /*2d40*/  IMAD.HI.U32 R33, R25, R28, RZ ;  /* 0x0000001c19217227 */ /* 0x000fc800078e00ff */
[----:B------:R-:W-:-:S04]  /*2d50*/  IMAD.HI.U32 R27, R25, R26, RZ ;  /* 0x0000001a191b7227 */ /* 0x000fc800078e00ff */
[--C-:B------:R-:W-:Y:S01]  /*2d60*/  @!P6 IMAD.IADD R45, R45, 0x1, -R5.reuse ;  /* 0x000000012d2de824 */ /* 0x100fe200078e0a05 */
[C---:B------:R-:W-:Y:S01]  /*2d70*/  ISETP.GT.U32.AND P6, PT, R5.reuse, R38, PT ;  /* 0x000000260500720c */ /* 0x040fe20003fc4070 */
[----:B------:R-:W-:Y:S02]  /*2d80*/  @!P2 IMAD.IADD R42, R42, 0x1, -R5 ;  /* 0x000000012a2aa824 */ /* 0x000fe400078e0a05 */
[----:B------:R-:W-:Y:S02]  /*2d90*/  IMAD.MOV R33, RZ, RZ, -R33 ;  /* 0x000000ffff217224 */ /* 0x000fe400078e0a21 */
[----:B------:R-:W-:Y:S02]  /*2da0*/  IMAD.MOV R27, RZ, RZ, -R27 ;  /* 0x000000ffff1b7224 */ /* 0x000fe400078e0a1b */
[----:B------:R-:W-:Y:S01]  /*2db0*/  @!P1 IMAD.IADD R36, R36, 0x1, -R5 ;  /* 0x0000000124249824 */ /* 0x000fe200078e0a05 */
[C---:B------:R-:W-:Y:S01]  /*2dc0*/  ISETP.GT.U32.AND P1, PT, R5.reuse, R42, PT ;  /* 0x0000002a0500720c */ /* 0x040fe20003f24070 */
[C---:B------:R-:W-:Y:S01]  /*2dd0*/  IMAD R28, R5.reuse, R33, R28 ;  /* 0x00000021051c7224 */ /* 0x040fe200078e021c */
[----:B------:R-:W-:Y:S01]  /*2de0*/  IABS R33, R116 ;  /* 0x0000007400217213 */ /* 0x000fe20000000000 */
[----:B------:R-:W-:-:S02]  /*2df0*/  IMAD R26, R5, R27, R26 ;  /* 0x0000001b051a7224 */ /* 0x000fc400078e021a */
[----:B------:R-:W-:-:S04]  /*2e00*/  IMAD.HI.U32 R2, R25, R30, RZ ;  /* 0x0000001e19027227 */ /* 0x000fc800078e00ff */
[----:B------:R-:W-:Y:S01]  /*2e10*/  IMAD.HI.U32 R27, R25, R35, RZ ;  /* 0x00000023191b7227 */ /* 0x000fe200078e00ff */
[----:B------:R-:W-:-:S03]  /*2e20*/  ISETP.GT.U32.AND P2, PT, R5, R34, PT ;  /* 0x000000220500720c */ /* 0x000fc60003f44070 */
[----:B------:R-:W-:Y:S02]  /*2e30*/  IMAD.MOV R2, RZ, RZ, -R2 ;  /* 0x000000ffff027224 */ /* 0x000fe400078e0a02 */
[----:B------:R-:W-:Y:S02]  /*2e40*/  IMAD.MOV R27, RZ, RZ, -R27 ;  /* 0x000000ffff1b7224 */ /* 0x000fe400078e0a1b */
[----:B------:R-:W-:Y:S02]  /*2e50*/  @!P5 IMAD.IADD R44, R44, 0x1, -R5 ;  /* 0x000000012c2cd824 */ /* 0x000fe400078e0a05 */
[----:B------:R-:W-:-:S04]  /*2e60*/  IMAD.HI.U32 R67, R25, R33, RZ ;  /* 0x0000002119437227 */ /* 0x000fc800078e00ff */
[C---:B------:R-:W-:Y:S01]  /*2e70*/  IMAD R30, R5.reuse, R2, R30 ;  /* 0x00000002051e7224 */ /* 0x040fe200078e021e */
[----:B------:R-:W-:Y:S01]  /*2e80*/  IABS R2, R118 ;  /* 0x0000007600027213 */ /* 0x000fe20000000000 */
[C---:B------:R-:W-:Y:S01]  /*2e90*/  IMAD R35, R5.reuse, R27, R35 ;  /* 0x0000001b05237224 */ /* 0x040fe200078e0223 */
[----:B----4-:R-:W-:Y:S01]  /*2ea0*/  IABS R27, R113 ;  /* 0x00000071001b7213 */ /* 0x010fe20000000000 */
[----:B------:R-:W-:Y:S01]  /*2eb0*/  @!P6 IMAD.IADD R38, R38, 0x1, -R5 ;  /* 0x000000012626e824 */ /* 0x000fe200078e0a05 */
[C---:B------:R-:W-:Y:S01]  /*2ec0*/  ISETP.GT.U32.AND P6, PT, R5.reuse, R44, PT ;  /* 0x0000002c0500720c */ /* 0x040fe20003fc4070 */
[----:B------:R-:W-:Y:S02]  /*2ed0*/  IMAD.MOV R67, RZ, RZ, -R67 ;  /* 0x000000ffff437224 */ /* 0x000fe400078e0a43 */
[----:B------:R-:W-:Y:S01]  /*2ee0*/  @!P1 IMAD.IADD R42, R42, 0x1, -R5 ;  /* 0x000000012a2a9824 */ /* 0x000fe200078e0a05 */
[C---:B------:R-:W-:Y:S01]  /*2ef0*/  ISETP.GT.U32.AND P1, PT, R5.reuse, R36, PT ;  /* 0x000000240500720c */ /* 0x040fe20003f24070 */
[----:B------:R-:W-:-:S02]  /*2f00*/  IMAD R33, R5, R67, R33 ;  /* 0x0000004305217224 */ /* 0x000fc400078e0221 */
[----:B------:R-:W-:-:S04]  /*2f10*/  IMAD.HI.U32 R29, R25, R2, RZ ;  /* 0x00000002191d7227 */ /* 0x000fc800078e00ff */
[----:B------:R-:W-:-:S04]  /*2f20*/  IMAD.HI.U32 R67, R25, R27, RZ ;  /* 0x0000001b19437227 */ /* 0x000fc800078e00ff */
[----:B------:R-:W-:Y:S02]  /*2f30*/  IMAD.MOV R29, RZ, RZ, -R29 ;  /* 0x000000ffff1d7224 */ /* 0x000fe400078e0a1d */
[----:B------:R-:W-:Y:S02]  /*2f40*/  IMAD.MOV R67, RZ, RZ, -R67 ;  /* 0x000000ffff437224 */ /* 0x000fe400078e0a43 */
[----:B------:R-:W-:Y:S02]  /*2f50*/  @!P2 IMAD.IADD R34, R34, 0x1, -R5 ;  /* 0x000000012222a824 */ /* 0x000fe400078e0a05 */
[C---:B------:R-:W-:Y:S02]  /*2f60*/  IMAD R2, R5.reuse, R29, R2 ;  /* 0x0000001d05027224 */ /* 0x040fe400078e0202 */
[C---:B------:R-:W-:Y:S01]  /*2f70*/  IMAD R27, R5.reuse, R67, R27 ;  /* 0x00000043051b7224 */ /* 0x040fe200078e021b */
[----:B---3--:R-:W-:Y:S01]  /*2f80*/  IABS R67, R110 ;  /* 0x0000006e00437213 */ /* 0x008fe20000000000 */
[--C-:B------:R-:W-:Y:S01]  /*2f90*/  @!P6 IMAD.IADD R44, R44, 0x1, -R5.reuse ;  /* 0x000000012c2ce824 */ /* 0x100fe200078e0a05 */
[C---:B------:R-:W-:Y:S01]  /*2fa0*/  ISETP.GT.U32.AND P6, PT, R5.reuse, R34, PT ;  /* 0x000000220500720c */ /* 0x040fe20003fc4070 */
[----:B------:R-:W-:Y:S01]  /*2fb0*/  @!P1 IMAD.IADD R36, R36, 0x1, -R5 ;  /* 0x0000000124249824 */ /* 0x000fe200078e0a05 */
[----:B------:R-:W-:Y:S01]  /*2fc0*/  ISETP.GT.U32.AND P1, PT, R5, R2, PT ;  /* 0x000000020500720c */ /* 0x000fe20003f24070 */
[----:B------:R-:W-:-:S04]  /*2fd0*/  IMAD.HI.U32 R4, R4, R67, RZ ;  /* 0x0000004304047227 */ /* 0x000fc800078e00ff */
[----:B------:R-:W-:-:S04]  /*2fe0*/  IMAD.MOV R4, RZ, RZ, -R4 ;  /* 0x000000ffff047224 */ /* 0x000fc800078e0a04 */
[----:B------:R-:W-:Y:S02]  /*2ff0*/  IMAD R4, R66, R4, R67 ;  /* 0x0000000442047224 */ /* 0x000fe400078e0243 */
[--C-:B------:R-:W-:Y:S01]  /*3000*/  @!P6 IMAD.IADD R34, R34, 0x1, -R5.reuse ;  /* 0x000000012222e824 */ /* 0x100fe200078e0a05 */
[----:B------:R-:W-:Y:S01]  /*3010*/  ISETP.GT.U32.AND P6, PT, R5, R35, PT ;  /* 0x000000230500720c */ /* 0x000fe20003fc4070 */
[----:B------:R-:W-:Y:S01]  /*3020*/  @!P1 IMAD.IADD R2, R2, 0x1, -R5 ;  /* 0x0000000102029824 */ /* 0x000fe200078e0a05 */
[----:B------:R-:W-:Y:S01]  /*3030*/  ISETP.GT.U32.AND P1, PT, R66, R4, PT ;  /* 0x000000044200720c */ /* 0x000fe20003f24070 */
[----:B------:R1:W-:Y:S01]  /*3040*/  STL [R1+0x404], R7 ;  /* 0x0004040701007387 */ /* 0x0003e20000100800 */
[----:B0-----:R-:W-:-:S03]  /*3050*/  VIADD R107, R107, 0x7f ;  /* 0x0000007f6b6b7836 */ /* 0x001fc60000000000 */
[----:B-1----:R-:W2:Y:S04]  /*3060*/  LDL R7, [R1+0x354] ;  /* 0x0003540001077983 */ /* 0x002ea80000100800 */
[----:B------:R0:W-:Y:S02]  /*3070*/  STL [R1+0x408], R108 ;  /* 0x0004086c01007387 */ /* 0x0001e40000100800 */
[----:B------:R-:W-:Y:S01]  /*3080*/  @!P6 IMAD.IADD R35, R35, 0x1, -R5 ;  /* 0x000000012323e824 */ /* 0x000fe200078e0a05 */
[----:B------:R-:W-:Y:S01]  /*3090*/  SHF.R.S32.HI R72, RZ, 0x1f, R107 ;  /* 0x0000001fff487819 */ /* 0x000fe2000001146b */
[----:B0-----:R-:W3:Y:S04]  /*30a0*/  LDL R108, [R1+0x350] ;  /* 0x00035000016c7983 */ /* 0x001ee80000100800 */
[----:B------:R0:W-:Y:S01]  /*30b0*/  STL [R1+0x40c], R91 ;  /* 0x00040c5b01007387 */ /* 0x0001e20000100800 */
[----:B------:R-:W-:Y:S01]  /*30c0*/  @!P1 IMAD.IADD R4, R4, 0x1, -R66 ;  /* 0x0000000104049824 */ /* 0x000fe200078e0a42 */
[----:B------:R-:W-:-:S02]  /*30d0*/  ISETP.GT.U32.AND P1, PT, R5, R35, PT ;  /* 0x000000230500720c */ /* 0x000fc40003f24070 */
[----:B0-----:R-:W4:Y:S04]  /*30e0*/  LDL R91, [R1+0x34c] ;  /* 0x00034c00015b7983 */ /* 0x001f280000100800 */
[----:B------:R0:W-:Y:S01]  /*30f0*/  STL [R1+0x410], R92 ;  /* 0x0004105c01007387 */ /* 0x0001e20000100800 */
[----:B------:R-:W-:-:S03]  /*3100*/  LEA.HI R72, R72, R107, RZ, 0x7 ;  /* 0x0000006b48487211 */ /* 0x000fc600078f38ff */
[----:B0-----:R-:W2:Y:S04]  /*3110*/  LDL R92, [R1+0x348] ;  /* 0x00034800015c7983 */ /* 0x001ea80000100800 */
[----:B------:R0:W-:Y:S04]  /*3120*/  STL [R1+0x414], R93 ;  /* 0x0004145d01007387 */ /* 0x0001e80000100800 */
[----:B0-----:R-:W3:Y:S04]  /*3130*/  LDL R93, [R1+0x33c] ;  /* 0x00033c00015d7983 */ /* 0x001ee80000100800 */
[----:B------:R0:W-:Y:S04]  /*3140*/  STL [R1+0x418], R94 ;  /* 0x0004185e01007387 */ /* 0x0001e80000100800 */
[----:B0-----:R-:W3:Y:S04]  /*3150*/  LDL R94, [R1+0x338] ;  /* 0x00033800015e7983 */ /* 0x001ee80000100800 */
[----:B------:R-:W-:Y:S04]  /*3160*/  STL [R1+0x41c], R95 ;  /* 0x00041c5f01007387 */ /* 0x000fe80000100800 */
[----:B------:R0:W-:Y:S04]  /*3170*/  STL [R1+0x420], R96 ;  /* 0x0004206001007387 */ /* 0x0001e80000100800 */
[----:B------:R-:W3:Y:S01]  /*3180*/  LDL R107, [R1+0x340] ;  /* 0x00034000016b7983 */ /* 0x000ee20000100800 */
[----:B------:R-:W-:Y:S01]  /*3190*/  @!P1 IMAD.IADD R35, R35, 0x1, -R5 ;  /* 0x0000000123239824 */ /* 0x000fe200078e0a05 */
[----:B-----5:R-:W-:-:S02]  /*31a0*/  ISETP.GE.AND P1, PT, R6, RZ, PT ;  /* 0x000000ff0600720c */ /* 0x020fc40003f26270 */
[----:B------:R-:W5:Y:S01]  /*31b0*/  LDL R6, [R1+0x358] ;  /* 0x0003580001067983 */ /* 0x000f620000100800 */
[C---:B------:R-:W-:Y:S02]  /*31c0*/  ISETP.GT.U32.AND P4, PT, R5.reuse, R62, PT ;  /* 0x0000003e0500720c */ /* 0x040fe40003f84070 */
[C---:B------:R-:W-:Y:S01]  /*31d0*/  ISETP.GT.U32.AND P3, PT, R5.reuse, R53, PT ;  /* 0x000000350500720c */ /* 0x040fe20003f64070 */
[----:B0-----:R-:W5:Y:S01]  /*31e0*/  LDL R96, [R1+0x344] ;  /* 0x0003440001607983 */ /* 0x001f620000100800 */
[----:B------:R-:W-:Y:S02]  /*31f0*/  IABS R39, R104 ;  /* 0x0000006800277213 */ /* 0x000fe40000000000 */
[C---:B------:R-:W-:Y:S01]  /*3200*/  ISETP.GT.U32.AND P5, PT, R5.reuse, R37, PT ;  /* 0x000000250500720c */ /* 0x040fe20003fa4070 */
[----:B------:R-:W5:Y:S06]  /*3210*/  LDL R95, [R1+0x35c] ;  /* 0x00035c00015f7983 */ /* 0x000f6c0000100800 */
[----:B------:R-:W-:Y:S01]  /*3220*/  @!P4 IMAD.IADD R62, R62, 0x1, -R5 ;  /* 0x000000013e3ec824 */ /* 0x000fe200078e0a05 */
[----:B------:R-:W-:-:S13]  /*3230*/  ISETP.GT.U32.AND P4, PT, R5, R21, PT ;  /* 0x000000150500720c */ /* 0x000fda0003f84070 */
[----:B------:R-:W-:Y:S01]  /*3240*/  @!P4 IMAD.IADD R21, R21, 0x1, -R5 ;  /* 0x000000011515c824 */ /* 0x000fe200078e0a05 */
[----:B------:R-:W-:-:S13]  /*3250*/  ISETP.GT.U32.AND P4, PT, R5, R62, PT ;  /* 0x0000003e0500720c */ /* 0x000fda0003f84070 */
[--C-:B------:R-:W-:Y:S01]  /*3260*/  @!P4 IMAD.IADD R62, R62, 0x1, -R5.reuse ;  /* 0x000000013e3ec824 */ /* 0x100fe200078e0a05 */
[----:B------:R-:W-:Y:S01]  /*3270*/  ISETP.GT.U32.AND P4, PT, R5, R55, PT ;  /* 0x000000370500720c */ /* 0x000fe20003f84070 */
[----:B------:R-:W-:Y:S01]  /*3280*/  @!P3 IMAD.IADD R53, R53, 0x1, -R5 ;  /* 0x000000013535b824 */ /* 0x000fe200078e0a05 */
[----:B------:R-:W-:-:S11]  /*3290*/  ISETP.GT.U32.AND P3, PT, R5, R59, PT ;  /* 0x0000003b0500720c */ /* 0x000fd60003f64070 */
[----:B------:R-:W-:Y:S01]  /*32a0*/  @!P4 IMAD.IADD R55, R55, 0x1, -R5 ;  /* 0x000000013737c824 */ /* 0x000fe200078e0a05 */
[----:B------:R-:W-:-:S04]  /*32b0*/  ISETP.GT.U32.AND P4, PT, R5, R48, PT ;  /* 0x000000300500720c */ /* 0x000fc80003f84070 */
[----:B------:R-:W-:Y:S01]  /*32c0*/  ISETP.GT.U32.AND P0, PT, R5, R55, PT ;  /* 0x000000370500720c */ /* 0x000fe20003f04070 */
[----:B------:R-:W-:Y:S01]  /*32d0*/  @!P3 IMAD.IADD R59, R59, 0x1, -R5 ;  /* 0x000000013b3bb824 */ /* 0x000fe200078e0a05 */
[----:B------:R-:W-:-:S07]  /*32e0*/  ISETP.GT.U32.AND P3, PT, R5, R53, PT ;  /* 0x000000350500720c */ /* 0x000fce0003f64070 */
[----:B------:R-:W-:Y:S01]  /*32f0*/  @!P4 IMAD.IADD R48, R48, 0x1, -R5 ;  /* 0x000000013030c824 */ /* 0x000fe200078e0a05 */
[----:B------:R-:W-:-:S03]  /*3300*/  ISETP.GT.U32.AND P4, PT, R5, R54, PT ;  /* 0x000000360500720c */ /* 0x000fc60003f84070 */
[--C-:B------:R-:W-:Y:S01]  /*3310*/  @!P0 IMAD.IADD R55, R55, 0x1, -R5.reuse ;  /* 0x0000000137378824 */ /* 0x100fe200078e0a05 */
[----:B------:R-:W-:Y:S01]  /*3320*/  ISETP.GT.U32.AND P0, PT, R5, R48, PT ;  /* 0x000000300500720c */ /* 0x000fe20003f04070 */
[----:B------:R-:W-:Y:S01]  /*3330*/  @!P3 IMAD.IADD R53, R53, 0x1, -R5 ;  /* 0x000000013535b824 */ /* 0x000fe200078e0a05 */
[----:B------:R-:W-:Y:S01]  /*3340*/  ISETP.GT.U32.AND P3, PT, R5, R46, PT ;  /* 0x0000002e0500720c */ /* 0x000fe20003f64070 */
[----:B------:R-:W-:-:S06]  /*3350*/  IMAD.HI.U32 R24, R25, R39, RZ ;  /* 0x0000002719187227 */ /* 0x000fcc00078e00ff */
[----:B------:R-:W-:Y:S01]  /*3360*/  @!P4 IMAD.IADD R54, R54, 0x1, -R5 ;  /* 0x000000013636c824 */ /* 0x000fe200078e0a05 */
[----:B------:R-:W-:-:S03]  /*3370*/  ISETP.GT.U32.AND P4, PT, R5, R47, PT ;  /* 0x0000002f0500720c */ /* 0x000fc60003f84070 */
[----:B------:R-:W-:Y:S01]  /*3380*/  @!P0 IMAD.IADD R48, R48, 0x1, -R5 ;  /* 0x0000000130308824 */ /* 0x000fe200078e0a05 */
[----:B------:R-:W-:Y:S01]  /*3390*/  ISETP.GT.U32.AND P0, PT, R5, R41, PT ;  /* 0x000000290500720c */ /* 0x000fe20003f04070 */
[----:B------:R-:W-:-:S04]  /*33a0*/  IMAD.MOV R24, RZ, RZ, -R24 ;  /* 0x000000ffff187224 */ /* 0x000fc800078e0a18 */
[----:B------:R-:W-:Y:S02]  /*33b0*/  IMAD R39, R5, R24, R39 ;  /* 0x0000001805277224 */ /* 0x000fe400078e0227 */
[--C-:B------:R-:W-:Y:S02]  /*33c0*/  @!P3 IMAD.IADD R46, R46, 0x1, -R5.reuse ;  /* 0x000000012e2eb824 */ /* 0x100fe400078e0a05 */
[--C-:B------:R-:W-:Y:S01]  /*33d0*/  @!P4 IMAD.IADD R47, R47, 0x1, -R5.reuse ;  /* 0x000000012f2fc824 */ /* 0x100fe200078e0a05 */
[C---:B------:R-:W-:Y:S02]  /*33e0*/  ISETP.GT.U32.AND P4, PT, R5.reuse, R40, PT ;  /* 0x000000280500720c */ /* 0x040fe40003f84070 */
[----:B------:R-:W-:Y:S01]  /*33f0*/  ISETP.GT.U32.AND P3, PT, R5, R39, PT ;  /* 0x000000270500720c */ /* 0x000fe20003f64070 */
[--C-:B------:R-:W-:Y:S01]  /*3400*/  @!P0 IMAD.IADD R41, R41, 0x1, -R5.reuse ;  /* 0x0000000129298824 */ /* 0x100fe200078e0a05 */
[----:B------:R-:W-:Y:S01]  /*3410*/  ISETP.GT.U32.AND P0, PT, R5, R47, PT ;  /* 0x0000002f0500720c */ /* 0x000fe20003f04070 */
[----:B------:R-:W-:Y:S01]  /*3420*/  @!P5 IMAD.IADD R37, R37, 0x1, -R5 ;  /* 0x000000012525d824 */ /* 0x000fe200078e0a05 */
[----:B------:R-:W-:Y:S01]  /*3430*/  ISETP.GT.U32.AND P5, PT, R5, R43, PT ;  /* 0x0000002b0500720c */ /* 0x000fe20003fa4070 */
[----:B------:R-:W-:-:S04]  /*3440*/  IMAD.HI.U32 R24, R25, R32, RZ ;  /* 0x0000002019187227 */ /* 0x000fc800078e00ff */
[----:B------:R-:W-:Y:S02]  /*3450*/  IMAD.MOV R24, RZ, RZ, -R24 ;  /* 0x000000ffff187224 */ /* 0x000fe400078e0a18 */
[--C-:B------:R-:W-:Y:S02]  /*3460*/  @!P4 IMAD.IADD R40, R40, 0x1, -R5.reuse ;  /* 0x000000012828c824 */ /* 0x100fe400078e0a05 */
[----:B------:R-:W-:Y:S01]  /*3470*/  IMAD R32, R5, R24, R32 ;  /* 0x0000001805207224 */ /* 0x000fe200078e0220 */
[----:B------:R-:W-:Y:S01]  /*3480*/  IABS R24, R119 ;  /* 0x0000007700187213 */ /* 0x000fe20000000000 */
[--C-:B------:R-:W-:Y:S01]  /*3490*/  @!P3 IMAD.IADD R39, R39, 0x1, -R5.reuse ;  /* 0x000000012727b824 */ /* 0x100fe200078e0a05 */
[----:B------:R-:W-:Y:S01]  /*34a0*/  ISETP.GT.U32.AND P3, PT, R5, R45, PT ;  /* 0x0000002d0500720c */ /* 0x000fe20003f64070 */
[--C-:B------:R-:W-:Y:S01]  /*34b0*/  @!P0 IMAD.IADD R47, R47, 0x1, -R5.reuse ;  /* 0x000000012f2f8824 */ /* 0x100fe200078e0a05 */
[----:B------:R-:W-:Y:S01]  /*34c0*/  IABS R29, R114 ;  /* 0x00000072001d7213 */ /* 0x000fe20000000000 */
[----:B------:R-:W-:Y:S01]  /*34d0*/  @!P5 IMAD.IADD R43, R43, 0x1, -R5 ;  /* 0x000000012b2bd824 */ /* 0x000fe200078e0a05 */
[----:B------:R-:W-:Y:S01]  /*34e0*/  ISETP.GT.U32.AND P0, PT, R5, R41, PT ;  /* 0x000000290500720c */ /* 0x000fe20003f04070 */
[----:B------:R-:W-:Y:S01]  /*34f0*/  IMAD.HI.U32 R31, R25, R24, RZ ;  /* 0x00000018191f7227 */ /* 0x000fe200078e00ff */
[----:B------:R-:W-:-:S02]  /*3500*/  ISETP.GT.U32.AND P2, PT, R5, R40, PT ;  /* 0x000000280500720c */ /* 0x000fc40003f44070 */
[----:B------:R-:W-:Y:S01]  /*3510*/  ISETP.GT.U32.AND P5, PT, R5, R37, PT ;  /* 0x000000250500720c */ /* 0x000fe20003fa4070 */
[----:B------:R-:W-:Y:S01]  /*3520*/  IMAD.HI.U32 R69, R25, R29, RZ ;  /* 0x0000001d19457227 */ /* 0x000fe200078e00ff */
[----:B------:R-:W-:-:S03]  /*3530*/  ISETP.GT.U32.AND P4, PT, R5, R46, PT ;  /* 0x0000002e0500720c */ /* 0x000fc60003f84070 */
[----:B------:R-:W-:Y:S02]  /*3540*/  IMAD.MOV R31, RZ, RZ, -R31 ;  /* 0x000000ffff1f7224 */ /* 0x000fe400078e0a1f */
[----:B------:R-:W-:Y:S02]  /*3550*/  IMAD.MOV R69, RZ, RZ, -R69 ;  /* 0x000000ffff457224 */ /* 0x000fe400078e0a45 */
[----:B------:R-:W-:Y:S01]  /*3560*/  IMAD R24, R5, R31, R24 ;  /* 0x0000001f05187224 */ /* 0x000fe200078e0218 */
[----:B------:R-:W-:Y:S01]  /*3570*/  IABS R31, R115 ;  /* 0x00000073001f7213 */ /* 0x000fe20000000000 */
[----:B------:R-:W-:Y:S01]  /*3580*/  @!P3 IMAD.IADD R45, R45, 0x1, -R5 ;  /* 0x000000012d2db824 */ /* 0x000fe200078e0a05 */
[C---:B------:R-:W-:Y:S01]  /*3590*/  ISETP.GT.U32.AND P3, PT, R5.reuse, R39, PT ;  /* 0x000000270500720c */ /* 0x040fe20003f64070 */
[----:B------:R-:W-:Y:S01]  /*35a0*/  IMAD R29, R5, R69, R29 ;  /* 0x00000045051d7224 */ /* 0x000fe200078e021d */
[----:B------:R-:W-:Y:S01]  /*35b0*/  IABS R69, R112 ;  /* 0x0000007000457213 */ /* 0x000fe20000000000 */
[--C-:B------:R-:W-:Y:S01]  /*35c0*/  @!P0 IMAD.IADD R41, R41, 0x1, -R5.reuse ;  /* 0x0000000129298824 */ /* 0x100fe200078e0a05 */
[C---:B------:R-:W-:Y:S01]  /*35d0*/  ISETP.GT.U32.AND P0, PT, R5.reuse, R32, PT ;  /* 0x000000200500720c */ /* 0x040fe20003f04070 */
[--C-:B------:R-:W-:Y:S01]  /*35e0*/  @!P2 IMAD.IADD R40, R40, 0x1, -R5.reuse ;  /* 0x000000012828a824 */ /* 0x100fe200078e0a05 */
[----:B------:R-:W-:Y:S01]  /*35f0*/  ISETP.GT.U32.AND P2, PT, R5, R30, PT ;  /* 0x0000001e0500720c */ /* 0x000fe20003f44070 */
[----:B------:R-:W-:Y:S01]  /*3600*/  @!P5 IMAD.IADD R37, R37, 0x1, -R5 ;  /* 0x000000012525d824 */ /* 0x000fe200078e0a05 */
[----:B------:R-:W-:Y:S01]  /*3610*/  ISETP.GT.U32.AND P5, PT, R5, R24, PT ;  /* 0x000000180500720c */ /* 0x000fe20003fa4070 */
[----:B------:R-:W-:-:S04]  /*3620*/  IMAD.HI.U32 R70, R25, R31, RZ ;  /* 0x0000001f19467227 */ /* 0x000fc800078e00ff */
[----:B------:R-:W-:-:S04]  /*3630*/  IMAD.HI.U32 R25, R25, R69, RZ ;  /* 0x0000004519197227 */ /* 0x000fc800078e00ff */
[----:B------:R-:W-:Y:S02]  /*3640*/  IMAD.MOV R70, RZ, RZ, -R70 ;  /* 0x000000ffff467224 */ /* 0x000fe400078e0a46 */
[----:B------:R-:W-:Y:S02]  /*3650*/  IMAD.MOV R25, RZ, RZ, -R25 ;  /* 0x000000ffff197224 */ /* 0x000fe400078e0a19 */
[----:B------:R-:W-:Y:S01]  /*3660*/  @!P4 IMAD.IADD R46, R46, 0x1, -R5 ;  /* 0x000000012e2ec824 */ /* 0x000fe200078e0a05 */
[C---:B------:R-:W-:Y:S01]  /*3670*/  ISETP.GT.U32.AND P4, PT, R5.reuse, R38, PT ;  /* 0x000000260500720c */ /* 0x040fe20003f84070 */
[----:B------:R-:W-:Y:S02]  /*3680*/  IMAD R31, R5, R70, R31 ;  /* 0x00000046051f7224 */ /* 0x000fe400078e021f */
[----:B------:R-:W-:Y:S01]  /*3690*/  @!P3 IMAD.IADD R39, R39, 0x1, -R5 ;  /* 0x000000012727b824 */ /* 0x000fe200078e0a05 */
[C---:B------:R-:W-:Y:S01]  /*36a0*/  ISETP.GT.U32.AND P3, PT, R5.reuse, R28, PT ;  /* 0x0000001c0500720c */ /* 0x040fe20003f64070 */
[----:B------:R-:W-:-:S02]  /*36b0*/  IMAD R25, R5, R25, R69 ;  /* 0x0000001905197224 */ /* 0x000fc400078e0245 */
[--C-:B------:R-:W-:Y:S01]  /*36c0*/  @!P0 IMAD.IADD R32, R32, 0x1, -R5.reuse ;  /* 0x0000000120208824 */ /* 0x100fe200078e0a05 */
[C---:B------:R-:W-:Y:S01]  /*36d0*/  ISETP.GT.U32.AND P0, PT, R5.reuse, R33, PT ;  /* 0x000000210500720c */ /* 0x040fe20003f04070 */
[--C-:B------:R-:W-:Y:S01]  /*36e0*/  @!P2 IMAD.IADD R30, R30, 0x1, -R5.reuse ;  /* 0x000000011e1ea824 */ /* 0x100fe200078e0a05 */
[C---:B------:R-:W-:Y:S01]  /*36f0*/  ISETP.GT.U32.AND P2, PT, R5.reuse, R31, PT ;  /* 0x0000001f0500720c */ /* 0x040fe20003f44070 */
[--C-:B------:R-:W-:Y:S01]  /*3700*/  @!P5 IMAD.IADD R24, R24, 0x1, -R5.reuse ;  /* 0x000000011818d824 */ /* 0x100fe200078e0a05 */
[C---:B------:R-:W-:Y:S01]  /*3710*/  ISETP.GT.U32.AND P5, PT, R5.reuse, R25, PT ;  /* 0x000000190500720c */ /* 0x040fe20003fa4070 */
[----:B------:R-:W-:Y:S01]  /*3720*/  @!P4 IMAD.IADD R38, R38, 0x1, -R5 ;  /* 0x000000012626c824 */ /* 0x000fe200078e0a05 */
[----:B------:R-:W-:-:S03]  /*3730*/  ISETP.GT.U32.AND P4, PT, R5, R26, PT ;  /* 0x0000001a0500720c */ /* 0x000fc60003f84070 */
[----:B------:R-:W-:Y:S01]  /*3740*/  @!P3 IMAD.IADD R28, R28, 0x1, -R5 ;  /* 0x000000011c1cb824 */ /* 0x000fe200078e0a05 */
[----:B------:R-:W-:-:S03]  /*3750*/  ISETP.GT.U32.AND P3, PT, R5, R29, PT ;  /* 0x0000001d0500720c */ /* 0x000fc60003f64070 */
[--C-:B------:R-:W-:Y:S01]  /*3760*/  @!P0 IMAD.IADD R33, R33, 0x1, -R5.reuse ;  /* 0x0000000121218824 */ /* 0x100fe200078e0a05 */
[----:B------:R-:W-:Y:S01]  /*3770*/  ISETP.GT.U32.AND P0, PT, R5, R30, PT ;  /* 0x0000001e0500720c */ /* 0x000fe20003f04070 */
[--C-:B------:R-:W-:Y:S01]  /*3780*/  @!P2 IMAD.IADD R31, R31, 0x1, -R5.reuse ;  /* 0x000000011f1fa824 */ /* 0x100fe200078e0a05 */
[----:B------:R-:W-:Y:S01]  /*3790*/  ISETP.GT.U32.AND P2, PT, R5, R28, PT ;  /* 0x0000001c0500720c */ /* 0x000fe20003f44070 */
[--C-:B------:R-:W-:Y:S01]  /*37a0*/  @!P5 IMAD.IADD R25, R25, 0x1, -R5.reuse ;  /* 0x000000011919d824 */ /* 0x100fe200078e0a05 */
[----:B------:R-:W-:Y:S01]  /*37b0*/  ISETP.GT.U32.AND P5, PT, R5, R2, PT ;  /* 0x000000020500720c */ /* 0x000fe20003fa4070 */
[----:B------:R-:W-:-:S04]  /*37c0*/  @!P4 IMAD.IADD R26, R26, 0x1, -R5 ;  /* 0x000000011a1ac824 */ /* 0x000fc800078e0a05 */
[----:B------:R-:W-:Y:S01]  /*37d0*/  @!P3 IMAD.IADD R29, R29, 0x1, -R5 ;  /* 0x000000011d1db824 */ /* 0x000fe200078e0a05 */
[----:B------:R-:W-:-:S03]  /*37e0*/  ISETP.GT.U32.AND P3, PT, R5, R26, PT ;  /* 0x0000001a0500720c */ /* 0x000fc60003f64070 */
[--C-:B------:R-:W-:Y:S01]  /*37f0*/  @!P0 IMAD.IADD R30, R30, 0x1, -R5.reuse ;  /* 0x000000011e1e8824 */ /* 0x100fe200078e0a05 */
[C---:B------:R-:W-:Y:S01]  /*3800*/  ISETP.GT.U32.AND P0, PT, R5.reuse, R33, PT ;  /* 0x000000210500720c */ /* 0x040fe20003f04070 */
[--C-:B------:R-:W-:Y:S01]  /*3810*/  @!P2 IMAD.IADD R28, R28, 0x1, -R5.reuse ;  /* 0x000000011c1ca824 */ /* 0x100fe200078e0a05 */
[----:B------:R-:W-:Y:S01]  /*3820*/  ISETP.GT.U32.AND P2, PT, R5, R31, PT ;  /* 0x0000001f0500720c */ /* 0x000fe20003f44070 */
[----:B------:R-:W-:Y:S01]  /*3830*/  @!P5 IMAD.IADD R2, R2, 0x1, -R5 ;  /* 0x000000010202d824 */ /* 0x000fe200078e0a05 */
[----:B------:R-:W-:-:S05]  /*3840*/  ISETP.GT.U32.AND P5, PT, R66, R4, PT ;  /* 0x000000044200720c */ /* 0x000fca0003fa4070 */
[----:B------:R-:W-:Y:S01]  /*3850*/  @!P3 IMAD.IADD R26, R26, 0x1, -R5 ;  /* 0x000000011a1ab824 */ /* 0x000fe200078e0a05 */
[----:B------:R-:W-:-:S03]  /*3860*/  ISETP.GT.U32.AND P3, PT, R5, R29, PT ;  /* 0x0000001d0500720c */ /* 0x000fc60003f64070 */
[--C-:B------:R-:W-:Y:S02]  /*3870*/  @!P0 IMAD.IADD R33, R33, 0x1, -R5.reuse ;  /* 0x0000000121218824 */ /* 0x100fe400078e0a05 */
[----:B------:R-:W-:Y:S02]  /*3880*/  @!P2 IMAD.IADD R31, R31, 0x1, -R5 ;  /* 0x000000011f1fa824 */ /* 0x000fe400078e0a05 */
[----:B------:R-:W-:Y:S02]  /*3890*/  @!P5 IMAD.IADD R4, R4, 0x1, -R66 ;  /* 0x000000010404d824 */ /* 0x000fe400078e0a42 */
[----:B------:R-:W-:-:S04]  /*38a0*/  @!P1 IMAD.MOV R0, RZ, RZ, -R0 ;  /* 0x000000ffff009224 */ /* 0x000fc800078e0a00 */
[----:B------:R-:W-:Y:S01]  /*38b0*/  @!P3 IMAD.IADD R29, R29, 0x1, -R5 ;  /* 0x000000011d1db824 */ /* 0x000fe200078e0a05 */
[----:B----4-:R-:W-:Y:S02]  /*38c0*/  ISETP.GE.AND P1, PT, R91, RZ, PT ;  /* 0x000000ff5b00720c */ /* 0x010fe40003f26270 */
[----:B------:R-:W4:Y:S01]  /*38d0*/  LDL R91, [R1+0x36c] ;  /* 0x00036c00015b7983 */ /* 0x000f220000100800 */
[----:B--2---:R-:W-:-:S03]  /*38e0*/  ISETP.GE.AND P3, PT, R92, RZ, PT ;  /* 0x000000ff5c00720c */ /* 0x004fc60003f66270 */
[----:B------:R-:W2:Y:S01]  /*38f0*/  LDL R92, [R1+0x368] ;  /* 0x00036800015c7983 */ /* 0x000ea20000100800 */
[----:B---3--:R-:W-:-:S03]  /*3900*/  ISETP.GE.AND P2, PT, R93, RZ, PT ;  /* 0x000000ff5d00720c */ /* 0x008fc60003f46270 */
[----:B------:R-:W3:Y:S01]  /*3910*/  LDL R93, [R1+0x364] ;  /* 0x00036400015d7983 */ /* 0x000ee20000100800 */
[----:B------:R-:W-:-:S03]  /*3920*/  ISETP.GE.AND P0, PT, R94, RZ, PT ;  /* 0x000000ff5e00720c */ /* 0x000fc60003f06270 */
[----:B------:R-:W3:Y:S01]  /*3930*/  LDL R94, [R1+0x360] ;  /* 0x00036000015e7983 */ /* 0x000ee20000100800 */
[----:B------:R-:W-:-:S09]  /*3940*/  ISETP.GE.AND P5, PT, R107, RZ, PT ;  /* 0x000000ff6b00720c */ /* 0x000fd20003fa6270 */
[----:B------:R-:W-:Y:S01]  /*3950*/  @!P0 IMAD.MOV R63, RZ, RZ, -R63 ;  /* 0x000000ffff3f8224 */ /* 0x000fe200078e0a3f */
[----:B------:R-:W-:Y:S01]  /*3960*/  ISETP.GE.AND P0, PT, R108, RZ, PT ;  /* 0x000000ff6c00720c */ /* 0x000fe20003f06270 */
[----:B------:R-:W-:Y:S01]  /*3970*/  @!P2 IMAD.MOV R65, RZ, RZ, -R65 ;  /* 0x000000ffff41a224 */ /* 0x000fe200078e0a41 */
[----:B------:R-:W3:Y:S01]  /*3980*/  LDL R108, [R1+0x370] ;  /* 0x00037000016c7983 */ /* 0x000ee20000100800 */
[----:B------:R-:W-:-:S03]  /*3990*/  ISETP.GE.AND P2, PT, R7, RZ, PT ;  /* 0x000000ff0700720c */ /* 0x000fc60003f46270 */
[----:B------:R-:W3:Y:S01]  /*39a0*/  LDL R7, [R1+0x378] ;  /* 0x0003780001077983 */ /* 0x000ee20000100800 */
[----:B------:R-:W-:Y:S01]  /*39b0*/  ISETP.GT.U32.AND P4, PT, R5, R27, PT ;  /* 0x0000001b0500720c */ /* 0x000fe20003f84070 */
[----:B------:R-:W-:Y:S02]  /*39c0*/  @!P3 IMAD.MOV R10, RZ, RZ, -R10 ;  /* 0x000000ffff0ab224 */ /* 0x000fe400078e0a0a */
[----:B------:R-:W3:Y:S01]  /*39d0*/  LDL R107, [R1+0x380] ;  /* 0x00038000016b7983 */ /* 0x000ee20000100800 */
[----:B------:R-:W-:Y:S01]  /*39e0*/  @!P5 IMAD.MOV R8, RZ, RZ, -R8 ;  /* 0x000000ffff08d224 */ /* 0x000fe200078e0a08 */
[----:B-----5:R-:W-:Y:S02]  /*39f0*/  ISETP.GE.AND P5, PT, R6, RZ, PT ;  /* 0x000000ff0600720c */ /* 0x020fe40003fa6270 */
[----:B------:R-:W5:Y:S06]  /*3a00*/  LDL R6, [R1+0x37c] ;  /* 0x00037c0001067983 */ /* 0x000f6c0000100800 */
[----:B------:R-:W-:Y:S01]  /*3a10*/  @!P4 IMAD.IADD R27, R27, 0x1, -R5 ;  /* 0x000000011b1bc824 */ /* 0x000fe200078e0a05 */
[----:B------:R-:W-:-:S13]  /*3a20*/  ISETP.GT.U32.AND P4, PT, R5, R24, PT ;  /* 0x000000180500720c */ /* 0x000fda0003f84070 */
[----:B------:R-:W-:Y:S01]  /*3a30*/  @!P4 IMAD.IADD R24, R24, 0x1, -R5 ;  /* 0x000000011818c824 */ /* 0x000fe200078e0a05 */
[----:B------:R-:W-:-:S13]  /*3a40*/  ISETP.GT.U32.AND P4, PT, R5, R27, PT ;  /* 0x0000001b0500720c */ /* 0x000fda0003f84070 */
[----:B------:R-:W-:Y:S01]  /*3a50*/  @!P4 IMAD.IADD R27, R27, 0x1, -R5 ;  /* 0x000000011b1bc824 */ /* 0x000fe200078e0a05 */
[----:B------:R-:W-:Y:S02]  /*3a60*/  ISETP.GE.AND P4, PT, R96, RZ, PT ;  /* 0x000000ff6000720c */ /* 0x000fe40003f86270 */
[----:B------:R-:W5:Y:S01]  /*3a70*/  LDL R96, [R1+0x384] ;  /* 0x0003840001607983 */ /* 0x000f620000100800 */
[----:B------:R-:W-:-:S10]  /*3a80*/  @!P1 IMAD.MOV R11, RZ, RZ, -R11 ;  /* 0x000000ffff0b9224 */ /* 0x000fd400078e0a0b */
[----:B------:R-:W-:Y:S01]  /*3a90*/  @!P4 IMAD.MOV R9, RZ, RZ, -R9 ;  /* 0x000000ffff09c224 */ /* 0x000fe200078e0a09 */
[----:B------:R-:W-:Y:S02]  /*3aa0*/  ISETP.GE.AND P4, PT, R95, RZ, PT ;  /* 0x000000ff5f00720c */ /* 0x000fe40003f86270 */
[----:B------:R-:W5:Y:S01]  /*3ab0*/  LDL R95, [R1+0x388] ;  /* 0x00038800015f7983 */ /* 0x000f620000100800 */
[----:B------:R-:W-:Y:S02]  /*3ac0*/  @!P0 IMAD.MOV R12, RZ, RZ, -R12 ;  /* 0x000000ffff0c8224 */ /* 0x000fe400078e0a0c */
[----:B------:R-:W-:Y:S02]  /*3ad0*/  @!P2 IMAD.MOV R13, RZ, RZ, -R13 ;  /* 0x000000ffff0da224 */ /* 0x000fe400078e0a0d */
[----:B------:R-:W-:-:S06]  /*3ae0*/  @!P5 IMAD.MOV R14, RZ, RZ, -R14 ;  /* 0x000000ffff0ed224 */ /* 0x000fcc00078e0a0e */
[----:B------:R-:W-:Y:S01]  /*3af0*/  @!P4 IMAD.MOV R15, RZ, RZ, -R15 ;  /* 0x000000ffff0fc224 */ /* 0x000fe200078e0a0f */
[----:B----4-:R-:W-:Y:S02]  /*3b00*/  ISETP.GE.AND P2, PT, R91, RZ, PT ;  /* 0x000000ff5b00720c */ /* 0x010fe40003f46270 */
[----:B------:R-:W4:Y:S01]  /*3b10*/  LDL R91, [R1+0x3a0] ;  /* 0x0003a000015b7983 */ /* 0x000f220000100800 */
[----:B--2---:R-:W-:-:S03]  /*3b20*/  ISETP.GE.AND P0, PT, R92, RZ, PT ;  /* 0x000000ff5c00720c */ /* 0x004fc60003f06270 */
[----:B------:R-:W2:Y:S01]  /*3b30*/  LDL R92, [R1+0x39c] ;  /* 0x00039c00015c7983 */ /* 0x000ea20000100800 */
[----:B---3--:R-:W-:-:S03]  /*3b40*/  ISETP.GE.AND P1, PT, R93, RZ, PT ;  /* 0x000000ff5d00720c */ /* 0x008fc60003f26270 */
[----:B------:R-:W3:Y:S01]  /*3b50*/  LDL R93, [R1+0x398] ;  /* 0x00039800015d7983 */ /* 0x000ee20000100800 */
[----:B------:R-:W-:-:S03]  /*3b60*/  ISETP.GE.AND P3, PT, R94, RZ, PT ;  /* 0x000000ff5e00720c */ /* 0x000fc60003f66270 */
[----:B------:R-:W3:Y:S10]  /*3b70*/  LDL R94, [R1+0x38c] ;  /* 0x00038c00015e7983 */ /* 0x000ef40000100800 */
[----:B------:R-:W-:Y:S01]  /*3b80*/  @!P3 IMAD.MOV R16, RZ, RZ, -R16 ;  /* 0x000000ffff10b224 */ /* 0x000fe200078e0a10 */
[----:B------:R-:W-:-:S02]  /*3b90*/  ISETP.GE.AND P5, PT, R108, RZ, PT ;  /* 0x000000ff6c00720c */ /* 0x000fc40003fa6270 */
[----:B------:R-:W3:Y:S01]  /*3ba0*/  LDL R108, [R1+0x3a4] ;  /* 0x0003a400016c7983 */ /* 0x000ee20000100800 */
[----:B------:R-:W-:-:S03]  /*3bb0*/  ISETP.GE.AND P4, PT, R7, RZ, PT ;  /* 0x000000ff0700720c */ /* 0x000fc60003f86270 */
[----:B------:R-:W3:Y:S01]  /*3bc0*/  LDL R7, [R1+0x3a8] ;  /* 0x0003a80001077983 */ /* 0x000ee20000100800 */
[----:B-----5:R-:W-:-:S03]  /*3bd0*/  ISETP.GE.AND P3, PT, R6, RZ, PT ;  /* 0x000000ff0600720c */ /* 0x020fc60003f66270 */
[----:B------:R-:W5:Y:S01]  /*3be0*/  LDL R6, [R1+0x3ac] ;  /* 0x0003ac0001067983 */ /* 0x000f620000100800 */
[----:B------:R-:W-:Y:S01]  /*3bf0*/  ISETP.GT.U32.AND P6, PT, R5, R32, PT ;  /* 0x000000200500720c */ /* 0x000fe20003fc4070 */
[----:B------:R-:W-:Y:S01]  /*3c00*/  @!P1 IMAD.MOV R17, RZ, RZ, -R17 ;  /* 0x000000ffff119224 */ /* 0x000fe200078e0a11 */
[----:B------:R-:W-:Y:S01]  /*3c10*/  ISETP.GE.AND P1, PT, R107, RZ, PT ;  /* 0x000000ff6b00720c */ /* 0x000fe20003f26270 */
[----:B------:R-:W-:Y:S01]  /*3c20*/  @!P0 IMAD.MOV R18, RZ, RZ, -R18 ;  /* 0x000000ffff128224 */ /* 0x000fe200078e0a12 */
[----:B------:R-:W5:Y:S01]  /*3c30*/  LDL R107, [R1+0x390] ;  /* 0x00039000016b7983 */ /* 0x000f620000100800 */
[----:B------:R-:W-:-:S08]  /*3c40*/  @!P2 IMAD.MOV R19, RZ, RZ, -R19 ;  /* 0x000000ffff13a224 */ /* 0x000fd000078e0a13 */
[----:B------:R-:W-:Y:S01]  /*3c50*/  @!P6 IMAD.IADD R32, R32, 0x1, -R5 ;  /* 0x000000012020e824 */ /* 0x000fe200078e0a05 */
[----:B------:R-:W-:Y:S01]  /*3c60*/  ISETP.GT.U32.AND P6, PT, R5, R25, PT ;  /* 0x000000190500720c */ /* 0x000fe20003fc4070 */
[----:B------:R-:W-:Y:S02]  /*3c70*/  @!P5 IMAD.MOV R20, RZ, RZ, -R20 ;  /* 0x000000ffff14d224 */ /* 0x000fe400078e0a14 */
[----:B------:R-:W-:Y:S02]  /*3c80*/  @!P4 IMAD.MOV R3, RZ, RZ, -R3 ;  /* 0x000000ffff03c224 */ /* 0x000fe400078e0a03 */
[----:B------:R-:W-:Y:S02]  /*3c90*/  @!P3 IMAD.MOV R21, RZ, RZ, -R21 ;  /* 0x000000ffff15b224 */ /* 0x000fe400078e0a15 */
[----:B------:R-:W-:-:S06]  /*3ca0*/  @!P1 IMAD.MOV R22, RZ, RZ, -R22 ;  /* 0x000000ffff169224 */ /* 0x000fcc00078e0a16 */
[----:B------:R-:W-:Y:S02]  /*3cb0*/  @!P6 IMAD.IADD R25, R25, 0x1, -R5 ;  /* 0x000000011919e824 */ /* 0x000fe400078e0a05 */
[----:B------:R-:W5:Y:S01]  /*3cc0*/  LDL R5, [R1+0x3b0] ;  /* 0x0003b00001057983 */ /* 0x000f620000100800 */
[----:B------:R-:W-:-:S03]  /*3cd0*/  ISETP.GE.AND P0, PT, R96, RZ, PT ;  /* 0x000000ff6000720c */ /* 0x000fc60003f06270 */
[----:B------:R-:W5:Y:S01]  /*3ce0*/  LDL.LU R96, [R1+0x420] ;  /* 0x0004200001607983 */ /* 0x000f620000300800 */
[----:B------:R-:W-:-:S03]  /*3cf0*/  ISETP.GE.AND P2, PT, R95, RZ, PT ;  /* 0x000000ff5f00720c */ /* 0x000fc60003f46270 */
[----:B------:R-:W5:Y:S06]  /*3d00*/  LDL.LU R95, [R1+0x41c] ;  /* 0x00041c00015f7983 */ /* 0x000f6c0000300800 */
[----:B------:R-:W-:-:S04]  /*3d10*/  @!P0 IMAD.MOV R23, RZ, RZ, -R23 ;  /* 0x000000ffff178224 */ /* 0x000fc800078e0a17 */
[----:B------:R-:W-:Y:S01]  /*3d20*/  @!P2 IMAD.MOV R88, RZ, RZ, -R88 ;  /* 0x000000ffff58a224 */ /* 0x000fe200078e0a58 */
[----:B----4-:R-:W-:Y:S02]  /*3d30*/  ISETP.GE.AND P1, PT, R91, RZ, PT ;  /* 0x000000ff5b00720c */ /* 0x010fe40003f26270 */
[----:B--2---:R-:W-:Y:S02]  /*3d40*/  ISETP.GE.AND P3, PT, R92, RZ, PT ;  /* 0x000000ff5c00720c */ /* 0x004fe40003f66270 */
[----:B---3--:R-:W-:Y:S02]  /*3d50*/  ISETP.GE.AND P4, PT, R93, RZ, PT ;  /* 0x000000ff5d00720c */ /* 0x008fe40003f86270 */
[----:B------:R-:W-:Y:S02]  /*3d60*/  ISETP.GE.AND P5, PT, R94, RZ, PT ;  /* 0x000000ff5e00720c */ /* 0x000fe40003fa6270 */
[----:B------:R-:W2:Y:S04]  /*3d70*/  LDL.LU R94, [R1+0x418] ;  /* 0x00041800015e7983 */ /* 0x000ea80000300800 */
[----:B------:R-:W3:Y:S04]  /*3d80*/  LDL.LU R93, [R1+0x414] ;  /* 0x00041400015d7983 */ /* 0x000ee80000300800 */
[----:B------:R-:W4:Y:S03]  /*3d90*/  LDL.LU R92, [R1+0x410] ;  /* 0x00041000015c7983 */ /* 0x000f260000300800 */
[----:B------:R-:W-:Y:S01]  /*3da0*/  @!P5 IMAD.MOV R89, RZ, RZ, -R89 ;  /* 0x000000ffff59d224 */ /* 0x000fe200078e0a59 */
[----:B------:R-:W2:Y:S01]  /*3db0*/  LDL.LU R91, [R1+0x40c] ;  /* 0x00040c00015b7983 */ /* 0x000ea20000300800 */
[----:B------:R-:W-:-:S03]  /*3dc0*/  ISETP.GE.AND P0, PT, R108, RZ, PT ;  /* 0x000000ff6c00720c */ /* 0x000fc60003f06270 */
[----:B------:R-:W2:Y:S01]  /*3dd0*/  LDL.LU R108, [R1+0x408] ;  /* 0x00040800016c7983 */ /* 0x000ea20000300800 */
[----:B------:R-:W-:-:S03]  /*3de0*/  ISETP.GE.AND P2, PT, R7, RZ, PT ;  /* 0x000000ff0700720c */ /* 0x000fc60003f46270 */
[----:B------:R-:W3:Y:S01]  /*3df0*/  LDL.LU R7, [R1+0x404] ;  /* 0x0004040001077983 */ /* 0x000ee20000300800 */
[----:B-----5:R-:W-:-:S03]  /*3e00*/  ISETP.GE.AND P5, PT, R6, RZ, PT ;  /* 0x000000ff0600720c */ /* 0x020fc60003fa6270 */
[----:B------:R-:W5:Y:S01]  /*3e10*/  LDL.LU R6, [R1+0x400] ;  /* 0x0004000001067983 */ /* 0x000f620000300800 */
[----:B------:R-:W-:Y:S02]  /*3e20*/  @!P1 IMAD.MOV R61, RZ, RZ, -R61 ;  /* 0x000000ffff3d9224 */ /* 0x000fe400078e0a3d */
[----:B------:R-:W-:Y:S02]  /*3e30*/  @!P0 IMAD.MOV R60, RZ, RZ, -R60 ;  /* 0x000000ffff3c8224 */ /* 0x000fe400078e0a3c */
[----:B------:R-:W-:Y:S02]  /*3e40*/  @!P4 IMAD.MOV R90, RZ, RZ, -R90 ;  /* 0x000000ffff5ac224 */ /* 0x000fe400078e0a5a */
[----:B------:R-:W-:Y:S01]  /*3e50*/  @!P3 IMAD.MOV R62, RZ, RZ, -R62 ;  /* 0x000000ffff3eb224 */ /* 0x000fe200078e0a3e */
[----:B------:R-:W-:Y:S02]  /*3e60*/  ISETP.GE.AND P3, PT, R107, RZ, PT ;  /* 0x000000ff6b00720c */ /* 0x000fe40003f66270 */
[----:B------:R-:W-:-:S11]  /*3e70*/  ISETP.GE.AND P4, PT, R5, RZ, PT ;  /* 0x000000ff0500720c */ /* 0x000fd60003f86270 */
[----:B------:R-:W-:Y:S02]  /*3e80*/  @!P3 IMAD.MOV R56, RZ, RZ, -R56 ;  /* 0x000000ffff38b224 */ /* 0x000fe400078e0a38 */
[----:B------:R-:W-:Y:S02]  /*3e90*/  @!P4 IMAD.MOV R57, RZ, RZ, -R57 ;  /* 0x000000ffff39c224 */ /* 0x000fe400078e0a39 */
[----:B------:R-:W-:Y:S02]  /*3ea0*/  @!P2 IMAD.MOV R59, RZ, RZ, -R59 ;  /* 0x000000ffff3ba224 */ /* 0x000fe400078e0a3b */
[----:B------:R-:W-:Y:S01]  /*3eb0*/  @!P5 IMAD.MOV R58, RZ, RZ, -R58 ;  /* 0x000000ffff3ad224 */ /* 0x000fe200078e0a3a */
[----:B---3--:R-:W-:Y:S02]  /*3ec0*/  ISETP.GE.AND P0, PT, R7, RZ, PT ;  /* 0x000000ff0700720c */ /* 0x008fe40003f06270 */
[----:B-----5:R-:W-:Y:S02]  /*3ed0*/  ISETP.GE.AND P1, PT, R6, RZ, PT ;  /* 0x000000ff0600720c */ /* 0x020fe40003f26270 */
[----:B------:R-:W3:Y:S04]  /*3ee0*/  LDL.LU R6, [R1+0x3fc] ;  /* 0x0003fc0001067983 */ /* 0x000ee80000300800 */
[----:B------:R-:W5:Y:S01]  /*3ef0*/  LDL.LU R7, [R1+0x3f8] ;  /* 0x0003f80001077983 */ /* 0x000f620000300800 */
[----:B----4-:R-:W-:-:S02]  /*3f00*/  ISETP.GE.AND P4, PT, R92, RZ, PT ;  /* 0x000000ff5c00720c */ /* 0x010fc40003f86270 */
[----:B------:R-:W-:Y:S02]  /*3f10*/  ISETP.GE.AND P3, PT, R93, RZ, PT ;  /* 0x000000ff5d00720c */ /* 0x000fe40003f66270 */
[----:B--2---:R-:W-:Y:S02]  /*3f20*/  ISETP.GE.AND P2, PT, R108, RZ, PT ;  /* 0x000000ff6c00720c */ /* 0x004fe40003f46270 */
[----:B------:R-:W-:Y:S01]  /*3f30*/  ISETP.GE.AND P5, PT, R91, RZ, PT ;  /* 0x000000ff5b00720c */ /* 0x000fe20003fa6270 */
[----:B------:R-:W-:-:S06]  /*3f40*/  @!P1 IMAD.MOV R55, RZ, RZ, -R55 ;  /* 0x000000ffff379224 */ /* 0x000fcc00078e0a37 */
[----:B------:R-:W-:Y:S01]  /*3f50*/  @!P4 IMAD.MOV R51, RZ, RZ, -R51 ;  /* 0x000000ffff33c224 */ /* 0x000fe200078e0a33 */
[----:B------:R-:W-:Y:S01]  /*3f60*/  ISETP.GE.AND P4, PT, R98, RZ, PT ;  /* 0x000000ff6200720c */ /* 0x000fe20003f86270 */
        /* <DEDUP_REMOVED lines=8> */
[----:B------:R-:W2:Y:S01]  /*3ff0*/  LDL.LU R108, [R1+0x3f4] ;  /* 0x0003f400016c7983 */ /* 0x000ea20000300800 */
[----:B------:R-:W-:-:S03]  /*4000*/  ISETP.GE.AND P5, PT, R97, RZ, PT ;  /* 0x000000ff6100720c */ /* 0x000fc60003fa6270 */
        /* <DEDUP_REMOVED lines=12> */
[----:B------:R-:W4:Y:S02]  /*40d0*/  LDL.LU R91, [R1+0x3f0] ;  /* 0x0003f000015b7983 */ /* 0x000f240000300800 */
        /* <DEDUP_REMOVED lines=29> */
[----:B------:R-:W4:Y:S01]  /*42b0*/  LDL.LU R94, [R1+0x3e4] ;  /* 0x0003e400015e7983 */ /* 0x000f220000300800 */
        /* <DEDUP_REMOVED lines=8> */
[----:B------:R-:W-:-:S02]  /*4340*/  ISETP.GE.AND P2, PT, R112, RZ, PT ;  /* 0x000000ff7000720c */ /* 0x000fc40003f46270 */
[----:B------:R-:W-:Y:S01]  /*4350*/  ISETP.GE.AND P5, PT, R111, RZ, PT ;  /* 0x000000ff6f00720c */ /* 0x000fe20003fa6270 */
[----:B------:R-:W-:Y:S01]  /*4360*/  @!P4 IMAD.MOV R4, RZ, RZ, -R4 ;  /* 0x000000ffff04c224 */ /* 0x000fe200078e0a04 */
[----:B------:R-:W4:Y:S04]  /*4370*/  LDL.LU R97, [R1+0x3d8] ;  /* 0x0003d80001617983 */ /* 0x000f280000300800 */
[----:B------:R-:W4:Y:S04]  /*4380*/  LDL.LU R98, [R1+0x3d4] ;  /* 0x0003d40001627983 */ /* 0x000f280000300800 */
[----:B------:R-:W4:Y:S04]  /*4390*/  LDL.LU R99, [R1+0x3d0] ;  /* 0x0003d00001637983 */ /* 0x000f280000300800 */
[----:B------:R-:W4:Y:S04]  /*43a0*/  LDL.LU R100, [R1+0x3cc] ;  /* 0x0003cc0001647983 */ /* 0x000f280000300800 */
[----:B------:R-:W4:Y:S04]  /*43b0*/  LDL.LU R101, [R1+0x3c8] ;  /* 0x0003c80001657983 */ /* 0x000f280000300800 */
[----:B------:R-:W4:Y:S04]  /*43c0*/  LDL.LU R102, [R1+0x3c4] ;  /* 0x0003c40001667983 */ /* 0x000f280000300800 */
[----:B------:R-:W4:Y:S04]  /*43d0*/  LDL.LU R103, [R1+0x3c0] ;  /* 0x0003c00001677983 */ /* 0x000f280000300800 */
[----:B------:R-:W4:Y:S04]  /*43e0*/  LDL.LU R104, [R1+0x3bc] ;  /* 0x0003bc0001687983 */ /* 0x000f280000300800 */
[----:B------:R-:W4:Y:S01]  /*43f0*/  LDL.LU R105, [R1+0x3b8] ;  /* 0x0003b80001697983 */ /* 0x000f220000300800 */
[----:B------:R-:W-:-:S03]  /*4400*/  @!P1 IMAD.MOV R29, RZ, RZ, -R29 ;  /* 0x000000ffff1d9224 */ /* 0x000fc600078e0a1d */
[----:B------:R-:W4:Y:S01]  /*4410*/  LDL.LU R106, [R1+0x3b4] ;  /* 0x0003b400016a7983 */ /* 0x000f220000300800 */
[----:B------:R-:W-:Y:S01]  /*4420*/  @!P0 IMAD.MOV R27, RZ, RZ, -R27 ;  /* 0x000000ffff1b8224 */ /* 0x000fe200078e0a1b */
[----:B------:R-:W-:Y:S01]  /*4430*/  SHF.R.U32.HI R67, RZ, 0x5, R109 ;  /* 0x00000005ff437819 */ /* 0x000fe2000001166d */
[----:B------:R-:W-:Y:S02]  /*4440*/  @!P2 IMAD.MOV R25, RZ, RZ, -R25 ;  /* 0x000000ffff19a224 */ /* 0x000fe400078e0a19 */
[----:B------:R-:W-:Y:S01]  /*4450*/  @!P5 IMAD.MOV R64, RZ, RZ, -R64 ;  /* 0x000000ffff40d224 */ /* 0x000fe200078e0a40 */
[----:B------:R-:W-:Y:S02]  /*4460*/  R2UR UR16, R67 ;  /* 0x00000000431072ca */ /* 0x000fe400000e0000 */
[----:B---3--:R-:W-:Y:S02]  /*4470*/  ISETP.NE.AND P6, PT, R6, RZ, PT ;  /* 0x000000ff0600720c */ /* 0x008fe40003fc5270 */
[----:B-----5:R-:W-:-:S02]  /*4480*/  ISETP.NE.AND P3, PT, R7, RZ, PT ;  /* 0x000000ff0700720c */ /* 0x020fc40003f65270 */
[----:B------:R-:W-:-:S04]  /*4490*/  LOP3.LUT R5, RZ, R7, RZ, 0x33, !PT ;  /* 0x00000007ff057212 */ /* 0x000fc800078e33ff */
[C---:B------:R-:W-:Y:S02]  /*44a0*/  SEL R0, R5.reuse, R0, !P3 ;  /* 0x0000000005007207 */ /* 0x040fe40005800000 */
[----:B------:R-:W-:-:S03]  /*44b0*/  SEL R63, R5, R63, !P3 ;  /* 0x0000003f053f7207 */ /* 0x000fc60005800000 */
[----:B------:R-:W-:Y:S01]  /*44c0*/  IMAD R0, R0, UR4, RZ ;  /* 0x0000000400007c24 */ /* 0x000fe2000f8e02ff */
[----:B------:R-:W-:Y:S01]  /*44d0*/  @!P6 LOP3.LUT R4, RZ, R6, RZ, 0x33, !PT ;  /* 0x00000006ff04e212 */ /* 0x000fe200078e33ff */
[----:B------:R-:W-:Y:S01]  /*44e0*/  IMAD R6, R63, UR4, RZ ;  /* 0x000000043f067c24 */ /* 0x000fe2000f8e02ff */
[----:B------:R-:W-:Y:S02]  /*44f0*/  SEL R7, R5, R65, !P3 ;  /* 0x0000004105077207 */ /* 0x000fe40005800000 */
[----:B------:R-:W-:Y:S02]  /*4500*/  SHF.R.S32.HI R71, RZ, 0x1f, R0 ;  /* 0x0000001fff477819 */ /* 0x000fe40000011400 */
[----:B------:R-:W-:Y:S01]  /*4510*/  IADD3 R0, P4, R0, UR10, RZ ;  /* 0x0000000a00007c10 */ /* 0x000fe2000ff9e0ff */
[----:B------:R-:W-:Y:S01]  /*4520*/  IMAD R7, R7, UR4, RZ ;  /* 0x0000000407077c24 */ /* 0x000fe2000f8e02ff */
[----:B------:R-:W-:Y:S02]  /*4530*/  SHF.R.S32.HI R70, RZ, 0x1f, R6 ;  /* 0x0000001fff467819 */ /* 0x000fe40000011406 */
[----:B------:R-:W-:-:S02]  /*4540*/  IADD3.X R107, R71, UR11, RZ, P4, !PT ;  /* 0x0000000b476b7c10 */ /* 0x000fc4000a7fe4ff */
[----:B------:R-:W-:Y:S02]  /*4550*/  IADD3 R6, P6, R6, UR10, RZ ;  /* 0x0000000a06067c10 */ /* 0x000fe4000ffde0ff */
[----:B------:R-:W-:Y:S01]  /*4560*/  SEL R8, R5, R8, !P3 ;  /* 0x0000000805087207 */ /* 0x000fe20005800000 */
[----:B------:R0:W-:Y:S01]  /*4570*/  STL [R1+0xb0], R107 ;  /* 0x0000b06b01007387 */ /* 0x0001e20000100800 */
[----:B------:R-:W-:Y:S02]  /*4580*/  SHF.R.S32.HI R69, RZ, 0x1f, R7 ;  /* 0x0000001fff457819 */ /* 0x000fe40000011407 */
[----:B------:R-:W-:Y:S01]  /*4590*/  IADD3 R7, P5, R7, UR10, RZ ;  /* 0x0000000a07077c10 */ /* 0x000fe2000ffbe0ff */
[----:B------:R-:W-:Y:S01]  /*45a0*/  IMAD R8, R8, UR4, RZ ;  /* 0x0000000408087c24 */ /* 0x000fe2000f8e02ff */
[----:B------:R-:W-:Y:S02]  /*45b0*/  SEL R9, R5, R9, !P3 ;  /* 0x0000000905097207 */ /* 0x000fe40005800000 */
[----:B0-----:R-:W-:-:S02]  /*45c0*/  IADD3.X R107, R70, UR11, RZ, P6, !PT ;  /* 0x0000000b466b7c10 */ /* 0x001fc4000b7fe4ff */
[C---:B------:R-:W-:Y:S02]  /*45d0*/  SEL R10, R5.reuse, R10, !P3 ;  /* 0x0000000a050a7207 */ /* 0x040fe40005800000 */
[C---:B------:R-:W-:Y:S01]  /*45e0*/  SEL R11, R5.reuse, R11, !P3 ;  /* 0x0000000b050b7207 */ /* 0x040fe20005800000 */
[----:B------:R0:W-:Y:S01]  /*45f0*/  STL [R1+0xb4], R107 ;  /* 0x0000b46b01007387 */ /* 0x0001e20000100800 */
[C---:B------:R-:W-:Y:S02]  /*4600*/  SEL R12, R5.reuse, R12, !P3 ;  /* 0x0000000c050c7207 */ /* 0x040fe40005800000 */
[C---:B------:R-:W-:Y:S02]  /*4610*/  SEL R13, R5.reuse, R13, !P3 ;  /* 0x0000000d050d7207 */ /* 0x040fe40005800000 */
[C---:B------:R-:W-:Y:S02]  /*4620*/  SEL R14, R5.reuse, R14, !P3 ;  /* 0x0000000e050e7207 */ /* 0x040fe40005800000 */
[----:B------:R-:W-:-:S02]  /*4630*/  SEL R15, R5, R15, !P3 ;  /* 0x0000000f050f7207 */ /* 0x000fc40005800000 */
[C---:B------:R-:W-:Y:S02]  /*4640*/  SEL R16, R5.reuse, R16, !P3 ;  /* 0x0000001005107207 */ /* 0x040fe40005800000 */
[C---:B------:R-:W-:Y:S02]  /*4650*/  SEL R17, R5.reuse, R17, !P3 ;  /* 0x0000001105117207 */ /* 0x040fe40005800000 */
        /* <DEDUP_REMOVED lines=49> */
[----:B------:R-:W-:Y:S02]  /*4970*/  SEL R25, R5, R25, !P3 ;  /* 0x0000001905197207 */ /* 0x000fe40005800000 */
[----:B0-----:R-:W-:Y:S01]  /*4980*/  IADD3.X R107, R69, UR11, RZ, P5, !PT ;  /* 0x0000000b456b7c10 */ /* 0x001fe2000affe4ff */
[----:B------:R-:W-:Y:S01]  /*4990*/  IMAD R9, R9, UR4, RZ ;  /* 0x0000000409097c24 */ /* 0x000fe2000f8e02ff */
[----:B------:R-:W-:-:S02]  /*49a0*/  SEL R5, R5, R64, !P3 ;  /* 0x0000004005057207 */ /* 0x000fc40005800000 */
[----:B------:R-:W-:Y:S02]  /*49b0*/  SHF.R.S32.HI R67, RZ, 0x1f, R8 ;  /* 0x0000001fff437819 */ /* 0x000fe40000011408 */
[----:B------:R-:W-:Y:S01]  /*49c0*/  IADD3 R8, P3, R8, UR10, RZ ;  /* 0x0000000a08087c10 */ /* 0x000fe2000ff7e0ff */
[----:B------:R0:W-:Y:S01]  /*49d0*/  STL [R1+0xb8], R107 ;  /* 0x0000b86b01007387 */ /* 0x0001e20000100800 */
[----:B------:R-:W-:Y:S01]  /*49e0*/  SHF.R.S32.HI R66, RZ, 0x1f, R9 ;  /* 0x0000001fff427819 */ /* 0x000fe20000011409 */
[----:B------:R-:W-:Y:S01]  /*49f0*/  IMAD R10, R10, UR4, RZ ;  /* 0x000000040a0a7c24 */ /* 0x000fe2000f8e02ff */
[----:B------:R-:W-:Y:S02]  /*4a00*/  IADD3 R9, P2, R9, UR10, RZ ;  /* 0x0000000a09097c10 */ /* 0x000fe4000ff5e0ff */
[----:B0-----:R-:W-:Y:S01]  /*4a10*/  IADD3.X R107, R67, UR11, RZ, P3, !PT ;  /* 0x0000000b436b7c10 */ /* 0x001fe20009ffe4ff */
[----:B------:R-:W-:Y:S01]  /*4a20*/  IMAD R11, R11, UR4, RZ ;  /* 0x000000040b0b7c24 */ /* 0x000fe2000f8e02ff */
[----:B------:R-:W-:-:S03]  /*4a30*/  SHF.R.S32.HI R65, RZ, 0x1f, R10 ;  /* 0x0000001fff417819 */ /* 0x000fc6000001140a */
[----:B------:R0:W-:Y:S01]  /*4a40*/  STL [R1+0xbc], R107 ;  /* 0x0000bc6b01007387 */ /* 0x0001e20000100800 */
[----:B------:R-:W-:Y:S01]  /*4a50*/  IADD3 R10, P1, R10, UR10, RZ ;  /* 0x0000000a0a0a7c10 */ /* 0x000fe2000ff3e0ff */
[----:B------:R-:W-:Y:S01]  /*4a60*/  IMAD R12, R12, UR4, RZ ;  /* 0x000000040c0c7c24 */ /* 0x000fe2000f8e02ff */
[----:B------:R-:W-:Y:S02]  /*4a70*/  SHF.R.S32.HI R64, RZ, 0x1f, R11 ;  /* 0x0000001fff407819 */ /* 0x000fe4000001140b */
[----:B0-----:R-:W-:Y:S02]  /*4a80*/  IADD3.X R107, R66, UR11, RZ, P2, !PT ;  /* 0x0000000b426b7c10 */ /* 0x001fe400097fe4ff */
[----:B------:R-:W-:-:S03]  /*4a90*/  IADD3 R11, P0, R11, UR10, RZ ;  /* 0x0000000a0b0b7c10 */ /* 0x000fc6000ff1e0ff */
[----:B------:R0:W-:Y:S01]  /*4aa0*/  STL [R1+0xc0], R107 ;  /* 0x0000c06b01007387 */ /* 0x0001e20000100800 */
[----:B------:R-:W-:Y:S01]  /*4ab0*/  SHF.R.S32.HI R63, RZ, 0x1f, R12 ;  /* 0x0000001fff3f7819 */ /* 0x000fe2000001140c */
[----:B------:R-:W-:Y:S01]  /*4ac0*/  IMAD R13, R13, UR4, RZ ;  /* 0x000000040d0d7c24 */ /* 0x000fe2000f8e02ff */
        /* <DEDUP_REMOVED lines=38> */
[----:B------:R-:W-:Y:S01]  /*4d30*/  IMAD R3, R3, UR4, RZ ;  /* 0x0000000403037c24 */ /* 0x000fe2000f8e02ff */
[----:B------:R-:W-:Y:S02]  /*4d40*/  SHF.R.S32.HI R63, RZ, 0x1f, R20 ;  /* 0x0000001fff3f7819 */ /* 0x000fe40000011414 */
[----:B0-----:R-:W-:Y:S02]  /*4d50*/  IADD3.X R107, R65, UR11, RZ, P0, !PT ;  /* 0x0000000b416b7c10 */ /* 0x001fe400087fe4ff */
[----:B------:R-:W-:-:S03]  /*4d60*/  IADD3 R20, P6, R20, UR10, RZ ;  /* 0x0000000a14147c10 */ /* 0x000fc6000ffde0ff */
[----:B------:R0:W-:Y:S01]  /*4d70*/  STL [R1+0xe4], R107 ;  /* 0x0000e46b01007387 */ /* 0x0001e20000100800 */
[----:B------:R-:W-:Y:S01]  /*4d80*/  SHF.R.S32.HI R71, RZ, 0x1f, R3 ;  /* 0x0000001fff477819 */ /* 0x000fe20000011403 */
[----:B------:R-:W-:Y:S01]  /*4d90*/  IMAD R21, R21, UR4, RZ ;  /* 0x0000000415157c24 */ /* 0x000fe2000f8e02ff */
[----:B------:R-:W-:Y:S02]  /*4da0*/  IADD3 R3, P5, R3, UR10, RZ ;  /* 0x0000000a03037c10 */ /* 0x000fe4000ffbe0ff */
[----:B0-----:R-:W-:Y:S01]  /*4db0*/  IADD3.X R107, R64, UR11, RZ, P4, !PT ;  /* 0x0000000b406b7c10 */ /* 0x001fe2000a7fe4ff */
[----:B------:R-:W-:-:S04]  /*4dc0*/  IMAD R62, R62, UR4, RZ ;  /* 0x000000043e3e7c24 */ /* 0x000fc8000f8e02ff */
[----:B------:R0:W-:Y:S01]  /*4dd0*/  STL [R1+0xe8], R107 ;  /* 0x0000e86b01007387 */ /* 0x0001e20000100800 */
[----:B------:R-:W-:Y:S01]  /*4de0*/  IADD3.X R110, R71, UR11, RZ, P5, !PT ;  /* 0x0000000b476e7c10 */ /* 0x000fe2000affe4ff */
[----:B------:R-:W-:Y:S01]  /*4df0*/  IMAD R22, R22, UR4, RZ ;  /* 0x0000000416167c24 */ /* 0x000fe2000f8e02ff */
[----:B------:R-:W-:Y:S02]  /*4e00*/  SHF.R.S32.HI R70, RZ, 0x1f, R21 ;  /* 0x0000001fff467819 */ /* 0x000fe40000011415 */
[----:B0-----:R-:W-:Y:S01]  /*4e10*/  IADD3.X R107, R63, UR11, RZ, P6, !PT ;  /* 0x0000000b3f6b7c10 */ /* 0x001fe2000b7fe4ff */
[----:B------:R-:W-:Y:S01]  /*4e20*/  IMAD R61, R61, UR4, RZ ;  /* 0x000000043d3d7c24 */ /* 0x000fe2000f8e02ff */
[----:B------:R-:W-:-:S03]  /*4e30*/  IADD3 R21, P3, R21, UR10, RZ ;  /* 0x0000000a15157c10 */ /* 0x000fc6000ff7e0ff */
[----:B------:R0:W-:Y:S01]  /*4e40*/  STL [R1+0xec], R107 ;  /* 0x0000ec6b01007387 */ /* 0x0001e20000100800 */
[----:B------:R-:W-:-:S03]  /*4e50*/  SHF.R.S32.HI R69, RZ, 0x1f, R22 ;  /* 0x0000001fff457819 */ /* 0x000fc60000011416 */
[----:B------:R1:W-:Y:S01]  /*4e60*/  STL [R1+0xf0], R110 ;  /* 0x0000f06e01007387 */ /* 0x0003e20000100800 */
[----:B0-----:R-:W-:Y:S01]  /*4e70*/  IADD3 R107, P5, R62, UR10, RZ ;  /* 0x0000000a3e6b7c10 */ /* 0x001fe2000ffbe0ff */
[----:B------:R-:W-:Y:S01]  /*4e80*/  IMAD R23, R23, UR4, RZ ;  /* 0x0000000417177c24 */ /* 0x000fe2000f8e02ff */
[----:B------:R-:W-:Y:S02]  /*4e90*/  IADD3 R22, P2, R22, UR10, RZ ;  /* 0x0000000a16167c10 */ /* 0x000fe4000ff5e0ff */
[----:B-1----:R-:W-:Y:S01]  /*4ea0*/  IADD3.X R110, R70, UR11, RZ, P3, !PT ;  /* 0x0000000b466e7c10 */ /* 0x002fe20009ffe4ff */
[----:B------:R0:W-:Y:S01]  /*4eb0*/  STL [R1+0xc], R107 ;  /* 0x00000c6b01007387 */ /* 0x0001e20000100800 */
[----:B------:R-:W-:Y:S01]  /*4ec0*/  IMAD R60, R60, UR4, RZ ;  /* 0x000000043c3c7c24 */ /* 0x000fe2000f8e02ff */
[----:B------:R-:W-:Y:S02]  /*4ed0*/  SHF.R.S32.HI R67, RZ, 0x1f, R23 ;  /* 0x0000001fff437819 */ /* 0x000fe40000011417 */
[----:B------:R1:W-:Y:S01]  /*4ee0*/  STL [R1+0xf4], R110 ;  /* 0x0000f46e01007387 */ /* 0x0003e20000100800 */
[----:B0-----:R-:W-:Y:S01]  /*4ef0*/  IADD3 R107, P3, R61, UR10, RZ ;  /* 0x0000000a3d6b7c10 */ /* 0x001fe2000ff7e0ff */
[----:B------:R-:W-:Y:S01]  /*4f00*/  IMAD R88, R88, UR4, RZ ;  /* 0x0000000458587c24 */ /* 0x000fe2000f8e02ff */
[----:B------:R-:W-:-:S02]  /*4f10*/  IADD3 R23, P1, R23, UR10, RZ ;  /* 0x0000000a17177c10 */ /* 0x000fc4000ff3e0ff */
[----:B-1----:R-:W-:Y:S01]  /*4f20*/  IADD3.X R110, R69, UR11, RZ, P2, !PT ;  /* 0x0000000b456e7c10 */ /* 0x002fe200097fe4ff */
[----:B------:R0:W-:Y:S01]  /*4f30*/  STL [R1+0x4c], R107 ;  /* 0x00004c6b01007387 */ /* 0x0001e20000100800 */
[----:B------:R-:W-:Y:S01]  /*4f40*/  IMAD R59, R59, UR4, RZ ;  /* 0x000000043b3b7c24 */ /* 0x000fe2000f8e02ff */
[----:B------:R-:W-:Y:S01]  /*4f50*/  SHF.R.S32.HI R66, RZ, 0x1f, R88 ;  /* 0x0000001fff427819 */ /* 0x000fe20000011458 */
[----:B------:R-:W-:Y:S01]  /*4f60*/  IMAD R89, R89, UR4, RZ ;  /* 0x0000000459597c24 */ /* 0x000fe2000f8e02ff */
[----:B------:R1:W-:Y:S01]  /*4f70*/  STL [R1+0xf8], R110 ;  /* 0x0000f86e01007387 */ /* 0x0003e20000100800 */
[----:B------:R-:W-:Y:S02]  /*4f80*/  IMAD R58, R58, UR4, RZ ;  /* 0x000000043a3a7c24 */ /* 0x000fe4000f8e02ff */
[----:B------:R-:W-:Y:S02]  /*4f90*/  IMAD R90, R90, UR4, RZ ;  /* 0x000000045a5a7c24 */ /* 0x000fe4000f8e02ff */
[----:B------:R-:W-:Y:S01]  /*4fa0*/  IMAD R57, R57, UR4, RZ ;  /* 0x0000000439397c24 */ /* 0x000fe2000f8e02ff */
[----:B0-----:R-:W-:Y:S01]  /*4fb0*/  IADD3 R107, P2, R60, UR10, RZ ;  /* 0x0000000a3c6b7c10 */ /* 0x001fe2000ff5e0ff */
[----:B------:R-:W-:Y:S01]  /*4fc0*/  IMAD R56, R56, UR4, RZ ;  /* 0x0000000438387c24 */ /* 0x000fe2000f8e02ff */
[----:B------:R-:W-:Y:S01]  /*4fd0*/  IADD3 R88, P0, R88, UR10, RZ ;  /* 0x0000000a58587c10 */ /* 0x000fe2000ff1e0ff */
[----:B------:R-:W-:Y:S01]  /*4fe0*/  IMAD R55, R55, UR4, RZ ;  /* 0x0000000437377c24 */ /* 0x000fe2000f8e02ff */
[----:B-1----:R-:W-:Y:S01]  /*4ff0*/  IADD3.X R110, R67, UR11, RZ, P1, !PT ;  /* 0x0000000b436e7c10 */ /* 0x002fe20008ffe4ff */
[----:B------:R0:W-:Y:S01]  /*5000*/  STL [R1+0x50], R107 ;  /* 0x0000506b01007387 */ /* 0x0001e20000100800 */
[----:B------:R-:W-:Y:S01]  /*5010*/  SHF.R.S32.HI R65, RZ, 0x1f, R89 ;  /* 0x0000001fff417819 */ /* 0x000fe20000011459 */
[----:B------:R-:W-:Y:S01]  /*5020*/  IMAD R54, R54, UR4, RZ ;  /* 0x0000000436367c24 */ /* 0x000fe2000f8e02ff */
[----:B------:R-:W-:Y:S01]  /*5030*/  SHF.R.S32.HI R63, RZ, 0x1f, R62 ;  /* 0x0000001fff3f7819 */ /* 0x000fe2000001143e */
[----:B------:R1:W-:Y:S01]  /*5040*/  STL [R1+0xfc], R110 ;  /* 0x0000fc6e01007387 */ /* 0x0003e20000100800 */
[----:B------:R-:W-:Y:S01]  /*5050*/  IMAD R53, R53, UR4, RZ ;  /* 0x0000000435357c24 */ /* 0x000fe2000f8e02ff */
[----:B------:R-:W3:Y:S01]  /*5060*/  LDC R69, c[0x0][0x238] ;  /* 0x00008e00ff457b82 */ /* 0x000ee20000000800 */
[----:B0-----:R-:W-:-:S02]  /*5070*/  IADD3 R107, P1, R59, UR10, RZ ;  /* 0x0000000a3b6b7c10 */ /* 0x001fc4000ff3e0ff */
[----:B------:R-:W-:Y:S02]  /*5080*/  IADD3 R89, P4, R89, UR10, RZ ;  /* 0x0000000a59597c10 */ /* 0x000fe4000ff9e0ff */
[----:B-1----:R-:W-:Y:S01]  /*5090*/  IADD3.X R110, R66, UR11, RZ, P0, !PT ;  /* 0x0000000b426e7c10 */ /* 0x002fe200087fe4ff */
[----:B------:R0:W-:Y:S01]  /*50a0*/  STL [R1+0x54], R107 ;  /* 0x0000546b01007387 */ /* 0x0001e20000100800 */
[----:B------:R-:W-:-:S03]  /*50b0*/  SHF.R.S32.HI R64, RZ, 0x1f, R90 ;  /* 0x0000001fff407819 */ /* 0x000fc6000001145a */
[----:B------:R1:W-:Y:S01]  /*50c0*/  STL [R1+0x100], R110 ;  /* 0x0001006e01007387 */ /* 0x0003e20000100800 */
[----:B0-----:R-:W-:Y:S02]  /*50d0*/  IADD3 R107, P0, R58, UR10, RZ ;  /* 0x0000000a3a6b7c10 */ /* 0x001fe4000ff1e0ff */
[----:B------:R-:W-:Y:S02]  /*50e0*/  IADD3 R90, P6, R90, UR10, RZ ;  /* 0x0000000a5a5a7c10 */ /* 0x000fe4000ffde0ff */
[----:B-1----:R-:W-:Y:S01]  /*50f0*/  IADD3.X R110, R65, UR11, RZ, P4, !PT ;  /* 0x0000000b416e7c10 */ /* 0x002fe2000a7fe4ff */
[----:B------:R0:W-:Y:S04]  /*5100*/  STL [R1+0x58], R107 ;  /* 0x0000586b01007387 */ /* 0x0001e80000100800 */
[----:B------:R1:W-:Y:S01]  /*5110*/  STL [R1+0x104], R110 ;  /* 0x0001046e01007387 */ /* 0x0003e20000100800 */
[----:B0-----:R-:W-:-:S02]  /*5120*/  IADD3 R107, P4, R57, UR10, RZ ;  /* 0x0000000a396b7c10 */ /* 0x001fc4000ff9e0ff */
[----:B-1----:R-:W-:-:S03]  /*5130*/  IADD3.X R110, R64, UR11, RZ, P6, !PT ;  /* 0x0000000b406e7c10 */ /* 0x002fc6000b7fe4ff */
[----:B------:R0:W-:Y:S01]  /*5140*/  STL [R1+0x124], R107 ;  /* 0x0001246b01007387 */ /* 0x0001e20000100800 */
[----:B------:R-:W-:-:S03]  /*5150*/  SHF.R.S32.HI R62, RZ, 0x1f, R61 ;  /* 0x0000001fff3e7819 */ /* 0x000fc6000001143d */
[----:B------:R1:W-:Y:S01]  /*5160*/  STL [R1+0x108], R110 ;  /* 0x0001086e01007387 */ /* 0x0003e20000100800 */
[----:B0-----:R-:W-:Y:S02]  /*5170*/  IADD3 R107, P6, R56, UR10, RZ ;  /* 0x0000000a386b7c10 */ /* 0x001fe4000ffde0ff */
[----:B-1----:R-:W-:-:S03]  /*5180*/  IADD3.X R110, R63, UR11, RZ, P5, !PT ;  /* 0x0000000b3f6e7c10 */ /* 0x002fc6000affe4ff */
[----:B------:R0:W-:Y:S01]  /*5190*/  STL [R1+0x12c], R107 ;  /* 0x00012c6b01007387 */ /* 0x0001e20000100800 */
[----:B------:R-:W-:-:S03]  /*51a0*/  SHF.R.S32.HI R61, RZ, 0x1f, R60 ;  /* 0x0000001fff3d7819 */ /* 0x000fc6000001143c */
[----:B------:R1:W-:Y:S01]  /*51b0*/  STL [R1+0x10c], R110 ;  /* 0x00010c6e01007387 */ /* 0x0003e20000100800 */
[----:B0-----:R-:W-:Y:S02]  /*51c0*/  IADD3 R107, P5, R55, UR10, RZ ;  /* 0x0000000a376b7c10 */ /* 0x001fe4000ffbe0ff */
[----:B-1----:R-:W-:-:S03]  /*51d0*/  IADD3.X R110, R62, UR11, RZ, P3, !PT ;  /* 0x0000000b3e6e7c10 */ /* 0x002fc60009ffe4ff */
[----:B------:R0:W-:Y:S01]  /*51e0*/  STL [R1+0x134], R107 ;  /* 0x0001346b01007387 */ /* 0x0001e20000100800 */
[----:B------:R-:W-:-:S03]  /*51f0*/  IMAD R52, R52, UR4, RZ ;  /* 0x0000000434347c24 */ /* 0x000fc6000f8e02ff */
[----:B------:R1:W-:Y:S01]  /*5200*/  STL [R1+0x110], R110 ;  /* 0x0001106e01007387 */ /* 0x0003e20000100800 */
[----:B0-----:R-:W-:Y:S02]  /*5210*/  IADD3 R107, P3, R54, UR10, RZ ;  /* 0x0000000a366b7c10 */ /* 0x001fe4000ff7e0ff */
[----:B------:R-:W-:Y:S02]  /*5220*/  SHF.R.S32.HI R60, RZ, 0x1f, R59 ;  /* 0x0000001fff3c7819 */ /* 0x000fe4000001143b */
[----:B-1----:R-:W-:Y:S01]  /*5230*/  IADD3.X R110, R61, UR11, RZ, P2, !PT ;  /* 0x0000000b3d6e7c10 */ /* 0x002fe200097fe4ff */
        /* <DEDUP_REMOVED lines=181> */
[----:B------:R-:W-:-:S03]  /*5d90*/  SHF.R.S32.HI R2, RZ, 0x1f, R35 ;  /* 0x0000001fff027819 */ /* 0x000fc60000011423 */
[----:B------:R1:W-:Y:S01]  /*5da0*/  STL [R1+0x1f8], R110 ;  /* 0x0001f86e01007387 */ /* 0x0003e20000100800 */
[----:B0-----:R-:W-:Y:S02]  /*5db0*/  IADD3 R107, P0, R25, UR10, RZ ;  /* 0x0000000a196b7c10 */ /* 0x001fe4000ff1e0ff */
[----:B------:R-:W-:Y:S02]  /*5dc0*/  SHF.R.S32.HI R35, RZ, 0x1f, R33 ;  /* 0x0000001fff237819 */ /* 0x000fe40000011421 */
[----:B-1----:R-:W-:Y:S01]  /*5dd0*/  IADD3.X R110, R24, UR11, RZ, P4, !PT ;  /* 0x0000000b186e7c10 */ /* 0x002fe2000a7fe4ff */
[----:B------:R0:W-:Y:S01]  /*5de0*/  STL [R1+0x234], R107 ;  /* 0x0002346b01007387 */ /* 0x0001e20000100800 */
[----:B------:R-:W-:Y:S02]  /*5df0*/  IADD3.X R2, R2, UR11, RZ, P6, !PT ;  /* 0x0000000b02027c10 */ /* 0x000fe4000b7fe4ff */
[----:B------:R-:W-:Y:S01]  /*5e00*/  SHF.R.S32.HI R33, RZ, 0x1f, R31 ;  /* 0x0000001fff217819 */ /* 0x000fe2000001141f */
[----:B------:R1:W-:Y:S01]  /*5e10*/  STL [R1+0x200], R110 ;  /* 0x0002006e01007387 */ /* 0x0003e20000100800 */
[----:B------:R-:W-:-:S02]  /*5e20*/  SHF.R.S32.HI R31, RZ, 0x1f, R29 ;  /* 0x0000001fff1f7819 */ /* 0x000fc4000001141d */
[----:B0-----:R-:W-:Y:S02]  /*5e30*/  IADD3 R107, P4, R5, UR10, RZ ;  /* 0x0000000a056b7c10 */ /* 0x001fe4000ff9e0ff */
[----:B------:R-:W-:Y:S02]  /*5e40*/  SHF.R.S32.HI R29, RZ, 0x1f, R27 ;  /* 0x0000001fff1d7819 */ /* 0x000fe4000001141b */
[----:B-1----:R-:W-:Y:S01]  /*5e50*/  IADD3.X R110, R35, UR11, RZ, P5, !PT ;  /* 0x0000000b236e7c10 */ /* 0x002fe2000affe4ff */
[----:B------:R0:W-:Y:S01]  /*5e60*/  STL [R1+0x23c], R107 ;  /* 0x00023c6b01007387 */ /* 0x0001e20000100800 */
[----:B------:R-:W-:-:S03]  /*5e70*/  SHF.R.S32.HI R27, RZ, 0x1f, R25 ;  /* 0x0000001fff1b7819 */ /* 0x000fc60000011419 */
[----:B------:R1:W-:Y:S01]  /*5e80*/  STL [R1+0x208], R2 ;  /* 0x0002080201007387 */ /* 0x0003e20000100800 */
[----:B------:R-:W-:Y:S02]  /*5e90*/  SHF.R.S32.HI R25, RZ, 0x1f, R5 ;  /* 0x0000001fff197819 */ /* 0x000fe40000011405 */
[----:B0-----:R-:W-:Y:S01]  /*5ea0*/  IADD3.X R107, R33, UR11, RZ, P3, !PT ;  /* 0x0000000b216b7c10 */ /* 0x001fe20009ffe4ff */
[----:B------:R0:W-:Y:S01]  /*5eb0*/  STL [R1+0x210], R110 ;  /* 0x0002106e01007387 */ /* 0x0001e20000100800 */
[----:B-1----:R-:W-:-:S03]  /*5ec0*/  IADD3.X R2, R31, UR11, RZ, P2, !PT ;  /* 0x0000000b1f027c10 */ /* 0x002fc600097fe4ff */
[----:B------:R1:W-:Y:S04]  /*5ed0*/  STL [R1+0x218], R107 ;  /* 0x0002186b01007387 */ /* 0x0003e80000100800 */
[----:B------:R5:W-:Y:S01]  /*5ee0*/  STL [R1+0x220], R2 ;  /* 0x0002200201007387 */ /* 0x000be20000100800 */
[----:B0-----:R-:W-:Y:S02]  /*5ef0*/  IADD3.X R110, R29, UR11, RZ, P1, !PT ;  /* 0x0000000b1d6e7c10 */ /* 0x001fe40008ffe4ff */
[----:B-1----:R-:W-:-:S03]  /*5f00*/  IADD3.X R107, R27, UR11, RZ, P0, !PT ;  /* 0x0000000b1b6b7c10 */ /* 0x002fc600087fe4ff */
[----:B------:R-:W-:Y:S01]  /*5f10*/  STL [R1+0x228], R110 ;  /* 0x0002286e01007387 */ /* 0x000fe20000100800 */
[----:B-----5:R-:W-:-:S03]  /*5f20*/  IADD3.X R2, R25, UR11, RZ, P4, !PT ;  /* 0x0000000b19027c10 */ /* 0x020fc6000a7fe4ff */
[----:B------:R3:W-:Y:S04]  /*5f30*/  STL [R1+0x230], R107 ;  /* 0x0002306b01007387 */ /* 0x0007e80000100800 */
[----:B------:R0:W-:Y:S01]  /*5f40*/  STL [R1+0x238], R2 ;  /* 0x0002380201007387 */ /* 0x0001e20000100800 */
[-C--:B---3--:R-:W-:Y:S02]  /*5f50*/  IMAD R107, R73, R69.reuse, RZ ;  /* 0x00000045496b7224 */ /* 0x088fe400078e02ff */
[----:B0-----:R-:W-:Y:S02]  /*5f60*/  IMAD.SHL.U32 R2, R109, 0x10, RZ ;  /* 0x000000106d027824 */ /* 0x001fe400078e00ff */
[----:B------:R-:W-:-:S03]  /*5f70*/  IMAD R109, R74, R69, RZ ;  /* 0x000000454a6d7224 */ /* 0x000fc600078e02ff */
[----:B------:R2:W-:Y:S04]  /*5f80*/  STL [R1+0x374], R2 ;  /* 0x0003740201007387 */ /* 0x0005e80000100800 */
[----:B------:R0:W-:Y:S01]  /*5f90*/  STL [R1+0x2ac], R107 ;  /* 0x0002ac6b01007387 */ /* 0x0001e20000100800 */
[----:B--2---:R-:W-:Y:S02]  /*5fa0*/  IMAD R2, R108, UR9, RZ ;  /* 0x000000096c027c24 */ /* 0x004fe4000f8e02ff */
[-C--:B------:R-:W-:Y:S02]  /*5fb0*/  IMAD R108, R68, R69.reuse, RZ ;  /* 0x00000045446c7224 */ /* 0x080fe400078e02ff */
[-C--:B------:R-:W-:Y:S02]  /*5fc0*/  IMAD R108, R75, R69.reuse, RZ ;  /* 0x000000454b6c7224 */ /* 0x080fe400078e02ff */
[-C--:B0-----:R-:W-:Y:S01]  /*5fd0*/  IMAD R107, R76, R69.reuse, RZ ;  /* 0x000000454c6b7224 */ /* 0x081fe200078e02ff */
[----:B------:R0:W-:Y:S04]  /*5fe0*/  STL [R1+0x2a8], R109 ;  /* 0x0002a86d01007387 */ /* 0x0001e80000100800 */
[----:B------:R1:W-:Y:S04]  /*5ff0*/  STL [R1+0x2a4], R108 ;  /* 0x0002a46c01007387 */ /* 0x0003e80000100800 */
[----:B------:R2:W-:Y:S01]  /*6000*/  STL [R1+0x2a0], R107 ;  /* 0x0002a06b01007387 */ /* 0x0005e20000100800 */
[----:B0-----:R-:W-:-:S02]  /*6010*/  IMAD R109, R77, R69, RZ ;  /* 0x000000454d6d7224 */ /* 0x001fc400078e02ff */
[----:B-1----:R-:W-:-:S03]  /*6020*/  IMAD R108, R78, R69, RZ ;  /* 0x000000454e6c7224 */ /* 0x002fc600078e02ff */
[----:B------:R0:W-:Y:S01]  /*6030*/  STL [R1+0x29c], R109 ;  /* 0x00029c6d01007387 */ /* 0x0001e20000100800 */
[----:B--2---:R-:W-:-:S03]  /*6040*/  IMAD R107, R79, R69, RZ ;  /* 0x000000454f6b7224 */ /* 0x004fc600078e02ff */
[----:B------:R1:W-:Y:S04]  /*6050*/  STL [R1+0x298], R108 ;  /* 0x0002986c01007387 */ /* 0x0003e80000100800 */
[----:B------:R2:W-:Y:S01]  /*6060*/  STL [R1+0x294], R107 ;  /* 0x0002946b01007387 */ /* 0x0005e20000100800 */
[-C--:B0-----:R-:W-:Y:S02]  /*6070*/  IMAD R109, R80, R69.reuse, RZ ;  /* 0x00000045506d7224 */ /* 0x081fe400078e02ff */
        /* <DEDUP_REMOVED lines=13> */
[----:B------:R-:W-:Y:S01]  /*6150*/  STL [R1+0x278], R109 ;  /* 0x0002786d01007387 */ /* 0x000fe20000100800 */
[-C--:B----4-:R-:W-:Y:S02]  /*6160*/  IMAD R107, R91, R69.reuse, RZ ;  /* 0x000000455b6b7224 */ /* 0x090fe400078e02ff */
[-C--:B------:R-:W-:Y:S01]  /*6170*/  IMAD R91, R92, R69.reuse, RZ ;  /* 0x000000455c5b7224 */ /* 0x080fe200078e02ff */
[----:B------:R-:W-:Y:S01]  /*6180*/  STL [R1+0x274], R108 ;  /* 0x0002746c01007387 */ /* 0x000fe20000100800 */
[-C--:B------:R-:W-:Y:S02]  /*6190*/  IMAD R93, R93, R69.reuse, RZ ;  /* 0x000000455d5d7224 */ /* 0x080fe400078e02ff */
[-C--:B------:R-:W-:Y:S01]  /*61a0*/  IMAD R92, R94, R69.reuse, RZ ;  /* 0x000000455e5c7224 */ /* 0x080fe200078e02ff */
[----:B------:R-:W-:Y:S04]  /*61b0*/  STL [R1+0x270], R107 ;  /* 0x0002706b01007387 */ /* 0x000fe80000100800 */
[----:B------:R0:W-:Y:S04]  /*61c0*/  STL [R1+0x26c], R91 ;  /* 0x00026c5b01007387 */ /* 0x0001e80000100800 */
[----:B------:R1:W-:Y:S01]  /*61d0*/  STL [R1+0x268], R93 ;  /* 0x0002685d01007387 */ /* 0x0003e20000100800 */
[----:B0-----:R-:W-:-:S03]  /*61e0*/  IMAD R91, R95, R69, RZ ;  /* 0x000000455f5b7224 */ /* 0x001fc600078e02ff */
[----:B------:R0:W-:Y:S01]  /*61f0*/  STL [R1+0x264], R92 ;  /* 0x0002645c01007387 */ /* 0x0001e20000100800 */
[----:B-1----:R-:W-:-:S03]  /*6200*/  IMAD R93, R96, R69, RZ ;  /* 0x00000045605d7224 */ /* 0x002fc600078e02ff */
[----:B------:R1:W-:Y:S01]  /*6210*/  STL [R1+0x260], R91 ;  /* 0x0002605b01007387 */ /* 0x0003e20000100800 */
[----:B0-----:R-:W-:-:S03]  /*6220*/  IMAD R92, R97, R69, RZ ;  /* 0x00000045615c7224 */ /* 0x001fc600078e02ff */
[----:B------:R0:W-:Y:S01]  /*6230*/  STL [R1+0x25c], R93 ;  /* 0x00025c5d01007387 */ /* 0x0001e20000100800 */
[----:B-1----:R-:W-:-:S03]  /*6240*/  IMAD R91, R98, R69, RZ ;  /* 0x00000045625b7224 */ /* 0x002fc600078e02ff */
[----:B------:R1:W-:Y:S04]  /*6250*/  STL [R1+0x258], R92 ;  /* 0x0002585c01007387 */ /* 0x0003e80000100800 */
[----:B------:R2:W-:Y:S01]  /*6260*/  STL [R1+0x254], R91 ;  /* 0x0002545b01007387 */ /* 0x0005e20000100800 */
[-C--:B0-----:R-:W-:Y:S02]  /*6270*/  IMAD R93, R99, R69.reuse, RZ ;  /* 0x00000045635d7224 */ /* 0x081fe400078e02ff */
[-C--:B------:R-:W-:Y:S02]  /*6280*/  IMAD R93, R102, R69.reuse, RZ ;  /* 0x00000045665d7224 */ /* 0x080fe400078e02ff */
[-C--:B-1----:R-:W-:Y:S02]  /*6290*/  IMAD R92, R100, R69.reuse, RZ ;  /* 0x00000045645c7224 */ /* 0x082fe400078e02ff */
[----:B--2---:R-:W-:-:S02]  /*62a0*/  IMAD R91, R101, R69, RZ ;  /* 0x00000045655b7224 */ /* 0x004fc400078e02ff */
[-C--:B------:R-:W-:Y:S01]  /*62b0*/  IMAD R91, R104, R69.reuse, RZ ;  /* 0x00000045685b7224 */ /* 0x080fe200078e02ff */
[----:B------:R0:W-:Y:S04]  /*62c0*/  STL [R1+0x250], R92 ;  /* 0x0002505c01007387 */ /* 0x0001e80000100800 */
[----:B------:R-:W-:Y:S04]  /*62d0*/  STL [R1+0x24c], R93 ;  /* 0x00024c5d01007387 */ /* 0x000fe80000100800 */
[----:B------:R1:W-:Y:S01]  /*62e0*/  STL [R1+0x248], R91 ;  /* 0x0002485b01007387 */ /* 0x0003e20000100800 */
[----:B0-----:R-:W-:-:S02]  /*62f0*/  IMAD R92, R103, R69, RZ ;  /* 0x00000045675c7224 */ /* 0x001fc400078e02ff */
[----:B------:R-:W-:Y:S01]  /*6300*/  IMAD R92, R106, R69, RZ ;  /* 0x000000456a5c7224 */ /* 0x000fe200078e02ff */
[----:B-1----:R-:W-:-:S04]  /*6310*/  SHF.R.S32.HI R91, RZ, 0x7, R72 ;  /* 0x00000007ff5b7819 */ /* 0x002fc80000011448 */
[----:B------:R0:W-:Y:S04]  /*6320*/  STL [R1+0x244], R92 ;  /* 0x0002445c01007387 */ /* 0x0001e80000100800 */
[----:B------:R0:W-:Y:S01]  /*6330*/  STL [R1+0xac], R91 ;  /* 0x0000ac5b01007387 */ /* 0x0001e20000100800 */
[----:B------:R-:W-:Y:S01]  /*6340*/  IMAD R4, R4, UR5, RZ ;  /* 0x0000000504047c24 */ /* 0x000fe2000f8e02ff */
[----:B------:R-:W-:Y:S01]  /*6350*/  CS2R R24, SRZ ;  /* 0x0000000000187805 */ /* 0x000fe2000001ff00 */
[----:B------:R-:W-:-:S03]  /*6360*/  IMAD R93, R105, R69, RZ ;  /* 0x00000045695d7224 */ /* 0x000fc600078e02ff */
[C---:B------:R-:W-:Y:S02]  /*6370*/  IADD3 R5, P6, R4.reuse, UR6, RZ ;  /* 0x0000000604057c10 */ /* 0x040fe4000ffde0ff */
[----:B------:R-:W-:Y:S02]  /*6380*/  CS2R R26, SRZ ;  /* 0x00000000001a7805 */ /* 0x000fe4000001ff00 */
[----:B------:R-:W-:Y:S02]  /*6390*/  CS2R R28, SRZ ;  /* 0x00000000001c7805 */ /* 0x000fe4000001ff00 */
[----:B------:R-:W-:Y:S02]  /*63a0*/  CS2R R30, SRZ ;  /* 0x00000000001e7805 */ /* 0x000fe4000001ff00 */
[----:B------:R-:W-:Y:S02]  /*63b0*/  LEA.HI.X.SX32 R4, R4, UR7, 0x1, P6 ;  /* 0x0000000704047c11 */ /* 0x000fe4000b0f0eff */
        /* <DEDUP_REMOVED lines=27> */
[----:B------:R-:W-:Y:S01]  /*6570*/  CS2R R86, SRZ ;  /* 0x0000000000567805 */ /* 0x000fe2000001ff00 */
[----:B------:R-:W-:Y:S02]  /*6580*/  UIADD3 UR15, UR8, 0x8000, URZ ;  /* 0x00008000080f7890 */ /* 0x000fe4000fffe03f */
[----:B0-----:R-:W-:-:S12]  /*6590*/  USHF.L.U32 UR9, UR9, 0x7, URZ ;  /* 0x0000000709097899 */ /* 0x001fd8000800063f */
.L_x_2:
[----:B------:R-:W2:Y:S01]  /*65a0*/  LDL R96, [R1+0x244] ;  /* 0x0002440001607983 */ /* 0x000ea20000100800 */
[----:B------:R-:W0:Y:S03]  /*65b0*/  LDC R99, c[0x0][0x238] ;  /* 0x00008e00ff637b82 */ /* 0x000e260000000800 */
[----:B------:R-:W3:Y:S01]  /*65c0*/  LDL R125, [R1+0x248] ;  /* 0x00024800017d7983 */ /* 0x000ee20000100800 */
[----:B------:R-:W-:Y:S01]  /*65d0*/  PRMT R101, RZ, 0x7610, R101 ;  /* 0x00007610ff657816 */ /* 0x000fe20000000065 */
[----:B------:R-:W1:Y:S01]  /*65e0*/  S2R R98, SR_TID.X ;  /* 0x0000000000627919 */ /* 0x000e620000002100 */
[----:B------:R-:W4:Y:S01]  /*65f0*/  S2R R97, SR_TID.X ;  /* 0x0000000000617919 */ /* 0x000f220000002100 */
[----:B------:R-:W-:Y:S04]  /*6600*/  STL [R1+0x548], R2 ;  /* 0x0005480201007387 */ /* 0x000fe80000100800 */
[----:B------:R-:W-:Y:S04]  /*6610*/  STL [R1+0x550], R2 ;  /* 0x0005500201007387 */ /* 0x000fe80000100800 */
[----:B------:R-:W-:Y:S04]  /*6620*/  STL [R1+0x530], R124 ;  /* 0x0005307c01007387 */ /* 0x000fe80000100800 */
[----:B------:R-:W-:Y:S04]  /*6630*/  STL [R1+0x534], R124 ;  /* 0x0005347c01007387 */ /* 0x000fe80000100800 */
[----:B------:R-:W-:Y:S04]  /*6640*/  STL [R1+0x53c], R124 ;  /* 0x00053c7c01007387 */ /* 0x000fe80000100800 */
[----:B------:R-:W-:Y:S01]  /*6650*/  STL [R1+0x544], R124 ;  /* 0x0005447c01007387 */ /* 0x000fe20000100800 */
[----:B-1----:R-:W-:-:S03]  /*6660*/  SHF.R.U32.HI R91, RZ, 0x7, R98 ;  /* 0x00000007ff5b7819 */ /* 0x002fc60000011662 */
[----:B------:R-:W-:Y:S01]  /*6670*/  STL [R1+0x54c], R124 ;  /* 0x00054c7c01007387 */ /* 0x000fe20000100800 */
[----:B----4-:R-:W-:-:S03]  /*6680*/  SHF.R.U32.HI R97, RZ, 0x7, R97 ;  /* 0x00000007ff617819 */ /* 0x010fc60000011661 */
[----:B------:R-:W-:Y:S01]  /*6690*/  STL [R1+0x52c], R122 ;  /* 0x00052c7a01007387 */ /* 0x000fe20000100800 */
[----:B------:R-:W-:Y:S02]  /*66a0*/  SGXT.U32 R91, R91, 0x2 ;  /* 0x000000025b5b781a */ /* 0x000fe40000000000 */
[----:B------:R-:W-:Y:S01]  /*66b0*/  SGXT.U32 R97, R97, 0x2 ;  /* 0x000000026161781a */ /* 0x000fe20000000000 */
[----:B------:R-:W-:Y:S01]  /*66c0*/  STL [R1+0x538], R122 ;  /* 0x0005387a01007387 */ /* 0x000fe20000100800 */
[C---:B------:R-:W-:Y:S02]  /*66d0*/  LOP3.LUT R93, R91.reuse, 0x8, RZ, 0xfc, !PT ;  /* 0x000000085b5d7812 */ /* 0x040fe400078efcff */
[C---:B------:R-:W-:Y:S01]  /*66e0*/  LOP3.LUT R94, R91.reuse, 0x4, RZ, 0xfc, !PT ;  /* 0x000000045b5e7812 */ /* 0x040fe200078efcff */
[----:B------:R-:W-:Y:S01]  /*66f0*/  STL [R1+0x540], R122 ;  /* 0x0005407a01007387 */ /* 0x000fe20000100800 */
[----:B------:R-:W-:Y:S02]  /*6700*/  LOP3.LUT R92, R91, 0xc, RZ, 0xfc, !PT ;  /* 0x0000000c5b5c7812 */ /* 0x000fe400078efcff */
[----:B------:R-:W-:Y:S01]  /*6710*/  LOP3.LUT R97, R97, 0x8, RZ, 0xfc, !PT ;  /* 0x0000000861617812 */ /* 0x000fe200078efcff */
[----:B------:R-:W-:Y:S01]  /*6720*/  STL [R1+0x528], R120 ;  /* 0x0005287801007387 */ /* 0x000fe20000100800 */
[----:B------:R-:W-:-:S02]  /*6730*/  ISETP.GE.AND P3, PT, R93, UR14, PT ;  /* 0x0000000e5d007c0c */ /* 0x000fc4000bf66270 */
[----:B------:R-:W-:Y:S01]  /*6740*/  ISETP.GE.AND P4, PT, R94, UR14, PT ;  /* 0x0000000e5e007c0c */ /* 0x000fe2000bf86270 */
[----:B0-----:R-:W-:Y:S01]  /*6750*/  IMAD R97, R97, R99, RZ ;  /* 0x0000006361617224 */ /* 0x001fe200078e02ff */
[C---:B------:R-:W-:Y:S01]  /*6760*/  LOP3.LUT R93, R91.reuse, 0x10, RZ, 0xfc, !PT ;  /* 0x000000105b5d7812 */ /* 0x040fe200078efcff */
[----:B------:R-:W0:Y:S01]  /*6770*/  LDC R99, c[0x0][0x238] ;  /* 0x00008e00ff637b82 */ /* 0x000e220000000800 */
[----:B------:R-:W-:Y:S01]  /*6780*/  ISETP.GE.AND P2, PT, R92, UR14, PT ;  /* 0x0000000e5c007c0c */ /* 0x000fe2000bf46270 */
[----:B------:R-:W-:Y:S01]  /*6790*/  STL [R1+0x524], R118 ;  /* 0x0005247601007387 */ /* 0x000fe20000100800 */
[----:B------:R-:W-:Y:S02]  /*67a0*/  LOP3.LUT R92, R91, 0x14, RZ, 0xfc, !PT ;  /* 0x000000145b5c7812 */ /* 0x000fe400078efcff */
[----:B------:R-:W-:Y:S01]  /*67b0*/  ISETP.GE.AND P0, PT, R93, UR14, PT ;  /* 0x0000000e5d007c0c */ /* 0x000fe2000bf06270 */
[----:B------:R-:W-:Y:S01]  /*67c0*/  STL [R1+0x520], R116 ;  /* 0x0005207401007387 */ /* 0x000fe20000100800 */
[----:B------:R-:W-:-:S02]  /*67d0*/  LOP3.LUT R93, R91, 0x18, RZ, 0xfc, !PT ;  /* 0x000000185b5d7812 */ /* 0x000fc400078efcff */
[----:B------:R-:W-:Y:S01]  /*67e0*/  ISETP.GE.AND P1, PT, R92, UR14, PT ;  /* 0x0000000e5c007c0c */ /* 0x000fe2000bf26270 */
[----:B------:R-:W-:Y:S01]  /*67f0*/  STL [R1+0x51c], R114 ;  /* 0x00051c7201007387 */ /* 0x000fe20000100800 */
[----:B------:R-:W-:-:S03]  /*6800*/  ISETP.GE.AND P6, PT, R93, UR14, PT ;  /* 0x0000000e5d007c0c */ /* 0x000fc6000bfc6270 */
[----:B------:R-:W-:Y:S04]  /*6810*/  STL [R1+0x518], R112 ;  /* 0x0005187001007387 */ /* 0x000fe80000100800 */
        /* <DEDUP_REMOVED lines=9> */
[----:B------:R-:W-:Y:S01]  /*68b0*/  STL [R1+0x4f0], R3 ;  /* 0x0004f00301007387 */ /* 0x000fe20000100800 */
[----:B------:R-:W-:-:S03]  /*68c0*/  PRMT R103, RZ, 0x7610, R103 ;  /* 0x00007610ff677816 */ /* 0x000fc60000000067 */
[----:B------:R-:W-:Y:S04]  /*68d0*/  STL [R1+0x4ec], R20 ;  /* 0x0004ec1401007387 */ /* 0x000fe80000100800 */
[----:B------:R-:W-:Y:S04]  /*68e0*/  STL [R1+0x4e8], R19 ;  /* 0x0004e81301007387 */ /* 0x000fe80000100800 */
[----:B------:R-:W-:Y:S04]  /*68f0*/  STL [R1+0x4e4], R18 ;  /* 0x0004e41201007387 */ /* 0x000fe80000100800 */
[----:B------:R-:W-:Y:S04]  /*6900*/  STL [R1+0x4e0], R17 ;  /* 0x0004e01101007387 */ /* 0x000fe80000100800 */
[----:B------:R-:W-:Y:S04]  /*6910*/  STL [R1+0x4dc], R16 ;  /* 0x0004dc1001007387 */ /* 0x000fe80000100800 */
[----:B------:R-:W-:Y:S04]  /*6920*/  STL [R1+0x4d8], R15 ;  /* 0x0004d80f01007387 */ /* 0x000fe80000100800 */
        /* <DEDUP_REMOVED lines=9> */
[----:B------:R-:W-:Y:S01]  /*69c0*/  STL [R1+0x4b0], R0 ;  /* 0x0004b00001007387 */ /* 0x000fe20000100800 */
[----:B--2---:R-:W-:-:S04]  /*69d0*/  IADD3 R94, P5, R96, R5, RZ ;  /* 0x00000005605e7210 */ /* 0x004fc80007fbe0ff */
[-C--:B------:R-:W-:Y:S02]  /*69e0*/  LEA.HI.X.SX32 R95, R96, R4.reuse, 0x1, P5 ;  /* 0x00000004605f7211 */ /* 0x080fe400028f0eff */
[-C--:B------:R-:W-:Y:S02]  /*69f0*/  IADD3 R92, P5, R97, R5.reuse, RZ ;  /* 0x00000005615c7210 */ /* 0x080fe40007fbe0ff */
[----:B------:R-:W-:Y:S01]  /*6a00*/  LOP3.LUT R96, R91, 0x1c, RZ, 0xfc, !PT ;  /* 0x0000001c5b607812 */ /* 0x000fe200078efcff */
[----:B------:R3:W2:Y:S01]  /*6a10*/  @!P4 LDG.E.U8 R101, desc[UR12][R94.64] ;  /* 0x0000000c5e65c981 */ /* 0x0006a2000c1e1100 */
[----:B------:R-:W-:Y:S02]  /*6a20*/  LEA.HI.X.SX32 R93, R97, R4, 0x1, P5 ;  /* 0x00000004615d7211 */ /* 0x000fe400028f0eff */
[----:B------:R-:W-:Y:S01]  /*6a30*/  ISETP.GE.AND P5, PT, R96, UR14, PT ;  /* 0x0000000e60007c0c */ /* 0x000fe2000bfa6270 */
[----:B------:R-:W0:Y:S01]  /*6a40*/  S2R R97, SR_TID.X ;  /* 0x0000000000617919 */ /* 0x000e220000002100 */
[----:B------:R-:W-:Y:S01]  /*6a50*/  LOP3.LUT R96, R91, 0x20, RZ, 0xfc, !PT ;  /* 0x000000205b607812 */ /* 0x000fe200078efcff */
[----:B------:R1:W2:Y:S01]  /*6a60*/  @!P3 LDG.E.U8 R103, desc[UR12][R92.64] ;  /* 0x0000000c5c67b981 */ /* 0x0002a2000c1e1100 */
[----:B---3--:R-:W-:-:S04]  /*6a70*/  IADD3 R94, P4, R125, R5, RZ ;  /* 0x000000057d5e7210 */ /* 0x008fc80007f9e0ff */
[----:B------:R-:W-:Y:S02]  /*6a80*/  LEA.HI.X.SX32 R95, R125, R4, 0x1, P4 ;  /* 0x000000047d5f7211 */ /* 0x000fe400020f0eff */
[----:B------:R-:W-:Y:S01]  /*6a90*/  ISETP.GE.AND P4, PT, R96, UR14, PT ;  /* 0x0000000e60007c0c */ /* 0x000fe2000bf86270 */
[----:B------:R-:W3:Y:S01]  /*6aa0*/  LDL R125, [R1+0x250] ;  /* 0x00025000017d7983 */ /* 0x000ee20000100800 */
[----:B------:R-:W-:Y:S02]  /*6ab0*/  LOP3.LUT R96, R91, 0x24, RZ, 0xfc, !PT ;  /* 0x000000245b607812 */ /* 0x000fe400078efcff */
[----:B0-----:R-:W-:-:S04]  /*6ac0*/  SHF.R.U32.HI R97, RZ, 0x7, R97 ;  /* 0x00000007ff617819 */ /* 0x001fc80000011661 */
[----:B------:R-:W-:-:S04]  /*6ad0*/  SGXT.U32 R97, R97, 0x2 ;  /* 0x000000026161781a */ /* 0x000fc80000000000 */
[----:B------:R-:W-:-:S05]  /*6ae0*/  LOP3.LUT R97, R97, 0x10, RZ, 0xfc, !PT ;  /* 0x0000001061617812 */ /* 0x000fca00078efcff */
[----:B------:R-:W-:Y:S02]  /*6af0*/  IMAD R97, R97, R99, RZ ;  /* 0x0000006361617224 */ /* 0x000fe400078e02ff */
[----:B------:R-:W0:Y:S03]  /*6b00*/  LDC R99, c[0x0][0x238] ;  /* 0x00008e00ff637b82 */ /* 0x000e260000000800 */
[----:B-1----:R-:W-:-:S04]  /*6b10*/  IADD3 R92, P3, R97, R5, RZ ;  /* 0x00000005615c7210 */ /* 0x002fc80007f7e0ff */
[----:B------:R-:W-:Y:S02]  /*6b20*/  LEA.HI.X.SX32 R93, R97, R4, 0x1, P3 ;  /* 0x00000004615d7211 */ /* 0x000fe400018f0eff */
[----:B------:R-:W-:Y:S02]  /*6b30*/  ISETP.GE.AND P3, PT, R96, UR14, PT ;  /* 0x0000000e60007c0c */ /* 0x000fe4000bf66270 */
[----:B------:R-:W4:Y:S01]  /*6b40*/  LDL R96, [R1+0x24c] ;  /* 0x00024c0001607983 */ /* 0x000f220000100800 */
[----:B------:R-:W1:Y:S01]  /*6b50*/  S2R R97, SR_TID.X ;  /* 0x0000000000617919 */ /* 0x000e620000002100 */
[----:B------:R-:W-:Y:S02]  /*6b60*/  PRMT R104, RZ, 0x7610, R104 ;  /* 0x00007610ff687816 */ /* 0x000fe40000000068 */
[----:B------:R-:W-:-:S04]  /*6b70*/  PRMT R100, RZ, 0x7610, R100 ;  /* 0x00007610ff647816 */ /* 0x000fc80000000064 */
[----:B------:R5:W2:Y:S04]  /*6b80*/  @!P2 LDG.E.U8 R104, desc[UR12][R94.64] ;  /* 0x0000000c5e68a981 */ /* 0x000aa8000c1e1100 */
[----:B------:R4:W2:Y:S01]  /*6b90*/  @!P0 LDG.E.U8 R100, desc[UR12][R92.64] ;  /* 0x0000000c5c648981 */ /* 0x0008a2000c1e1100 */
[----:B-----5:R-:W-:Y:S02]  /*6ba0*/  LOP3.LUT R95, R91, 0x28, RZ, 0xfc, !PT ;  /* 0x000000285b5f7812 */ /* 0x020fe400078efcff */
[----:B-1----:R-:W-:-:S04]  /*6bb0*/  SHF.R.U32.HI R97, RZ, 0x7, R97 ;  /* 0x00000007ff617819 */ /* 0x002fc80000011661 */
[----:B------:R-:W-:-:S04]  /*6bc0*/  SGXT.U32 R97, R97, 0x2 ;  /* 0x000000026161781a */ /* 0x000fc80000000000 */
[----:B------:R-:W-:Y:S02]  /*6bd0*/  LOP3.LUT R97, R97, 0x18, RZ, 0xfc, !PT ;  /* 0x0000001861617812 */ /* 0x000fe400078efcff */
[----:B------:R-:W-:-:S03]  /*6be0*/  ISETP.GE.AND P0, PT, R95, UR14, PT ;  /* 0x0000000e5f007c0c */ /* 0x000fc6000bf06270 */
[----:B0-----:R-:W-:Y:S01]  /*6bf0*/  IMAD R97, R97, R99, RZ ;  /* 0x0000006361617224 */ /* 0x001fe200078e02ff */
[----:B------:R-:W-:Y:S01]  /*6c00*/  PRMT R102, RZ, 0x7610, R102 ;  /* 0x00007610ff667816 */ /* 0x000fe20000000066 */
[----:B------:R-:W0:Y:S01]  /*6c10*/  LDC R99, c[0x0][0x238] ;  /* 0x00008e00ff637b82 */ /* 0x000e220000000800 */
[----:B----4-:R-:W-:-:S04]  /*6c20*/  IADD3 R94, P2, R96, R5, RZ ;  /* 0x00000005605e7210 */ /* 0x010fc80007f5e0ff */
[-C--:B------:R-:W-:Y:S02]  /*6c30*/  LEA.HI.X.SX32 R95, R96, R4.reuse, 0x1, P2 ;  /* 0x00000004605f7211 */ /* 0x080fe400010f0eff */
[-C--:B------:R-:W-:Y:S02]  /*6c40*/  IADD3 R92, P2, R97, R5.reuse, RZ ;  /* 0x00000005615c7210 */ /* 0x080fe40007f5e0ff */
[----:B------:R-:W-:Y:S01]  /*6c50*/  LOP3.LUT R96, R91, 0x2c, RZ, 0xfc, !PT ;  /* 0x0000002c5b607812 */ /* 0x000fe200078efcff */
[----:B------:R3:W4:Y:S01]  /*6c60*/  @!P1 LDG.E.U8 R102, desc[UR12][R94.64] ;  /* 0x0000000c5e669981 */ /* 0x000722000c1e1100 */
[----:B------:R-:W-:Y:S02]  /*6c70*/  LEA.HI.X.SX32 R93, R97, R4, 0x1, P2 ;  /* 0x00000004615d7211 */ /* 0x000fe400010f0eff */
[----:B------:R-:W-:Y:S02]  /*6c80*/  ISETP.GE.AND P2, PT, R96, UR14, PT ;  /* 0x0000000e60007c0c */ /* 0x000fe4000bf46270 */
[----:B------:R-:W5:Y:S01]  /*6c90*/  LDL R96, [R1+0x254] ;  /* 0x0002540001607983 */ /* 0x000f620000100800 */
[----:B---3--:R-:W-:-:S04]  /*6ca0*/  IADD3 R94, P1, R125, R5, RZ ;  /* 0x000000057d5e7210 */ /* 0x008fc80007f3e0ff */
[----:B------:R-:W-:Y:S02]  /*6cb0*/  LEA.HI.X.SX32 R95, R125, R4, 0x1, P1 ;  /* 0x000000047d5f7211 */ /* 0x000fe400008f0eff */
[----:B------:R-:W3:Y:S01]  /*6cc0*/  LDL R125, [R1+0x258] ;  /* 0x00025800017d7983 */ /* 0x000ee20000100800 */
[----:B------:R-:W1:Y:S01]  /*6cd0*/  S2R R97, SR_TID.X ;  /* 0x0000000000617919 */ /* 0x000e620000002100 */
[----:B------:R-:W-:-:S06]  /*6ce0*/  PRMT R109, RZ, 0x7610, R109 ;  /* 0x00007610ff6d7816 */ /* 0x000fcc000000006d */
[----:B------:R2:W4:Y:S01]  /*6cf0*/  @!P6 LDG.E.U8 R109, desc[UR12][R92.64] ;  /* 0x0000000c5c6de981 */ /* 0x000522000c1e1100 */
[----:B-1----:R-:W-:-:S04]  /*6d00*/  SHF.R.U32.HI R97, RZ, 0x7, R97 ;  /* 0x00000007ff617819 */ /* 0x002fc80000011661 */
[----:B------:R-:W-:-:S04]  /*6d10*/  SGXT.U32 R97, R97, 0x2 ;  /* 0x000000026161781a */ /* 0x000fc80000000000 */
[----:B------:R-:W-:-:S05]  /*6d20*/  LOP3.LUT R97, R97, 0x20, RZ, 0xfc, !PT ;  /* 0x0000002061617812 */ /* 0x000fca00078efcff */
[----:B0-----:R-:W-:Y:S01]  /*6d30*/  IMAD R97, R97, R99, RZ ;  /* 0x0000006361617224 */ /* 0x001fe200078e02ff */
[----:B--2---:R-:W-:Y:S01]  /*6d40*/  LOP3.LUT R93, R91, 0x30, RZ, 0xfc, !PT ;  /* 0x000000305b5d7812 */ /* 0x004fe200078efcff */
[----:B------:R-:W0:Y:S03]  /*6d50*/  LDC R99, c[0x0][0x238] ;  /* 0x00008e00ff637b82 */ /* 0x000e260000000800 */
[----:B------:R-:W-:Y:S02]  /*6d60*/  IADD3 R92, P6, R97, R5, RZ ;  /* 0x00000005615c7210 */ /* 0x000fe40007fde0ff */
[----:B------:R-:W-:Y:S02]  /*6d70*/  ISETP.GE.AND P1, PT, R93, UR14, PT ;  /* 0x0000000e5d007c0c */ /* 0x000fe4000bf26270 */
[----:B------:R-:W-:Y:S02]  /*6d80*/  LEA.HI.X.SX32 R93, R97, R4, 0x1, P6 ;  /* 0x00000004615d7211 */ /* 0x000fe400030f0eff */
[----:B------:R-:W1:Y:S01]  /*6d90*/  S2R R97, SR_TID.X ;  /* 0x0000000000617919 */ /* 0x000e620000002100 */
[----:B------:R-:W-:-:S02]  /*6da0*/  PRMT R105, RZ, 0x7610, R105 ;  /* 0x00007610ff697816 */ /* 0x000fc40000000069 */
[----:B------:R-:W-:-:S04]  /*6db0*/  PRMT R117, RZ, 0x7610, R117 ;  /* 0x00007610ff757816 */ /* 0x000fc80000000075 */
[----:B------:R-:W2:Y:S04]  /*6dc0*/  @!P5 LDG.E.U8 R105, desc[UR12][R94.64] ;  /* 0x0000000c5e69d981 */ /* 0x000ea8000c1e1100 */
[----:B------:R1:W2:Y:S01]  /*6dd0*/  @!P4 LDG.E.U8 R117, desc[UR12][R92.64] ;  /* 0x0000000c5c75c981 */ /* 0x0002a2000c1e1100 */
[----:B------:R-:W-:Y:S02]  /*6de0*/  PRMT R113, RZ, 0x7610, R113 ;  /* 0x00007610ff717816 */ /* 0x000fe40000000071 */
[----:B-1----:R-:W-:Y:S02]  /*6df0*/  LOP3.LUT R92, R91, 0x34, RZ, 0xfc, !PT ;  /* 0x000000345b5c7812 */ /* 0x002fe400078efcff */
[----:B------:R-:W-:-:S04]  /*6e00*/  SHF.R.U32.HI R97, RZ, 0x7, R97 ;  /* 0x00000007ff617819 */ /* 0x000fc80000011661 */
[----:B------:R-:W-:-:S05]  /*6e10*/  SGXT.U32 R97, R97, 0x2 ;  /* 0x000000026161781a */ /* 0x000fca0000000000 */
[----:B0-----:R-:W-:Y:S02]  /*6e20*/  IMAD R97, R97, R99, RZ ;  /* 0x0000006361617224 */ /* 0x001fe400078e02ff */
[----:B------:R-:W4:Y:S01]  /*6e30*/  LDL R99, [R1+0x260] ;  /* 0x0002600001637983 */ /* 0x000f220000100800 */
[----:B-----5:R-:W-:-:S04]  /*6e40*/  IADD3 R94, P5, R96, R5, RZ ;  /* 0x00000005605e7210 */ /* 0x020fc80007fbe0ff */
[-C--:B------:R-:W-:Y:S02]  /*6e50*/  LEA.HI.X.SX32 R95, R96, R4.reuse, 0x1, P5 ;  /* 0x00000004605f7211 */ /* 0x080fe400028f0eff */
[----:B------:R-:W-:Y:S02]  /*6e60*/  ISETP.GE.AND P5, PT, R92, UR14, PT ;  /* 0x0000000e5c007c0c */ /* 0x000fe4000bfa6270 */
[----:B------:R-:W-:Y:S01]  /*6e70*/  IADD3 R92, P4, R97, R5, RZ ;  /* 0x00000005615c7210 */ /* 0x000fe20007f9e0ff */
[----:B------:R0:W5:Y:S01]  /*6e80*/  @!P3 LDG.E.U8 R113, desc[UR12][R94.64] ;  /* 0x0000000c5e71b981 */ /* 0x000162000c1e1100 */
[----:B------:R-:W-:Y:S02]  /*6e90*/  LOP3.LUT R96, R91, 0x38, RZ, 0xfc, !PT ;  /* 0x000000385b607812 */ /* 0x000fe400078efcff */
[----:B------:R-:W-:Y:S02]  /*6ea0*/  LEA.HI.X.SX32 R93, R97, R4, 0x1, P4 ;  /* 0x00000004615d7211 */ /* 0x000fe400020f0eff */
[----:B------:R-:W-:-:S02]  /*6eb0*/  ISETP.GE.AND P4, PT, R96, UR14, PT ;  /* 0x0000000e60007c0c */ /* 0x000fc4000bf86270 */
[----:B---3--:R-:W-:Y:S02]  /*6ec0*/  IADD3 R96, P3, R125, R5, RZ ;  /* 0x000000057d607210 */ /* 0x008fe40007f7e0ff */
[----:B0-----:R-:W-:Y:S02]  /*6ed0*/  LOP3.LUT R95, R91, 0x3c, RZ, 0xfc, !PT ;  /* 0x0000003c5b5f7812 */ /* 0x001fe400078efcff */
[----:B------:R-:W-:Y:S02]  /*6ee0*/  LEA.HI.X.SX32 R97, R125, R4, 0x1, P3 ;  /* 0x000000047d617211 */ /* 0x000fe400018f0eff */
[----:B------:R-:W-:Y:S01]  /*6ef0*/  ISETP.GE.AND P3, PT, R95, UR14, PT ;  /* 0x0000000e5f007c0c */ /* 0x000fe2000bf66270 */
[----:B------:R-:W3:Y:S04]  /*6f00*/  LDL R125, [R1+0x264] ;  /* 0x00026400017d7983 */ /* 0x000ee80000100800 */
[----:B------:R-:W2:Y:S01]  /*6f10*/  LDL R95, [R1+0x25c] ;  /* 0x00025c00015f7983 */ /* 0x000ea20000100800 */
[----:B------:R-:W-:-:S02]  /*6f20*/  ISETP.GE.AND P6, PT, R91, UR14, PT ;  /* 0x0000000e5b007c0c */ /* 0x000fc4000bfc6270 */
[----:B------:R-:W-:Y:S02]  /*6f30*/  PRMT R94, RZ, 0x7610, R94 ;  /* 0x00007610ff5e7816 */ /* 0x000fe4000000005e */
[----:B------:R-:W-:Y:S02]  /*6f40*/  PRMT R107, RZ, 0x7610, R107 ;  /* 0x00007610ff6b7816 */ /* 0x000fe4000000006b */
[----:B------:R-:W-:-:S04]  /*6f50*/  PRMT R111, RZ, 0x7610, R111 ;  /* 0x00007610ff6f7816 */ /* 0x000fc8000000006f */
[----:B------:R-:W5:Y:S04]  /*6f60*/  @!P0 LDG.E.U8 R107, desc[UR12][R96.64] ;  /* 0x0000000c606b8981 */ /* 0x000f68000c1e1100 */
[----:B------:R2:W5:Y:S01]  /*6f70*/  @!P6 LDG.E.U8 R94, desc[UR12][R92.64] ;  /* 0x0000000c5c5ee981 */ /* 0x000562000c1e1100 */
[----:B------:R-:W-:Y:S01]  /*6f80*/  PRMT R115, RZ, 0x7610, R115 ;  /* 0x00007610ff737816 */ /* 0x000fe20000000073 */
[----:B--2---:R-:W-:Y:S01]  /*6f90*/  IMAD.MOV.U32 R93, RZ, RZ, R95 ;  /* 0x000000ffff5d7224 */ /* 0x004fe200078e005f */
[----:B------:R-:W-:Y:S02]  /*6fa0*/  IADD3 R92, P6, R95, R5, RZ ;  /* 0x000000055f5c7210 */ /* 0x000fe40007fde0ff */
[----:B------:R-:W-:Y:S02]  /*6fb0*/  LOP3.LUT R95, R91, 0x40, RZ, 0xfc, !PT ;  /* 0x000000405b5f7812 */ /* 0x000fe400078efcff */
[----:B------:R-:W-:-:S02]  /*6fc0*/  LEA.HI.X.SX32 R93, R93, R4, 0x1, P6 ;  /* 0x000000045d5d7211 */ /* 0x000fc400030f0eff */
[----:B------:R-:W-:Y:S02]  /*6fd0*/  ISETP.GE.AND P0, PT, R95, UR14, PT ;  /* 0x0000000e5f007c0c */ /* 0x000fe4000bf06270 */
[----:B----4-:R-:W-:Y:S01]  /*6fe0*/  IADD3 R96, P6, R99, R5, RZ ;  /* 0x0000000563607210 */ /* 0x010fe20007fde0ff */
[----:B------:R3:W2:Y:S01]  /*6ff0*/  @!P2 LDG.E.U8 R111, desc[UR12][R92.64] ;  /* 0x0000000c5c6fa981 */ /* 0x0006a2000c1e1100 */
[----:B------:R-:W-:Y:S02]  /*7000*/  LOP3.LUT R95, R91, 0x44, RZ, 0xfc, !PT ;  /* 0x000000445b5f7812 */ /* 0x000fe400078efcff */
[----:B------:R-:W-:Y:S02]  /*7010*/  LEA.HI.X.SX32 R97, R99, R4, 0x1, P6 ;  /* 0x0000000463617211 */ /* 0x000fe400030f0eff */
[----:B------:R-:W-:Y:S01]  /*7020*/  ISETP.GE.AND P2, PT, R95, UR14, PT ;  /* 0x0000000e5f007c0c */ /* 0x000fe2000bf46270 */
[----:B------:R-:W4:Y:S01]  /*7030*/  LDL R99, [R1+0x26c] ;  /* 0x00026c0001637983 */ /* 0x000f220000100800 */
[----:B------:R-:W-:-:S03]  /*7040*/  LOP3.LUT R95, R91, 0x48, RZ, 0xfc, !PT ;  /* 0x000000485b5f7812 */ /* 0x000fc600078efcff */
[----:B------:R0:W2:Y:S01]  /*7050*/  @!P1 LDG.E.U8 R115, desc[UR12][R96.64] ;  /* 0x0000000c60739981 */ /* 0x0000a2000c1e1100 */
[----:B------:R-:W-:-:S03]  /*7060*/  ISETP.GE.AND P1, PT, R95, UR14, PT ;  /* 0x0000000e5f007c0c */ /* 0x000fc6000bf26270 */
[----:B------:R-:W0:Y:S01]  /*7070*/  LDL R95, [R1+0x268] ;  /* 0x00026800015f7983 */ /* 0x000e220000100800 */
[CC--:B---3--:R-:W-:Y:S02]  /*7080*/  IADD3 R92, P6, R125.reuse, R5.reuse, RZ ;  /* 0x000000057d5c7210 */ /* 0x0c8fe40007fde0ff */
[----:B------:R-:W-:Y:S02]  /*7090*/  PRMT R119, RZ, 0x7610, R119 ;  /* 0x00007610ff777816 */ /* 0x000fe40000000077 */
[----:B------:R-:W-:Y:S02]  /*70a0*/  LEA.HI.X.SX32 R93, R125, R4, 0x1, P6 ;  /* 0x000000047d5d7211 */ /* 0x000fe400030f0eff */
[----:B------:R-:W-:Y:S01]  /*70b0*/  PRMT R121, RZ, 0x7610, R121 ;  /* 0x00007610ff797816 */ /* 0x000fe20000000079 */
[----:B------:R-:W3:Y:S04]  /*70c0*/  LDL R125, [R1+0x270] ;  /* 0x00027000017d7983 */ /* 0x000ee80000100800 */
[----:B------:R4:W2:Y:S01]  /*70d0*/  @!P5 LDG.E.U8 R119, desc[UR12][R92.64] ;  /* 0x0000000c5c77d981 */ /* 0x0008a2000c1e1100 */
[----:B------:R-:W-:Y:S01]  /*70e0*/  PRMT R123, RZ, 0x7610, R123 ;  /* 0x00007610ff7b7816 */ /* 0x000fe2000000007b */
[----:B0-----:R-:W-:Y:S01]  /*70f0*/  IMAD.MOV.U32 R97, RZ, RZ, R95 ;  /* 0x000000ffff617224 */ /* 0x001fe200078e005f */
[----:B------:R-:W-:-:S02]  /*7100*/  IADD3 R96, P6, R95, R5, RZ ;  /* 0x000000055f607210 */ /* 0x000fc40007fde0ff */
[----:B------:R-:W-:Y:S02]  /*7110*/  LOP3.LUT R95, R91, 0x4c, RZ, 0xfc, !PT ;  /* 0x0000004c5b5f7812 */ /* 0x000fe400078efcff */
[-C--:B------:R-:W-:Y:S02]  /*7120*/  LEA.HI.X.SX32 R97, R97, R4.reuse, 0x1, P6 ;  /* 0x0000000461617211 */ /* 0x080fe400030f0eff */
[----:B------:R-:W-:Y:S02]  /*7130*/  ISETP.GE.AND P5, PT, R95, UR14, PT ;  /* 0x0000000e5f007c0c */ /* 0x000fe4000bfa6270 */
[----:B----4-:R-:W-:Y:S01]  /*7140*/  IADD3 R92, P6, R99, R5, RZ ;  /* 0x00000005635c7210 */ /* 0x010fe20007fde0ff */
[----:B------:R3:W4:Y:S01]  /*7150*/  @!P4 LDG.E.U8 R121, desc[UR12][R96.64] ;  /* 0x0000000c6079c981 */ /* 0x000722000c1e1100 */
[----:B------:R-:W-:Y:S02]  /*7160*/  LOP3.LUT R95, R91, 0x50, RZ, 0xfc, !PT ;  /* 0x000000505b5f7812 */ /* 0x000fe400078efcff */
[----:B------:R-:W-:-:S02]  /*7170*/  LEA.HI.X.SX32 R93, R99, R4, 0x1, P6 ;  /* 0x00000004635d7211 */ /* 0x000fc400030f0eff */
[----:B------:R-:W-:Y:S01]  /*7180*/  ISETP.GE.AND P4, PT, R95, UR14, PT ;  /* 0x0000000e5f007c0c */ /* 0x000fe2000bf86270 */
[----:B------:R-:W5:Y:S01]  /*7190*/  LDL R99, [R1+0x278] ;  /* 0x0002780001637983 */ /* 0x000f620000100800 */
[----:B------:R-:W-:-:S03]  /*71a0*/  LOP3.LUT R95, R91, 0x54, RZ, 0xfc, !PT ;  /* 0x000000545b5f7812 */ /* 0x000fc600078efcff */
[----:B------:R0:W4:Y:S01]  /*71b0*/  @!P3 LDG.E.U8 R123, desc[UR12][R92.64] ;  /* 0x0000000c5c7bb981 */ /* 0x000122000c1e1100 */
[----:B------:R-:W-:-:S03]  /*71c0*/  ISETP.GE.AND P3, PT, R95, UR14, PT ;  /* 0x0000000e5f007c0c */ /* 0x000fc6000bf66270 */
[----:B------:R-:W0:Y:S01]  /*71d0*/  LDL R95, [R1+0x274] ;  /* 0x00027400015f7983 */ /* 0x000e220000100800 */
[CC--:B---3--:R-:W-:Y:S02]  /*71e0*/  IADD3 R96, P6, R125.reuse, R5.reuse, RZ ;  /* 0x000000057d607210 */ /* 0x0c8fe40007fde0ff */
[----:B------:R-:W-:Y:S02]  /*71f0*/  PRMT R14, RZ, 0x7610, R14 ;  /* 0x00007610ff0e7816 */ /* 0x000fe4000000000e */
[----:B------:R-:W-:Y:S02]  /*7200*/  LEA.HI.X.SX32 R97, R125, R4, 0x1, P6 ;  /* 0x000000047d617211 */ /* 0x000fe400030f0eff */
[----:B------:R-:W-:Y:S01]  /*7210*/  PRMT R13, RZ, 0x7610, R13 ;  /* 0x00007610ff0d7816 */ /* 0x000fe2000000000d */
[----:B------:R-:W3:Y:S04]  /*7220*/  LDL R125, [R1+0x27c] ;  /* 0x00027c00017d7983 */ /* 0x000ee80000100800 */
[----:B------:R5:W4:Y:S01]  /*7230*/  @!P0 LDG.E.U8 R14, desc[UR12][R96.64] ;  /* 0x0000000c600e8981 */ /* 0x000b22000c1e1100 */
[----:B------:R-:W-:Y:S01]  /*7240*/  PRMT R12, RZ, 0x7610, R12 ;  /* 0x00007610ff0c7816 */ /* 0x000fe2000000000c */
[----:B0-----:R-:W-:Y:S01]  /*7250*/  IMAD.MOV.U32 R93, RZ, RZ, R95 ;  /* 0x000000ffff5d7224 */ /* 0x001fe200078e005f */
[----:B------:R-:W-:-:S02]  /*7260*/  IADD3 R92, P6, R95, R5, RZ ;  /* 0x000000055f5c7210 */ /* 0x000fc40007fde0ff */
[----:B------:R-:W-:Y:S02]  /*7270*/  LOP3.LUT R95, R91, 0x58, RZ, 0xfc, !PT ;  /* 0x000000585b5f7812 */ /* 0x000fe400078efcff */
[-C--:B------:R-:W-:Y:S02]  /*7280*/  LEA.HI.X.SX32 R93, R93, R4.reuse, 0x1, P6 ;  /* 0x000000045d5d7211 */ /* 0x080fe400030f0eff */
[----:B------:R-:W-:Y:S02]  /*7290*/  ISETP.GE.AND P0, PT, R95, UR14, PT ;  /* 0x0000000e5f007c0c */ /* 0x000fe4000bf06270 */
[----:B-----5:R-:W-:Y:S01]  /*72a0*/  IADD3 R96, P6, R99, R5, RZ ;  /* 0x0000000563607210 */ /* 0x020fe20007fde0ff */
[----:B------:R3:W5:Y:S01]  /*72b0*/  @!P2 LDG.E.U8 R13, desc[UR12][R92.64] ;  /* 0x0000000c5c0da981 */ /* 0x000762000c1e1100 */
[----:B------:R-:W-:Y:S02]  /*72c0*/  LOP3.LUT R95, R91, 0x5c, RZ, 0xfc, !PT ;  /* 0x0000005c5b5f7812 */ /* 0x000fe400078efcff */
[----:B------:R-:W-:-:S02]  /*72d0*/  LEA.HI.X.SX32 R97, R99, R4, 0x1, P6 ;  /* 0x0000000463617211 */ /* 0x000fc400030f0eff */
[----:B------:R-:W-:Y:S01]  /*72e0*/  ISETP.GE.AND P2, PT, R95, UR14, PT ;  /* 0x0000000e5f007c0c */ /* 0x000fe2000bf46270 */
[----:B------:R-:W2:Y:S01]  /*72f0*/  LDL R99, [R1+0x284] ;  /* 0x0002840001637983 */ /* 0x000ea20000100800 */
[----:B------:R-:W-:-:S03]  /*7300*/  LOP3.LUT R95, R91, 0x60, RZ, 0xfc, !PT ;  /* 0x000000605b5f7812 */ /* 0x000fc600078efcff */
[----:B------:R0:W5:Y:S01]  /*7310*/  @!P1 LDG.E.U8 R12, desc[UR12][R96.64] ;  /* 0x0000000c600c9981 */ /* 0x000162000c1e1100 */
[----:B------:R-:W-:-:S03]  /*7320*/  ISETP.GE.AND P1, PT, R95, UR14, PT ;  /* 0x0000000e5f007c0c */ /* 0x000fc6000bf26270 */
[----:B------:R-:W0:Y:S01]  /*7330*/  LDL R95, [R1+0x280] ;  /* 0x00028000015f7983 */ /* 0x000e220000100800 */
[CC--:B---3--:R-:W-:Y:S02]  /*7340*/  IADD3 R92, P6, R125.reuse, R5.reuse, RZ ;  /* 0x000000057d5c7210 */ /* 0x0c8fe40007fde0ff */
[----:B------:R-:W-:Y:S02]  /*7350*/  PRMT R11, RZ, 0x7610, R11 ;  /* 0x00007610ff0b7816 */ /* 0x000fe4000000000b */
[----:B------:R-:W-:Y:S02]  /*7360*/  LEA.HI.X.SX32 R93, R125, R4, 0x1, P6 ;  /* 0x000000047d5d7211 */ /* 0x000fe400030f0eff */
[----:B------:R-:W-:Y:S01]  /*7370*/  PRMT R10, RZ, 0x7610, R10 ;  /* 0x00007610ff0a7816 */ /* 0x000fe2000000000a */
[----:B------:R-:W3:Y:S04]  /*7380*/  LDL R125, [R1+0x288] ;  /* 0x00028800017d7983 */ /* 0x000ee80000100800 */
[----:B------:R2:W5:Y:S01]  /*7390*/  @!P5 LDG.E.U8 R11, desc[UR12][R92.64] ;  /* 0x0000000c5c0bd981 */ /* 0x000562000c1e1100 */
[----:B------:R-:W-:Y:S01]  /*73a0*/  PRMT R9, RZ, 0x7610, R9 ;  /* 0x00007610ff097816 */ /* 0x000fe20000000009 */
[----:B0-----:R-:W-:Y:S01]  /*73b0*/  IMAD.MOV.U32 R97, RZ, RZ, R95 ;  /* 0x000000ffff617224 */ /* 0x001fe200078e005f */
[----:B------:R-:W-:-:S02]  /*73c0*/  IADD3 R96, P6, R95, R5, RZ ;  /* 0x000000055f607210 */ /* 0x000fc40007fde0ff */
[----:B------:R-:W-:Y:S02]  /*73d0*/  LOP3.LUT R95, R91, 0x64, RZ, 0xfc, !PT ;  /* 0x000000645b5f7812 */ /* 0x000fe400078efcff */
[-C--:B------:R-:W-:Y:S02]  /*73e0*/  LEA.HI.X.SX32 R97, R97, R4.reuse, 0x1, P6 ;  /* 0x0000000461617211 */ /* 0x080fe400030f0eff */
[----:B------:R-:W-:Y:S02]  /*73f0*/  ISETP.GE.AND P5, PT, R95, UR14, PT ;  /* 0x0000000e5f007c0c */ /* 0x000fe4000bfa6270 */
[----:B--2---:R-:W-:Y:S01]  /*7400*/  IADD3 R92, P6, R99, R5, RZ ;  /* 0x00000005635c7210 */ /* 0x004fe20007fde0ff */
[----:B------:R3:W2:Y:S01]  /*7410*/  @!P4 LDG.E.U8 R10, desc[UR12][R96.64] ;  /* 0x0000000c600ac981 */ /* 0x0006a2000c1e1100 */
[----:B------:R-:W-:Y:S02]  /*7420*/  LOP3.LUT R95, R91, 0x68, RZ, 0xfc, !PT ;  /* 0x000000685b5f7812 */ /* 0x000fe400078efcff */
[----:B------:R-:W-:-:S02]  /*7430*/  LEA.HI.X.SX32 R93, R99, R4, 0x1, P6 ;  /* 0x00000004635d7211 */ /* 0x000fc400030f0eff */
[----:B------:R-:W-:Y:S01]  /*7440*/  ISETP.GE.AND P4, PT, R95, UR14, PT ;  /* 0x0000000e5f007c0c */ /* 0x000fe2000bf86270 */
[----:B------:R-:W4:Y:S01]  /*7450*/  LDL R99, [R1+0x290] ;  /* 0x0002900001637983 */ /* 0x000f220000100800 */
[----:B------:R-:W-:-:S03]  /*7460*/  LOP3.LUT R95, R91, 0x6c, RZ, 0xfc, !PT ;  /* 0x0000006c5b5f7812 */ /* 0x000fc600078efcff */
[----:B------:R0:W2:Y:S01]  /*7470*/  @!P3 LDG.E.U8 R9, desc[UR12][R92.64] ;  /* 0x0000000c5c09b981 */ /* 0x0000a2000c1e1100 */
[----:B------:R-:W-:-:S03]  /*7480*/  ISETP.GE.AND P3, PT, R95, UR14, PT ;  /* 0x0000000e5f007c0c */ /* 0x000fc6000bf66270 */
[----:B------:R-:W0:Y:S01]  /*7490*/  LDL R95, [R1+0x28c] ;  /* 0x00028c00015f7983 */ /* 0x000e220000100800 */
[C---:B---3--:R-:W-:Y:S02]  /*74a0*/  IADD3 R96, P6, R125.reuse, R5, RZ ;  /* 0x000000057d607210 */ /* 0x048fe40007fde0ff */
[----:B------:R-:W-:Y:S02]  /*74b0*/  PRMT R8, RZ, 0x7610, R8 ;  /* 0x00007610ff087816 */ /* 0x000fe40000000008 */
[----:B------:R-:W-:Y:S02]  /*74c0*/  LEA.HI.X.SX32 R97, R125, R4, 0x1, P6 ;  /* 0x000000047d617211 */ /* 0x000fe400030f0eff */
[----:B------:R-:W-:Y:S01]  /*74d0*/  PRMT R7, RZ, 0x7610, R7 ;  /* 0x00007610ff077816 */ /* 0x000fe20000000007 */
[----:B------:R-:W3:Y:S04]  /*74e0*/  LDL R125, [R1+0x298] ;  /* 0x00029800017d7983 */ /* 0x000ee80000100800 */
[----:B------:R4:W2:Y:S01]  /*74f0*/  @!P0 LDG.E.U8 R8, desc[UR12][R96.64] ;  /* 0x0000000c60088981 */ /* 0x0008a2000c1e1100 */
[----:B------:R-:W-:-:S02]  /*7500*/  PRMT R2, RZ, 0x7610, R2 ;  /* 0x00007610ff027816 */ /* 0x000fc40000000002 */
[----:B0-----:R-:W-:Y:S01]  /*7510*/  IADD3 R92, P6, R95, R5, RZ ;  /* 0x000000055f5c7210 */ /* 0x001fe20007fde0ff */
[----:B------:R-:W-:Y:S01]  /*7520*/  IMAD.MOV.U32 R93, RZ, RZ, R95 ;  /* 0x000000ffff5d7224 */ /* 0x000fe200078e005f */
[----:B------:R-:W-:-:S04]  /*7530*/  LOP3.LUT R95, R91, 0x70, RZ, 0xfc, !PT ;  /* 0x000000705b5f7812 */ /* 0x000fc800078efcff */
[----:B------:R-:W-:Y:S02]  /*7540*/  LEA.HI.X.SX32 R93, R93, R4, 0x1, P6 ;  /* 0x000000045d5d7211 */ /* 0x000fe400030f0eff */
[----:B------:R-:W-:Y:S02]  /*7550*/  ISETP.GE.AND P0, PT, R95, UR14, PT ;  /* 0x0000000e5f007c0c */ /* 0x000fe4000bf06270 */
[----:B------:R-:W-:Y:S01]  /*7560*/  LOP3.LUT R95, R91, 0x74, RZ, 0xfc, !PT ;  /* 0x000000745b5f7812 */ /* 0x000fe200078efcff */
[----:B------:R0:W2:Y:S03]  /*7570*/  @!P2 LDG.E.U8 R7, desc[UR12][R92.64] ;  /* 0x0000000c5c07a981 */ /* 0x0000a6000c1e1100 */
[----:B------:R-:W-:Y:S02]  /*7580*/  ISETP.GE.AND P2, PT, R95, UR14, PT ;  /* 0x0000000e5f007c0c */ /* 0x000fe4000bf46270 */
[----:B------:R-:W5:Y:S01]  /*7590*/  LDL R95, [R1+0x294] ;  /* 0x00029400015f7983 */ /* 0x000f620000100800 */
[----:B----4-:R-:W-:-:S04]  /*75a0*/  IADD3 R96, P6, R99, R5, RZ ;  /* 0x0000000563607210 */ /* 0x010fc80007fde0ff */
[----:B------:R-:W-:Y:S02]  /*75b0*/  LEA.HI.X.SX32 R97, R99, R4, 0x1, P6 ;  /* 0x0000000463617211 */ /* 0x000fe400030f0eff */
[----:B------:R-:W4:Y:S04]  /*75c0*/  LDL R99, [R1+0x29c] ;  /* 0x00029c0001637983 */ /* 0x000f280000100800 */
[----:B------:R3:W2:Y:S01]  /*75d0*/  @!P1 LDG.E.U8 R2, desc[UR12][R96.64] ;  /* 0x0000000c60029981 */ /* 0x0006a2000c1e1100 */
[----:B0-----:R-:W-:Y:S02]  /*75e0*/  LOP3.LUT R93, R91, 0x78, RZ, 0xfc, !PT ;  /* 0x000000785b5d7812 */ /* 0x001fe400078efcff */
[----:B------:R-:W-:Y:S02]  /*75f0*/  PRMT R6, RZ, 0x7610, R6 ;  /* 0x00007610ff067816 */ /* 0x000fe40000000006 */
[----:B------:R-:W-:-:S02]  /*7600*/  ISETP.GE.AND P1, PT, R93, UR14, PT ;  /* 0x0000000e5d007c0c */ /* 0x000fc4000bf26270 */
[----:B------:R-:W-:-:S04]  /*7610*/  SHF.R.U32.HI R98, RZ, 0x7, R98 ;  /* 0x00000007ff627819 */ /* 0x000fc80000011662 */
[----:B------:R-:W-:-:S04]  /*7620*/  SGXT.U32 R98, R98, 0x2 ;  /* 0x000000026262781a */ /* 0x000fc80000000000 */
[----:B------:R-:W-:Y:S02]  /*7630*/  LOP3.LUT R98, R98, 0x74, RZ, 0xfc, !PT ;  /* 0x0000007462627812 */ /* 0x000fe400078efcff */
[----:B-----5:R-:W-:-:S04]  /*7640*/  IADD3 R92, P6, R95, R5, RZ ;  /* 0x000000055f5c7210 */ /* 0x020fc80007fde0ff */
[----:B------:R-:W-:Y:S02]  /*7650*/  LEA.HI.X.SX32 R93, R95, R4, 0x1, P6 ;  /* 0x000000045f5d7211 */ /* 0x000fe400030f0eff */
[----:B---3--:R-:W-:-:S03]  /*7660*/  IADD3 R96, P6, R125, R5, RZ ;  /* 0x000000057d607210 */ /* 0x008fc60007fde0ff */
[----:B------:R4:W3:Y:S01]  /*7670*/  @!P5 LDG.E.U8 R6, desc[UR12][R92.64] ;  /* 0x0000000c5c06d981 */ /* 0x0008e2000c1e1100 */
[----:B------:R-:W-:Y:S02]  /*7680*/  LEA.HI.X.SX32 R97, R125, R4, 0x1, P6 ;  /* 0x000000047d617211 */ /* 0x000fe400030f0eff */
[----:B----4-:R-:W-:Y:S01]  /*7690*/  IADD3 R92, P6, R99, R5, RZ ;  /* 0x00000005635c7210 */ /* 0x010fe20007fde0ff */
[----:B------:R-:W-:Y:S02]  /*76a0*/  IMAD.MOV.U32 R93, RZ, RZ, R99 ;  /* 0x000000ffff5d7224 */ /* 0x000fe400078e0063 */
[----:B------:R-:W0:Y:S01]  /*76b0*/  LDC R99, c[0x0][0x238] ;  /* 0x00008e00ff637b82 */ /* 0x000e220000000800 */
[----:B--2---:R1:W-:Y:S04]  /*76c0*/  STL [R1+0x94], R2 ;  /* 0x0000940201007387 */ /* 0x0043e80000100800 */
[----:B-1----:R-:W2:Y:S01]  /*76d0*/  LDL.LU R2, [R1+0x550] ;  /* 0x0005500001027983 */ /* 0x002ea20000300800 */
[----:B------:R-:W-:-:S02]  /*76e0*/  PRMT R0, RZ, 0x7610, R0 ;  /* 0x00007610ff007816 */ /* 0x000fc40000000000 */
[----:B------:R-:W-:Y:S01]  /*76f0*/  LOP3.LUT R95, R91, 0x7c, RZ, 0xfc, !PT ;  /* 0x0000007c5b5f7812 */ /* 0x000fe200078efcff */
[----:B------:R-:W4:Y:S04]  /*7700*/  LDL R125, [R1+0x2a8] ;  /* 0x0002a800017d7983 */ /* 0x000f280000100800 */
[----:B------:R1:W5:Y:S01]  /*7710*/  @!P4 LDG.E.U8 R0, desc[UR12][R96.64] ;  /* 0x0000000c6000c981 */ /* 0x000362000c1e1100 */
[----:B0-----:R-:W-:-:S03]  /*7720*/  IMAD R98, R98, R99, RZ ;  /* 0x0000006362627224 */ /* 0x001fc600078e02ff */
[----:B------:R-:W1:Y:S01]  /*7730*/  LDL R99, [R1+0x2a0] ;  /* 0x0002a00001637983 */ /* 0x000e620000100800 */
[----:B------:R-:W-:Y:S02]  /*7740*/  ISETP.GE.AND P5, PT, R95, UR14, PT ;  /* 0x0000000e5f007c0c */ /* 0x000fe4000bfa6270 */
[----:B------:R-:W-:Y:S02]  /*7750*/  PRMT R95, RZ, 0x7610, R95 ;  /* 0x00007610ff5f7816 */ /* 0x000fe4000000005f */
[----:B------:R-:W-:Y:S02]  /*7760*/  LEA.HI.X.SX32 R93, R93, R4, 0x1, P6 ;  /* 0x000000045d5d7211 */ /* 0x000fe400030f0eff */
[----:B------:R-:W-:-:S03]  /*7770*/  PRMT R124, RZ, 0x7610, R124 ;  /* 0x00007610ff7c7816 */ /* 0x000fc6000000007c */
[----:B------:R-:W3:Y:S01]  /*7780*/  @!P3 LDG.E.U8 R95, desc[UR12][R92.64] ;  /* 0x0000000c5c5fb981 */ /* 0x000ee2000c1e1100 */
[----:B-1----:R-:W-:Y:S01]  /*7790*/  IMAD.MOV.U32 R97, RZ, RZ, R99 ;  /* 0x000000ffff617224 */ /* 0x002fe200078e0063 */
[-C--:B------:R-:W-:Y:S02]  /*77a0*/  IADD3 R96, P4, R99, R5.reuse, RZ ;  /* 0x0000000563607210 */ /* 0x080fe40007f9e0ff */
[----:B------:R-:W5:Y:S02]  /*77b0*/  LDL R92, [R1+0x2ac] ;  /* 0x0002ac00015c7983 */ /* 0x000f640000100800 */
[----:B------:R-:W-:Y:S02]  /*77c0*/  LEA.HI.X.SX32 R97, R97, R4, 0x1, P4 ;  /* 0x0000000461617211 */ /* 0x000fe400020f0eff */
[----:B------:R-:W4:Y:S04]  /*77d0*/  LDL R99, [R1+0x2a4] ;  /* 0x0002a40001637983 */ /* 0x000f280000100800 */
[----:B------:R-:W5:Y:S01]  /*77e0*/  @!P0 LDG.E.U8 R124, desc[UR12][R96.64] ;  /* 0x0000000c607c8981 */ /* 0x000f62000c1e1100 */
[----:B------:R-:W-:-:S02]  /*77f0*/  IADD3 R98, P6, R98, R5, RZ ;  /* 0x0000000562627210 */ /* 0x000fc40007fde0ff */
[----:B--2---:R-:W-:Y:S01]  /*7800*/  PRMT R2, RZ, 0x7610, R2 ;  /* 0x00007610ff027816 */ /* 0x004fe20000000002 */
[----:B---3--:R-:W-:Y:S04]  /*7810*/  STL [R1+0xa0], R95 ;  /* 0x0000a05f01007387 */ /* 0x008fe80000100800 */
[----:B------:R-:W2:Y:S01]  /*7820*/  LDL R93, [R1+0x23c] ;  /* 0x00023c00015d7983 */ /* 0x000ea20000100800 */
[----:B----4-:R-:W-:-:S03]  /*7830*/  LEA.HI.X.SX32 R99, R99, R4, 0x1, P6 ;  /* 0x0000000463637211 */ /* 0x010fc600030f0eff */
[----:B-----5:R0:W-:Y:S04]  /*7840*/  STL [R1+0xa8], R124 ;  /* 0x0000a87c01007387 */ /* 0x0201e80000100800 */
[----:B------:R-:W3:Y:S04]  /*7850*/  @!P2 LDG.E.U8 R2, desc[UR12][R98.64] ;  /* 0x0000000c6202a981 */ /* 0x000ee8000c1e1100 */
[----:B0-----:R-:W4:Y:S01]  /*7860*/  LDL.LU R124, [R1+0x54c] ;  /* 0x00054c00017c7983 */ /* 0x001f220000300800 */
[----:B------:R-:W-:-:S04]  /*7870*/  IADD3 R96, P0, R125, R5, RZ ;  /* 0x000000057d607210 */ /* 0x000fc80007f1e0ff */
[----:B------:R-:W-:Y:S01]  /*7880*/  LEA.HI.X.SX32 R97, R125, R4, 0x1, P0 ;  /* 0x000000047d617211 */ /* 0x000fe200000f0eff */
[----:B---3--:R0:W-:Y:S01]  /*7890*/  STL [R1+0xa4], R2 ;  /* 0x0000a40201007387 */ /* 0x0081e20000100800 */
[----:B----4-:R-:W-:-:S03]  /*78a0*/  PRMT R124, RZ, 0x7610, R124 ;  /* 0x00007610ff7c7816 */ /* 0x010fc6000000007c */
[----:B0-----:R-:W2:Y:S04]  /*78b0*/  LDL.LU R2, [R1+0x548] ;  /* 0x0005480001027983 */ /* 0x001ea80000300800 */
[----:B------:R-:W3:Y:S01]  /*78c0*/  @!P1 LDG.E.U8 R124, desc[UR12][R96.64] ;  /* 0x0000000c607c9981 */ /* 0x000ee2000c1e1100 */
[----:B------:R-:W-:Y:S01]  /*78d0*/  IMAD.MOV.U32 R99, RZ, RZ, R92 ;  /* 0x000000ffff637224 */ /* 0x000fe200078e005c */
[----:B------:R-:W-:Y:S02]  /*78e0*/  IADD3 R98, P3, R92, R5, RZ ;  /* 0x000000055c627210 */ /* 0x000fe40007f7e0ff */
[----:B------:R0:W-:Y:S02]  /*78f0*/  STL [R1+0x3b8], R5 ;  /* 0x0003b80501007387 */ /* 0x0001e40000100800 */
[----:B------:R-:W-:-:S02]  /*7900*/  LEA.HI.X.SX32 R99, R99, R4, 0x1, P3 ;  /* 0x0000000463637211 */ /* 0x000fc400018f0eff */
[----:B0-----:R-:W4:Y:S01]  /*7910*/  LDL R5, [R1+0x230] ;  /* 0x0002300001057983 */ /* 0x001f220000100800 */
[----:B------:R-:W0:Y:S01]  /*7920*/  S2R R95, SR_TID.X ;  /* 0x00000000005f7919 */ /* 0x000e220000002100 */
[----:B--2---:R-:W-:Y:S02]  /*7930*/  IADD3 R92, P2, R2, R93, RZ ;  /* 0x0000005d025c7210 */ /* 0x004fe40007f5e0ff */
[----:B------:R-:W2:Y:S04]  /*7940*/  LDL R93, [R1+0x238] ;  /* 0x00023800015d7983 */ /* 0x000ea80000100800 */
[----:B------:R1:W-:Y:S04]  /*7950*/  STL [R1+0x3b4], R4 ;  /* 0x0003b40401007387 */ /* 0x0003e80000100800 */
[----:B-1----:R-:W5:Y:S04]  /*7960*/  LDL R4, [R1+0x22c] ;  /* 0x00022c0001047983 */ /* 0x002f680000100800 */
[----:B---3--:R1:W-:Y:S04]  /*7970*/  STL [R1+0x9c], R124 ;  /* 0x00009c7c01007387 */ /* 0x0083e80000100800 */
[----:B-1----:R-:W3:Y:S01]  /*7980*/  LDL.LU R124, [R1+0x544] ;  /* 0x00054400017c7983 */ /* 0x002ee20000300800 */
[----:B------:R-:W-:-:S02]  /*7990*/  PRMT R122, RZ, 0x7610, R122 ;  /* 0x00007610ff7a7816 */ /* 0x000fc4000000007a */
[----:B0-----:R-:W-:Y:S01]  /*79a0*/  LOP3.LUT R95, R95, 0x7f, RZ, 0xc0, !PT ;  /* 0x0000007f5f5f7812 */ /* 0x001fe200078ec0ff */
[----:B------:R-:W4:Y:S04]  /*79b0*/  LDL R97, [R1+0x234] ;  /* 0x0002340001617983 */ /* 0x000f280000100800 */
[----:B------:R-:W5:Y:S01]  /*79c0*/  @!P5 LDG.E.U8 R122, desc[UR12][R98.64] ;  /* 0x0000000c627ad981 */ /* 0x000f62000c1e1100 */
[----:B------:R-:W-:Y:S02]  /*79d0*/  ISETP.GE.AND P0, PT, R95, UR14, PT ;  /* 0x0000000e5f007c0c */ /* 0x000fe4000bf06270 */
[----:B------:R-:W-:Y:S01]  /*79e0*/  SHF.R.S32.HI R125, RZ, 0x1f, R2 ;  /* 0x0000001fff7d7819 */ /* 0x000fe20000011402 */
[----:B------:R-:W-:Y:S04]  /*79f0*/  BAR.SYNC.DEFER_BLOCKING 0x0 ;  /* 0x0000000000007b1d */ /* 0x000fe80000010000 */
[----:B--2---:R-:W-:Y:S01]  /*7a00*/  IMAD.X R93, R125, 0x1, R93, P2 ;  /* 0x000000017d5d7824 */ /* 0x004fe200010e065d */
[----:B---3--:R-:W-:-:S06]  /*7a10*/  PRMT R124, RZ, 0x7610, R124 ;  /* 0x00007610ff7c7816 */ /* 0x008fcc000000007c */
[----:B------:R-:W2:Y:S01]  /*7a20*/  @!P0 LDG.E.U8 R124, desc[UR12][R92.64] ;  /* 0x0000000c5c7c8981 */ /* 0x000ea2000c1e1100 */
[----:B----4-:R-:W-:-:S03]  /*7a30*/  IADD3 R96, P1, R2, R97, RZ ;  /* 0x0000006102607210 */ /* 0x010fc60007f3e0ff */
[----:B-----5:R0:W-:Y:S01]  /*7a40*/  STL [R1+0x98], R122 ;  /* 0x0000987a01007387 */ /* 0x0201e20000100800 */
[----:B------:R-:W-:Y:S01]  /*7a50*/  IADD3 R98, P2, R2, R4, RZ ;  /* 0x0000000402627210 */ /* 0x000fe20007f5e0ff */
[C---:B------:R-:W-:Y:S02]  /*7a60*/  IMAD.X R97, R125.reuse, 0x1, R5, P1 ;  /* 0x000000017d617824 */ /* 0x040fe400008e0605 */
[----:B0-----:R-:W3:Y:S04]  /*7a70*/  LDL.LU R122, [R1+0x540] ;  /* 0x00054000017a7983 */ /* 0x001ee80000300800 */
[----:B------:R-:W4:Y:S04]  /*7a80*/  LDL R99, [R1+0x228] ;  /* 0x0002280001637983 */ /* 0x000f280000100800 */
[----:B------:R-:W5:Y:S04]  /*7a90*/  LDL R5, [R1+0x218] ;  /* 0x0002180001057983 */ /* 0x000f680000100800 */
[----:B------:R-:W5:Y:S04]  /*7aa0*/  LDL.LU R4, [R1+0x208] ;  /* 0x0002080001047983 */ /* 0x000f680000300800 */
[----:B--2---:R0:W-:Y:S04]  /*7ab0*/  STL [R1+0x90], R124 ;  /* 0x0000907c01007387 */ /* 0x0041e80000100800 */
[----:B0-----:R-:W2:Y:S04]  /*7ac0*/  LDL.LU R124, [R1+0x53c] ;  /* 0x00053c00017c7983 */ /* 0x001ea80000300800 */
[----:B------:R-:W5:Y:S01]  /*7ad0*/  LDL R93, [R1+0x224] ;  /* 0x00022400015d7983 */ /* 0x000f620000100800 */
[----:B---3--:R-:W-:Y:S01]  /*7ae0*/  PRMT R122, RZ, 0x7610, R122 ;  /* 0x00007610ff7a7816 */ /* 0x008fe2000000007a */
[----:B----4-:R-:W-:-:S05]  /*7af0*/  IMAD.X R99, R125, 0x1, R99, P2 ;  /* 0x000000017d637824 */ /* 0x010fca00010e0663 */
[----:B------:R0:W3:Y:S01]  /*7b00*/  @!P0 LDG.E.U8 R122, desc[UR12][R96.64] ;  /* 0x0000000c607a8981 */ /* 0x0000e2000c1e1100 */
[----:B--2---:R-:W-:Y:S02]  /*7b10*/  PRMT R124, RZ, 0x7610, R124 ;  /* 0x00007610ff7c7816 */ /* 0x004fe4000000007c */
[----:B-----5:R-:W-:Y:S02]  /*7b20*/  IADD3 R92, P1, R2, R93, RZ ;  /* 0x0000005d025c7210 */ /* 0x020fe40007f3e0ff */
[----:B------:R-:W2:Y:S04]  /*7b30*/  LDL R93, [R1+0x220] ;  /* 0x00022000015d7983 */ /* 0x000ea80000100800 */
[----:B------:R1:W4:Y:S01]  /*7b40*/  @!P0 LDG.E.U8 R124, desc[UR12][R98.64] ;  /* 0x0000000c627c8981 */ /* 0x000322000c1e1100 */
[----:B0-----:R-:W-:-:S03]  /*7b50*/  PRMT R96, RZ, 0x7610, R96 ;  /* 0x00007610ff607816 */ /* 0x001fc60000000060 */
[----:B---3--:R0:W-:Y:S02]  /*7b60*/  STL [R1+0x8c], R122 ;  /* 0x00008c7a01007387 */ /* 0x0081e40000100800 */
[----:B-1----:R-:W-:Y:S02]  /*7b70*/  IMAD.MOV.U32 R98, RZ, RZ, R96 ;  /* 0x000000ffff627224 */ /* 0x002fe400078e0060 */
[----:B0-----:R-:W3:Y:S04]  /*7b80*/  LDL.LU R122, [R1+0x538] ;  /* 0x00053800017a7983 */ /* 0x001ee80000300800 */
[----:B------:R-:W5:Y:S01]  /*7b90*/  LDL R97, [R1+0x21c] ;  /* 0x00021c0001617983 */ /* 0x000f620000100800 */
[----:B--2---:R-:W-:-:S03]  /*7ba0*/  IMAD.X R93, R125, 0x1, R93, P1 ;  /* 0x000000017d5d7824 */ /* 0x004fc600008e065d */
[----:B----4-:R0:W-:Y:S04]  /*7bb0*/  STL [R1+0x88], R124 ;  /* 0x0000887c01007387 */ /* 0x0101e80000100800 */
[----:B------:R-:W2:Y:S04]  /*7bc0*/  @!P0 LDG.E.U8 R98, desc[UR12][R92.64] ;  /* 0x0000000c5c628981 */ /* 0x000ea8000c1e1100 */
[----:B0-----:R-:W4:Y:S04]  /*7bd0*/  LDL.LU R124, [R1+0x534] ;  /* 0x00053400017c7983 */ /* 0x001f280000300800 */
[----:B------:R-:W-:Y:S04]  /*7be0*/  STL.S16 [R1+0x84], R96 ;  /* 0x0000846001007387 */ /* 0x000fe80000100600 */
[----:B------:R-:W3:Y:S04]  /*7bf0*/  LDL R99, [R1+0x214] ;  /* 0x0002140001637983 */ /* 0x000ee80000100800 */
[----:B------:R-:W4:Y:S04]  /*7c00*/  LDL R93, [R1+0x20c] ;  /* 0x00020c00015d7983 */ /* 0x000f280000100800 */
[----:B--2---:R3:W-:Y:S02]  /*7c10*/  @!P0 STL [R1+0x84], R98 ;  /* 0x0000846201008387 */ /* 0x0047e40000100800 */
[----:B---3--:R-:W-:-:S02]  /*7c20*/  IADD3 R98, P2, R2, R99, RZ ;  /* 0x0000006302627210 */ /* 0x008fc40007f5e0ff */
[----:B------:R-:W2:Y:S01]  /*7c30*/  LDL R99, [R1+0x210] ;  /* 0x0002100001637983 */ /* 0x000ea20000100800 */
[----:B-----5:R-:W-:Y:S02]  /*7c40*/  IADD3 R96, P1, R2, R97, RZ ;  /* 0x0000006102607210 */ /* 0x020fe40007f3e0ff */
[----:B----4-:R-:W-:-:S03]  /*7c50*/  PRMT R124, RZ, 0x7610, R124 ;  /* 0x00007610ff7c7816 */ /* 0x010fc6000000007c */
[C---:B------:R-:W-:Y:S01]  /*7c60*/  IMAD.X R97, R125.reuse, 0x1, R5, P1 ;  /* 0x000000017d617824 */ /* 0x040fe200008e0605 */
[----:B------:R-:W-:Y:S01]  /*7c70*/  IADD3 R92, P1, R2, R93, RZ ;  /* 0x0000005d025c7210 */ /* 0x000fe20007f3e0ff */
[----:B------:R-:W-:Y:S01]  /*7c80*/  IMAD.MOV.U32 R93, RZ, RZ, R124 ;  /* 0x000000ffff5d7224 */ /* 0x000fe200078e007c */
[----:B------:R-:W-:Y:S01]  /*7c90*/  PRMT R122, RZ, 0x7610, R122 ;  /* 0x00007610ff7a7816 */ /* 0x000fe2000000007a */
[----:B------:R-:W3:Y:S04]  /*7ca0*/  LDL.LU R5, [R1+0x1f8] ;  /* 0x0001f80001057983 */ /* 0x000ee80000300800 */
[----:B------:R-:W4:Y:S04]  /*7cb0*/  @!P0 LDG.E.U8 R93, desc[UR12][R96.64] ;  /* 0x0000000c605d8981 */ /* 0x000f28000c1e1100 */
[----:B------:R0:W-:Y:S04]  /*7cc0*/  STL.S16 [R1+0x7c], R124 ;  /* 0x00007c7c01007387 */ /* 0x0001e80000100600 */
[----:B0-----:R-:W5:Y:S04]  /*7cd0*/  LDL.LU R124, [R1+0x530] ;  /* 0x00053000017c7983 */ /* 0x001f680000300800 */
[----:B------:R-:W3:Y:S01]  /*7ce0*/  LDL R97, [R1+0x204] ;  /* 0x0002040001617983 */ /* 0x000ee20000100800 */
[----:B--2---:R-:W-:-:S05]  /*7cf0*/  IMAD.X R99, R125, 0x1, R99, P2 ;  /* 0x000000017d637824 */ /* 0x004fca00010e0663 */
[----:B------:R-:W2:Y:S01]  /*7d00*/  @!P0 LDG.E.U8 R122, desc[UR12][R98.64] ;  /* 0x0000000c627a8981 */ /* 0x000ea2000c1e1100 */
[----:B------:R-:W-:-:S03]  /*7d10*/  PRMT R120, RZ, 0x7610, R120 ;  /* 0x00007610ff787816 */ /* 0x000fc60000000078 */
[----:B----4-:R0:W-:Y:S04]  /*7d20*/  @!P0 STL [R1+0x7c], R93 ;  /* 0x00007c5d01008387 */ /* 0x0101e80000100800 */
[----:B------:R1:W-:Y:S01]  /*7d30*/  STL [R1+0x3bc], R4 ;  /* 0x0003bc0401007387 */ /* 0x0003e20000100800 */
[----:B0-----:R-:W-:-:S03]  /*7d40*/  IMAD.X R93, R125, 0x1, R4, P1 ;  /* 0x000000017d5d7824 */ /* 0x001fc600008e0604 */
[----:B-1----:R-:W4:Y:S01]  /*7d50*/  LDL.LU R4, [R1+0x1f0] ;  /* 0x0001f00001047983 */ /* 0x002f220000300800 */
[----:B---3--:R-:W-:-:S03]  /*7d60*/  IADD3 R96, P1, R2, R97, RZ ;  /* 0x0000006102607210 */ /* 0x008fc60007f3e0ff */
[----:B------:R0:W3:Y:S04]  /*7d70*/  @!P0 LDG.E.U8 R120, desc[UR12][R92.64] ;  /* 0x0000000c5c788981 */ /* 0x0000e8000c1e1100 */
[----:B--2---:R1:W-:Y:S04]  /*7d80*/  STL [R1+0x80], R122 ;  /* 0x0000807a01007387 */ /* 0x0043e80000100800 */
[----:B-1----:R-:W2:Y:S04]  /*7d90*/  LDL.LU R122, [R1+0x52c] ;  /* 0x00052c00017a7983 */ /* 0x002ea80000300800 */
[----:B------:R-:W5:Y:S04]  /*7da0*/  LDL R97, [R1+0x1fc] ;  /* 0x0001fc0001617983 */ /* 0x000f680000100800 */
[----:B------:R-:W4:Y:S04]  /*7db0*/  LDL R98, [R1+0x200] ;  /* 0x0002000001627983 */ /* 0x000f280000100800 */
[----:B------:R-:W2:Y:S01]  /*7dc0*/  LDL R99, [R1+0x1f4] ;  /* 0x0001f40001637983 */ /* 0x000ea20000100800 */
[----:B0-----:R-:W-:-:S02]  /*7dd0*/  PRMT R93, RZ, 0x7610, R93 ;  /* 0x00007610ff5d7816 */ /* 0x001fc4000000005d */
[----:B------:R-:W-:Y:S01]  /*7de0*/  PRMT R118, RZ, 0x7610, R118 ;  /* 0x00007610ff767816 */ /* 0x000fe20000000076 */
[----:B---3--:R0:W-:Y:S04]  /*7df0*/  STL [R1+0x78], R120 ;  /* 0x0000787801007387 */ /* 0x0081e80000100800 */
[----:B0-----:R-:W3:Y:S04]  /*7e00*/  LDL.LU R120, [R1+0x528] ;  /* 0x0005280001787983 */ /* 0x001ee80000300800 */
[----:B------:R0:W-:Y:S01]  /*7e10*/  STL.S16 [R1+0x74], R93 ;  /* 0x0000745d01007387 */ /* 0x0001e20000100600 */
[C---:B-----5:R-:W-:Y:S01]  /*7e20*/  IADD3 R92, P2, R2.reuse, R97, RZ ;  /* 0x00000061025c7210 */ /* 0x060fe20007f5e0ff */
[----:B----4-:R-:W-:Y:S01]  /*7e30*/  IMAD.X R97, R125, 0x1, R98, P1 ;  /* 0x000000017d617824 */ /* 0x010fe200008e0662 */
[----:B--2---:R-:W-:Y:S01]  /*7e40*/  IADD3 R98, P1, R2, R99, RZ ;  /* 0x0000006302627210 */ /* 0x004fe20007f3e0ff */
[----:B------:R-:W-:-:S02]  /*7e50*/  IMAD.MOV.U32 R99, RZ, RZ, R93 ;  /* 0x000000ffff637224 */ /* 0x000fc400078e005d */
[----:B0-----:R-:W-:-:S04]  /*7e60*/  IMAD.X R93, R125, 0x1, R5, P2 ;  /* 0x000000017d5d7824 */ /* 0x001fc800010e0605 */
[----:B------:R-:W2:Y:S04]  /*7e70*/  @!P0 LDG.E.U8 R99, desc[UR12][R96.64] ;  /* 0x0000000c60638981 */ /* 0x000ea8000c1e1100 */
[----:B------:R-:W4:Y:S04]  /*7e80*/  @!P0 LDG.E.U8 R118, desc[UR12][R92.64] ;  /* 0x0000000c5c768981 */ /* 0x000f28000c1e1100 */
[----:B------:R0:W-:Y:S04]  /*7e90*/  STL [R1+0x3c0], R5 ;  /* 0x0003c00501007387 */ /* 0x0001e80000100800 */
[----:B0-----:R-:W5:Y:S04]  /*7ea0*/  LDL.LU R5, [R1+0x1e0] ;  /* 0x0001e00001057983 */ /* 0x001f680000300800 */
[----:B------:R-:W3:Y:S04]  /*7eb0*/  LDL R96, [R1+0x1e8] ;  /* 0x0001e80001607983 */ /* 0x000ee80000100800 */
[----:B------:R-:W5:Y:S04]  /*7ec0*/  LDL R97, [R1+0x1e4] ;  /* 0x0001e40001617983 */ /* 0x000f680000100800 */
[----:B--2---:R0:W-:Y:S04]  /*7ed0*/  @!P0 STL [R1+0x74], R99 ;  /* 0x0000746301008387 */ /* 0x0041e80000100800 */
[----:B------:R1:W-:Y:S01]  /*7ee0*/  STL [R1+0x3c4], R4 ;  /* 0x0003c40401007387 */ /* 0x0003e20000100800 */
[----:B0-----:R-:W-:-:S03]  /*7ef0*/  IMAD.X R99, R125, 0x1, R4, P1 ;  /* 0x000000017d637824 */ /* 0x001fc600008e0604 */
[----:B-1----:R-:W2:Y:S04]  /*7f00*/  LDL.LU R4, [R1+0x1d0] ;  /* 0x0001d00001047983 */ /* 0x002ea80000300800 */
[----:B----4-:R0:W-:Y:S04]  /*7f10*/  STL [R1+0x70], R118 ;  /* 0x0000707601007387 */ /* 0x0101e80000100800 */
[----:B0-----:R-:W4:Y:S04]  /*7f20*/  LDL.LU R118, [R1+0x524] ;  /* 0x0005240001767983 */ /* 0x001f280000300800 */
[----:B------:R-:W3:Y:S01]  /*7f30*/  LDL R93, [R1+0x1ec] ;  /* 0x0001ec00015d7983 */ /* 0x000ee20000100800 */
[----:B------:R-:W-:-:S02]  /*7f40*/  PRMT R116, RZ, 0x7610, R116 ;  /* 0x00007610ff747816 */ /* 0x000fc40000000074 */
[----:B------:R-:W-:-:S04]  /*7f50*/  PRMT R114, RZ, 0x7610, R114 ;  /* 0x00007610ff727816 */ /* 0x000fc80000000072 */
[----:B------:R-:W5:Y:S01]  /*7f60*/  @!P0 LDG.E.U8 R116, desc[UR12][R98.64] ;  /* 0x0000000c62748981 */ /* 0x000f62000c1e1100 */
[----:B---3--:R-:W-:-:S05]  /*7f70*/  IADD3 R92, P1, R2, R93, RZ ;  /* 0x0000005d025c7210 */ /* 0x008fca0007f3e0ff */
[----:B------:R-:W-:-:S05]  /*7f80*/  IMAD.X R93, R125, 0x1, R96, P1 ;  /* 0x000000017d5d7824 */ /* 0x000fca00008e0660 */
[----:B------:R-:W3:Y:S04]  /*7f90*/  @!P0 LDG.E.U8 R114, desc[UR12][R92.64] ;  /* 0x0000000c5c728981 */ /* 0x000ee8000c1e1100 */
[----:B-----5:R0:W-:Y:S04]  /*7fa0*/  STL [R1+0x6c], R116 ;  /* 0x00006c7401007387 */ /* 0x0201e80000100800 */
[----:B0-----:R-:W5:Y:S04]  /*7fb0*/  LDL.LU R116, [R1+0x520] ;  /* 0x0005200001747983 */ /* 0x001f680000300800 */
[----:B------:R-:W2:Y:S04]  /*7fc0*/  LDL R99, [R1+0x1d4] ;  /* 0x0001d40001637983 */ /* 0x000ea80000100800 */
[----:B---3--:R0:W-:Y:S04]  /*7fd0*/  STL [R1+0x68], R114 ;  /* 0x0000687201007387 */ /* 0x0081e80000100800 */
[----:B0-----:R-:W3:Y:S04]  /*7fe0*/  LDL.LU R114, [R1+0x51c] ;  /* 0x00051c0001727983 */ /* 0x001ee80000300800 */
[----:B------:R-:W4:Y:S01]  /*7ff0*/  LDL R93, [R1+0x1dc] ;  /* 0x0001dc00015d7983 */ /* 0x000f220000100800 */
[----:B------:R-:W-:-:S03]  /*8000*/  IADD3 R96, P1, R2, R97, RZ ;  /* 0x0000006102607210 */ /* 0x000fc60007f3e0ff */
[----:B------:R0:W-:Y:S02]  /*8010*/  STL [R1+0x3c8], R5 ;  /* 0x0003c80501007387 */ /* 0x0001e40000100800 */
[----:B------:R-:W-:Y:S02]  /*8020*/  IMAD.X R97, R125, 0x1, R5, P1 ;  /* 0x000000017d617824 */ /* 0x000fe400008e0605 */
[----:B0-----:R-:W5:Y:S01]  /*8030*/  LDL.LU R5, [R1+0x1c0] ;  /* 0x0001c00001057983 */ /* 0x001f620000300800 */
[----:B----4-:R-:W-:-:S03]  /*8040*/  IADD3 R92, P1, R2, R93, RZ ;  /* 0x0000005d025c7210 */ /* 0x010fc60007f3e0ff */
[----:B------:R-:W4:Y:S01]  /*8050*/  LDL R93, [R1+0x1d8] ;  /* 0x0001d800015d7983 */ /* 0x000f220000100800 */
[----:B------:R-:W-:Y:S02]  /*8060*/  PRMT R112, RZ, 0x7610, R112 ;  /* 0x00007610ff707816 */ /* 0x000fe40000000070 */
[----:B------:R-:W-:-:S04]  /*8070*/  PRMT R98, RZ, 0x7610, R98 ;  /* 0x00007610ff627816 */ /* 0x000fc80000000062 */
[----:B------:R-:W2:Y:S01]  /*8080*/  @!P0 LDG.E.U8 R112, desc[UR12][R96.64] ;  /* 0x0000000c60708981 */ /* 0x000ea2000c1e1100 */
[----:B----4-:R-:W-:-:S05]  /*8090*/  IMAD.X R93, R125, 0x1, R93, P1 ;  /* 0x000000017d5d7824 */ /* 0x010fca00008e065d */
[----:B------:R0:W4:Y:S04]  /*80a0*/  @!P0 LDG.E.U8 R98, desc[UR12][R92.64] ;  /* 0x0000000c5c628981 */ /* 0x000128000c1e1100 */
[----:B--2---:R1:W-:Y:S04]  /*80b0*/  STL [R1+0x64], R112 ;  /* 0x0000647001007387 */ /* 0x0043e80000100800 */
[----:B-1----:R-:W2:Y:S04]  /*80c0*/  LDL.LU R112, [R1+0x518] ;  /* 0x0005180001707983 */ /* 0x002ea80000300800 */
[----:B------:R-:W3:Y:S01]  /*80d0*/  LDL R93, [R1+0x1cc] ;  /* 0x0001cc00015d7983 */ /* 0x000ee20000100800 */
[----:B0-----:R-:W-:-:S03]  /*80e0*/  PRMT R92, RZ, 0x7610, R92 ;  /* 0x00007610ff5c7816 */ /* 0x001fc6000000005c */
[----:B----4-:R0:W-:Y:S02]  /*80f0*/  STL [R1+0x60], R98 ;  /* 0x0000606201007387 */ /* 0x0101e40000100800 */
[----:B0-----:R-:W-:-:S05]  /*8100*/  IADD3 R98, P1, R2, R99, RZ ;  /* 0x0000006302627210 */ /* 0x001fca0007f3e0ff */
[----:B------:R-:W-:-:S05]  /*8110*/  IMAD.X R99, R125, 0x1, R4, P1 ;  /* 0x000000017d637824 */ /* 0x000fca00008e0604 */
[----:B------:R-:W4:Y:S04]  /*8120*/  @!P0 LDG.E.U8 R92, desc[UR12][R98.64] ;  /* 0x0000000c625c8981 */ /* 0x000f28000c1e1100 */
[----:B------:R0:W-:Y:S04]  /*8130*/  STL [R1+0x3cc], R4 ;  /* 0x0003cc0401007387 */ /* 0x0001e80000100800 */
[----:B0-----:R-:W2:Y:S04]  /*8140*/  LDL.LU R4, [R1+0x1b8] ;  /* 0x0001b80001047983 */ /* 0x001ea80000300800 */
[----:B----4-:R3:W-:Y:S02]  /*8150*/  STL [R1+0x5c], R92 ;  /* 0x00005c5c01007387 */ /* 0x0107e40000100800 */
[----:B---3--:R-:W-:-:S02]  /*8160*/  IADD3 R92, P1, R2, R93, RZ ;  /* 0x0000005d025c7210 */ /* 0x008fc40007f3e0ff */
[----:B------:R-:W3:Y:S01]  /*8170*/  LDL R93, [R1+0x1c8] ;  /* 0x0001c800015d7983 */ /* 0x000ee20000100800 */
[----:B------:R-:W-:Y:S02]  /*8180*/  PRMT R110, RZ, 0x7610, R110 ;  /* 0x00007610ff6e7816 */ /* 0x000fe4000000006e */
[----:B---3--:R-:W-:-:S05]  /*8190*/  IMAD.X R93, R125, 0x1, R93, P1 ;  /* 0x000000017d5d7824 */ /* 0x008fca00008e065d */
[----:B------:R-:W3:Y:S04]  /*81a0*/  @!P0 LDG.E.U8 R110, desc[UR12][R92.64] ;  /* 0x0000000c5c6e8981 */ /* 0x000ee8000c1e1100 */
[----:B---3--:R0:W-:Y:S04]  /*81b0*/  STL [R1+0x48], R110 ;  /* 0x0000486e01007387 */ /* 0x0081e80000100800 */
[----:B0-----:R-:W3:Y:S04]  /*81c0*/  LDL.LU R110, [R1+0x514] ;  /* 0x00051400016e7983 */ /* 0x001ee80000300800 */
[----:B------:R-:W4:Y:S01]  /*81d0*/  LDL R93, [R1+0x1c4] ;  /* 0x0001c400015d7983 */ /* 0x000f220000100800 */
[----:B------:R-:W-:-:S02]  /*81e0*/  PRMT R108, RZ, 0x7610, R108 ;  /* 0x00007610ff6c7816 */ /* 0x000fc4000000006c */
[----:B----4-:R-:W-:-:S05]  /*81f0*/  IADD3 R92, P1, R2, R93, RZ ;  /* 0x0000005d025c7210 */ /* 0x010fca0007f3e0ff */
[----:B-----5:R-:W-:-:S05]  /*8200*/  IMAD.X R93, R125, 0x1, R5, P1 ;  /* 0x000000017d5d7824 */ /* 0x020fca00008e0605 */
[----:B------:R-:W4:Y:S04]  /*8210*/  @!P0 LDG.E.U8 R108, desc[UR12][R92.64] ;  /* 0x0000000c5c6c8981 */ /* 0x000f28000c1e1100 */
[----:B------:R0:W-:Y:S04]  /*8220*/  STL [R1+0x3d0], R5 ;  /* 0x0003d00501007387 */ /* 0x0001e80000100800 */
[----:B0-----:R-:W5:Y:S04]  /*8230*/  LDL.LU R5, [R1+0x1b0] ;  /* 0x0001b00001057983 */ /* 0x001f680000300800 */
[----:B----4-:R0:W-:Y:S04]  /*8240*/  STL [R1+0x44], R108 ;  /* 0x0000446c01007387 */ /* 0x0101e80000100800 */
[----:B0-----:R-:W4:Y:S04]  /*8250*/  LDL.LU R108, [R1+0x510] ;  /* 0x00051000016c7983 */ /* 0x001f280000300800 */
[----:B------:R-:W2:Y:S01]  /*8260*/  LDL R93, [R1+0x1bc] ;  /* 0x0001bc00015d7983 */ /* 0x000ea20000100800 */
[----:B------:R-:W-:-:S02]  /*8270*/  PRMT R90, RZ, 0x7610, R90 ;  /* 0x00007610ff5a7816 */ /* 0x000fc4000000005a */
[----:B--2---:R-:W-:-:S05]  /*8280*/  IADD3 R92, P1, R2, R93, RZ ;  /* 0x0000005d025c7210 */ /* 0x004fca0007f3e0ff */
[----:B------:R-:W-:-:S05]  /*8290*/  IMAD.X R93, R125, 0x1, R4, P1 ;  /* 0x000000017d5d7824 */ /* 0x000fca00008e0604 */
[----:B------:R-:W2:Y:S04]  /*82a0*/  @!P0 LDG.E.U8 R90, desc[UR12][R92.64] ;  /* 0x0000000c5c5a8981 */ /* 0x000ea8000c1e1100 */
[----:B------:R0:W-:Y:S04]  /*82b0*/  STL [R1+0x3d4], R4 ;  /* 0x0003d40401007387 */ /* 0x0001e80000100800 */
[----:B0-----:R-:W3:Y:S04]  /*82c0*/  LDL.LU R4, [R1+0x1a8] ;  /* 0x0001a80001047983 */ /* 0x001ee80000300800 */
[----:B--2---:R0:W-:Y:S04]  /*82d0*/  STL [R1+0x40], R90 ;  /* 0x0000405a01007387 */ /* 0x0041e80000100800 */
[----:B0-----:R-:W2:Y:S04]  /*82e0*/  LDL.LU R90, [R1+0x50c] ;  /* 0x00050c00015a7983 */ /* 0x001ea80000300800 */
[----:B------:R-:W5:Y:S01]  /*82f0*/  LDL R93, [R1+0x1b4] ;  /* 0x0001b400015d7983 */ /* 0x000f620000100800 */
[----:B------:R-:W-:-:S02]  /*8300*/  PRMT R106, RZ, 0x7610, R106 ;  /* 0x00007610ff6a7816 */ /* 0x000fc4000000006a */
[----:B-----5:R-:W-:-:S05]  /*8310*/  IADD3 R92, P1, R2, R93, RZ ;  /* 0x0000005d025c7210 */ /* 0x020fca0007f3e0ff */
[----:B------:R-:W-:-:S05]  /*8320*/  IMAD.X R93, R125, 0x1, R5, P1 ;  /* 0x000000017d5d7824 */ /* 0x000fca00008e0605 */
[----:B------:R-:W5:Y:S04]  /*8330*/  @!P0 LDG.E.U8 R106, desc[UR12][R92.64] ;  /* 0x0000000c5c6a8981 */ /* 0x000f68000c1e1100 */
[----:B------:R0:W-:Y:S04]  /*8340*/  STL [R1+0x3d8], R5 ;  /* 0x0003d80501007387 */ /* 0x0001e80000100800 */
[----:B0-----:R-:W4:Y:S04]  /*8350*/  LDL.LU R5, [R1+0x198] ;  /* 0x0001980001057983 */ /* 0x001f280000300800 */
[----:B-----5:R0:W-:Y:S04]  /*8360*/  STL [R1+0x3c], R106 ;  /* 0x00003c6a01007387 */ /* 0x0201e80000100800 */
[----:B0-----:R-:W5:Y:S04]  /*8370*/  LDL.LU R106, [R1+0x508] ;  /* 0x00050800016a7983 */ /* 0x001f680000300800 */
[----:B------:R-:W3:Y:S01]  /*8380*/  LDL R93, [R1+0x1ac] ;  /* 0x0001ac00015d7983 */ /* 0x000ee20000100800 */
[----:B------:R-:W-:-:S02]  /*8390*/  PRMT R89, RZ, 0x7610, R89 ;  /* 0x00007610ff597816 */ /* 0x000fc40000000059 */
[----:B---3--:R-:W-:-:S05]  /*83a0*/  IADD3 R92, P1, R2, R93, RZ ;  /* 0x0000005d025c7210 */ /* 0x008fca0007f3e0ff */
[----:B------:R-:W-:-:S05]  /*83b0*/  IMAD.X R93, R125, 0x1, R4, P1 ;  /* 0x000000017d5d7824 */ /* 0x000fca00008e0604 */
[----:B------:R-:W3:Y:S04]  /*83c0*/  @!P0 LDG.E.U8 R89, desc[UR12][R92.64] ;  /* 0x0000000c5c598981 */ /* 0x000ee8000c1e1100 */
[----:B------:R0:W-:Y:S04]  /*83d0*/  STL [R1+0x3dc], R4 ;  /* 0x0003dc0401007387 */ /* 0x0001e80000100800 */
[----:B0-----:R-:W2:Y:S04]  /*83e0*/  LDL.LU R4, [R1+0x190] ;  /* 0x0001900001047983 */ /* 0x001ea80000300800 */
[----:B---3--:R0:W-:Y:S04]  /*83f0*/  STL [R1+0x38], R89 ;  /* 0x0000385901007387 */ /* 0x0081e80000100800 */
[----:B0-----:R-:W3:Y:S04]  /*8400*/  LDL.LU R89, [R1+0x504] ;  /* 0x0005040001597983 */ /* 0x001ee80000300800 */
[----:B------:R-:W4:Y:S02]  /*8410*/  LDL R93, [R1+0x1a4] ;  /* 0x0001a400015d7983 */ /* 0x000f240000100800 */
[----:B----4-:R-:W-:-:S02]  /*8420*/  IADD3 R92, P1, R2, R93, RZ ;  /* 0x0000005d025c7210 */ /* 0x010fc40007f3e0ff */
[----:B------:R-:W4:Y:S01]  /*8430*/  LDL R93, [R1+0x1a0] ;  /* 0x0001a000015d7983 */ /* 0x000f220000100800 */
[----:B------:R-:W-:Y:S02]  /*8440*/  PRMT R88, RZ, 0x7610, R88 ;  /* 0x00007610ff587816 */ /* 0x000fe40000000058 */
[----:B----4-:R-:W-:-:S05]  /*8450*/  IMAD.X R93, R125, 0x1, R93, P1 ;  /* 0x000000017d5d7824 */ /* 0x010fca00008e065d */
[----:B------:R-:W4:Y:S04]  /*8460*/  @!P0 LDG.E.U8 R88, desc[UR12][R92.64] ;  /* 0x0000000c5c588981 */ /* 0x000f28000c1e1100 */
[----:B----4-:R0:W-:Y:S04]  /*8470*/  STL [R1+0x34], R88 ;  /* 0x0000345801007387 */ /* 0x0101e80000100800 */
[----:B0-----:R-:W4:Y:S04]  /*8480*/  LDL.LU R88, [R1+0x500] ;  /* 0x0005000001587983 */ /* 0x001f280000300800 */
[----:B------:R-:W5:Y:S01]  /*8490*/  LDL R93, [R1+0x19c] ;  /* 0x00019c00015d7983 */ /* 0x000f620000100800 */
[----:B------:R-:W-:-:S02]  /*84a0*/  PRMT R23, RZ, 0x7610, R23 ;  /* 0x00007610ff177816 */ /* 0x000fc40000000017 */
[----:B-----5:R-:W-:-:S05]  /*84b0*/  IADD3 R92, P1, R2, R93, RZ ;  /* 0x0000005d025c7210 */ /* 0x020fca0007f3e0ff */
[----:B------:R-:W-:-:S05]  /*84c0*/  IMAD.X R93, R125, 0x1, R5, P1 ;  /* 0x000000017d5d7824 */ /* 0x000fca00008e0605 */
[----:B------:R-:W5:Y:S04]  /*84d0*/  @!P0 LDG.E.U8 R23, desc[UR12][R92.64] ;  /* 0x0000000c5c178981 */ /* 0x000f68000c1e1100 */
[----:B------:R0:W-:Y:S04]  /*84e0*/  STL [R1+0x3e0], R5 ;  /* 0x0003e00501007387 */ /* 0x0001e80000100800 */
[----:B0-----:R-:W3:Y:S04]  /*84f0*/  LDL.LU R5, [R1+0x188] ;  /* 0x0001880001057983 */ /* 0x001ee80000300800 */
[----:B-----5:R0:W-:Y:S04]  /*8500*/  STL [R1+0x30], R23 ;  /* 0x0000301701007387 */ /* 0x0201e80000100800 */
[----:B0-----:R-:W5:Y:S04]  /*8510*/  LDL.LU R23, [R1+0x4fc] ;  /* 0x0004fc0001177983 */ /* 0x001f680000300800 */
[----:B------:R-:W2:Y:S01]  /*8520*/  LDL R93, [R1+0x194] ;  /* 0x00019400015d7983 */ /* 0x000ea20000100800 */
[----:B------:R-:W-:-:S02]  /*8530*/  PRMT R22, RZ, 0x7610, R22 ;  /* 0x00007610ff167816 */ /* 0x000fc40000000016 */
[----:B--2---:R-:W-:-:S05]  /*8540*/  IADD3 R92, P1, R2, R93, RZ ;  /* 0x0000005d025c7210 */ /* 0x004fca0007f3e0ff */
[----:B------:R-:W-:-:S05]  /*8550*/  IMAD.X R93, R125, 0x1, R4, P1 ;  /* 0x000000017d5d7824 */ /* 0x000fca00008e0604 */
[----:B------:R-:W2:Y:S04]  /*8560*/  @!P0 LDG.E.U8 R22, desc[UR12][R92.64] ;  /* 0x0000000c5c168981 */ /* 0x000ea8000c1e1100 */
[----:B------:R0:W-:Y:S04]  /*8570*/  STL [R1+0x3e4], R4 ;  /* 0x0003e40401007387 */ /* 0x0001e80000100800 */
[----:B0-----:R-:W4:Y:S04]  /*8580*/  LDL.LU R4, [R1+0x178] ;  /* 0x0001780001047983 */ /* 0x001f280000300800 */
[----:B--2---:R0:W-:Y:S04]  /*8590*/  STL [R1+0x2c], R22 ;  /* 0x00002c1601007387 */ /* 0x0041e80000100800 */
[----:B0-----:R-:W2:Y:S04]  /*85a0*/  LDL.LU R22, [R1+0x4f8] ;  /* 0x0004f80001167983 */ /* 0x001ea80000300800 */
[----:B------:R-:W3:Y:S01]  /*85b0*/  LDL R93, [R1+0x18c] ;  /* 0x00018c00015d7983 */ /* 0x000ee20000100800 */
[----:B------:R-:W-:-:S02]  /*85c0*/  PRMT R21, RZ, 0x7610, R21 ;  /* 0x00007610ff157816 */ /* 0x000fc40000000015 */
[----:B---3--:R-:W-:-:S05]  /*85d0*/  IADD3 R92, P1, R2, R93, RZ ;  /* 0x0000005d025c7210 */ /* 0x008fca0007f3e0ff */
[----:B------:R-:W-:-:S05]  /*85e0*/  IMAD.X R93, R125, 0x1, R5, P1 ;  /* 0x000000017d5d7824 */ /* 0x000fca00008e0605 */
[----:B------:R-:W3:Y:S04]  /*85f0*/  @!P0 LDG.E.U8 R21, desc[UR12][R92.64] ;  /* 0x0000000c5c158981 */ /* 0x000ee8000c1e1100 */
[----:B------:R0:W-:Y:S04]  /*8600*/  STL [R1+0x3e8], R5 ;  /* 0x0003e80501007387 */ /* 0x0001e80000100800 */
[----:B0-----:R-:W5:Y:S04]  /*8610*/  LDL.LU R5, [R1+0x168] ;  /* 0x0001680001057983 */ /* 0x001f680000300800 */
        /* <DEDUP_REMOVED lines=19> */
[----:B------:R-:W5:Y:S02]  /*8750*/  LDL R93, [R1+0x174] ;  /* 0x00017400015d7983 */ /* 0x000f640000100800 */
[----:B-----5:R-:W-:-:S02]  /*8760*/  IADD3 R92, P1, R2, R93, RZ ;  /* 0x0000005d025c7210 */ /* 0x020fc40007f3e0ff */
[----:B------:R-:W5:Y:S01]  /*8770*/  LDL R93, [R1+0x170] ;  /* 0x00017000015d7983 */ /* 0x000f620000100800 */
[----:B------:R-:W-:Y:S02]  /*8780*/  PRMT R19, RZ, 0x7610, R19 ;  /* 0x00007610ff137816 */ /* 0x000fe40000000013 */
[----:B-----5:R-:W-:-:S05]  /*8790*/  IMAD.X R93, R125, 0x1, R93, P1 ;  /* 0x000000017d5d7824 */ /* 0x020fca00008e065d */
[----:B------:R-:W5:Y:S04]  /*87a0*/  @!P0 LDG.E.U8 R19, desc[UR12][R92.64] ;  /* 0x0000000c5c138981 */ /* 0x000f68000c1e1100 */
[----:B-----5:R0:W-:Y:S04]  /*87b0*/  STL [R1+0x1c], R19 ;  /* 0x00001c1301007387 */ /* 0x0201e80000100800 */
[----:B0-----:R-:W5:Y:S04]  /*87c0*/  LDL.LU R19, [R1+0x4e8] ;  /* 0x0004e80001137983 */ /* 0x001f680000300800 */
[----:B------:R-:W4:Y:S01]  /*87d0*/  LDL R93, [R1+0x16c] ;  /* 0x00016c00015d7983 */ /* 0x000f220000100800 */
[----:B------:R-:W-:-:S02]  /*87e0*/  PRMT R18, RZ, 0x7610, R18 ;  /* 0x00007610ff127816 */ /* 0x000fc40000000012 */
[----:B----4-:R-:W-:-:S05]  /*87f0*/  IADD3 R92, P1, R2, R93, RZ ;  /* 0x0000005d025c7210 */ /* 0x010fca0007f3e0ff */
[----:B------:R-:W-:-:S05]  /*8800*/  IMAD.X R93, R125, 0x1, R5, P1 ;  /* 0x000000017d5d7824 */ /* 0x000fca00008e0605 */
[----:B------:R-:W4:Y:S04]  /*8810*/  @!P0 LDG.E.U8 R18, desc[UR12][R92.64] ;  /* 0x0000000c5c128981 */ /* 0x000f28000c1e1100 */
[----:B------:R0:W-:Y:S04]  /*8820*/  STL [R1+0x3f0], R5 ;  /* 0x0003f00501007387 */ /* 0x0001e80000100800 */
[----:B0-----:R-:W2:Y:S04]  /*8830*/  LDL.LU R5, [R1+0x150] ;  /* 0x0001500001057983 */ /* 0x001ea80000300800 */
[----:B----4-:R0:W-:Y:S04]  /*8840*/  STL [R1+0x18], R18 ;  /* 0x0000181201007387 */ /* 0x0101e80000100800 */
[----:B0-----:R-:W4:Y:S04]  /*8850*/  LDL.LU R18, [R1+0x4e4] ;  /* 0x0004e40001127983 */ /* 0x001f280000300800 */
        /* <DEDUP_REMOVED lines=9> */
[----:B------:R-:W2:Y:S02]  /*88f0*/  LDL R93, [R1+0x15c] ;  /* 0x00015c00015d7983 */ /* 0x000ea40000100800 */
[----:B--2---:R-:W-:-:S02]  /*8900*/  IADD3 R92, P1, R2, R93, RZ ;  /* 0x0000005d025c7210 */ /* 0x004fc40007f3e0ff */
[----:B------:R-:W2:Y:S01]  /*8910*/  LDL R93, [R1+0x158] ;  /* 0x00015800015d7983 */ /* 0x000ea20000100800 */
[----:B------:R-:W-:Y:S02]  /*8920*/  PRMT R16, RZ, 0x7610, R16 ;  /* 0x00007610ff107816 */ /* 0x000fe40000000010 */
[----:B--2---:R-:W-:-:S05]  /*8930*/  IMAD.X R93, R125, 0x1, R93, P1 ;  /* 0x000000017d5d7824 */ /* 0x004fca00008e065d */
[----:B------:R-:W2:Y:S04]  /*8940*/  @!P0 LDG.E.U8 R16, desc[UR12][R92.64] ;  /* 0x0000000c5c108981 */ /* 0x000ea8000c1e1100 */
[----:B--2---:R0:W-:Y:S04]  /*8950*/  STL [R1+0x10], R16 ;  /* 0x0000101001007387 */ /* 0x0041e80000100800 */
[----:B0-----:R-:W2:Y:S04]  /*8960*/  LDL.LU R16, [R1+0x4dc] ;  /* 0x0004dc0001107983 */ /* 0x001ea80000300800 */
[----:B------:R-:W4:Y:S01]  /*8970*/  LDL R93, [R1+0x154] ;  /* 0x00015400015d7983 */ /* 0x000f220000100800 */
[----:B------:R-:W-:-:S02]  /*8980*/  PRMT R15, RZ, 0x7610, R15 ;  /* 0x00007610ff0f7816 */ /* 0x000fc4000000000f */
[----:B----4-:R-:W-:-:S05]  /*8990*/  IADD3 R92, P1, R2, R93, RZ ;  /* 0x0000005d025c7210 */ /* 0x010fca0007f3e0ff */
[----:B------:R-:W-:-:S05]  /*89a0*/  IMAD.X R93, R125, 0x1, R5, P1 ;  /* 0x000000017d5d7824 */ /* 0x000fca00008e0605 */
[----:B------:R-:W4:Y:S04]  /*89b0*/  @!P0 LDG.E.U8 R15, desc[UR12][R92.64] ;  /* 0x0000000c5c0f8981 */ /* 0x000f28000c1e1100 */
[----:B------:R0:W-:Y:S04]  /*89c0*/  STL [R1+0x3f8], R5 ;  /* 0x0003f80501007387 */ /* 0x0001e80000100800 */
[----:B0-----:R-:W3:Y:S04]  /*89d0*/  LDL.LU R5, [R1+0x138] ;  /* 0x0001380001057983 */ /* 0x001ee80000300800 */
        /* <DEDUP_REMOVED lines=8> */
[----:B0-----:R-:W2:Y:S04]  /*8a60*/  LDL.LU R4, [R1+0x130] ;  /* 0x0001300001047983 */ /* 0x001ea80000300800 */
[----:B-----5:R-:W-:Y:S04]  /*8a70*/  STL [R1+0x4], R95 ;  /* 0x0000045f01007387 */ /* 0x020fe80000100800 */
[----:B------:R-:W5:Y:S02]  /*8a80*/  LDL R93, [R1+0x144] ;  /* 0x00014400015d7983 */ /* 0x000f640000100800 */
[----:B-----5:R-:W-:-:S02]  /*8a90*/  IADD3 R92, P1, R2, R93, RZ ;  /* 0x0000005d025c7210 */ /* 0x020fc40007f3e0ff */
[----:B------:R-:W5:Y:S01]  /*8aa0*/  LDL R93, [R1+0x140] ;  /* 0x00014000015d7983 */ /* 0x000f620000100800 */
[----:B------:R-:W-:Y:S02]  /*8ab0*/  PRMT R91, RZ, 0x7610, R91 ;  /* 0x00007610ff5b7816 */ /* 0x000fe4000000005b */
[----:B-----5:R-:W-:-:S05]  /*8ac0*/  IMAD.X R93, R125, 0x1, R93, P1 ;  /* 0x000000017d5d7824 */ /* 0x020fca00008e065d */
[----:B------:R-:W5:Y:S04]  /*8ad0*/  @!P0 LDG.E.U8 R91, desc[UR12][R92.64] ;  /* 0x0000000c5c5b8981 */ /* 0x000f68000c1e1100 */
[----:B-----5:R-:W-:Y:S04]  /*8ae0*/  STL [R1], R91 ;  /* 0x0000005b01007387 */ /* 0x020fe80000100800 */
[----:B------:R-:W5:Y:S01]  /*8af0*/  LDL R93, [R1+0x13c] ;  /* 0x00013c00015d7983 */ /* 0x000f620000100800 */
[----:B------:R-:W-:-:S03]  /*8b00*/  PRMT R124, RZ, 0x7610, R124 ;  /* 0x00007610ff7c7816 */ /* 0x000fc6000000007c */
[----:B---3--:R0:W-:Y:S01]  /*8b10*/  STL [R1+0x400], R5 ;  /* 0x0004000501007387 */ /* 0x0081e20000100800 */
[----:B-----5:R-:W-:-:S05]  /*8b20*/  IADD3 R92, P1, R2, R93, RZ ;  /* 0x0000005d025c7210 */ /* 0x020fca0007f3e0ff */
[----:B------:R-:W-:Y:S02]  /*8b30*/  IMAD.X R93, R125, 0x1, R5, P1 ;  /* 0x000000017d5d7824 */ /* 0x000fe400008e0605 */
[----:B0-----:R-:W3:Y:S04]  /*8b40*/  LDL.LU R5, [R1+0x120] ;  /* 0x0001200001057983 */ /* 0x001ee80000300800 */
[----:B------:R0:W5:Y:S04]  /*8b50*/  @!P0 LDG.E.U8 R124, desc[UR12][R92.64] ;  /* 0x0000000c5c7c8981 */ /* 0x000168000c1e1100 */
[----:B------:R-:W0:Y:S01]  /*8b60*/  LDL R93, [R1+0x134] ;  /* 0x00013400015d7983 */ /* 0x000e220000100800 */
[----:B------:R-:W-:-:S02]  /*8b70*/  PRMT R122, RZ, 0x7610, R122 ;  /* 0x00007610ff7a7816 */ /* 0x000fc4000000007a */
[----:B0-----:R-:W-:-:S05]  /*8b80*/  IADD3 R92, P1, R2, R93, RZ ;  /* 0x0000005d025c7210 */ /* 0x001fca0007f3e0ff */
[----:B--2---:R-:W-:-:S05]  /*8b90*/  IMAD.X R93, R125, 0x1, R4, P1 ;  /* 0x000000017d5d7824 */ /* 0x004fca00008e0604 */
[----:B------:R-:W2:Y:S04]  /*8ba0*/  @!P0 LDG.E.U8 R122, desc[UR12][R92.64] ;  /* 0x0000000c5c7a8981 */ /* 0x000ea8000c1e1100 */
[----:B-----5:R0:W-:Y:S04]  /*8bb0*/  STL [R1+0x460], R124 ;  /* 0x0004607c01007387 */ /* 0x0201e80000100800 */
[----:B0-----:R-:W5:Y:S04]  /*8bc0*/  LDL R124, [R1+0x124] ;  /* 0x00012400017c7983 */ /* 0x001f680000100800 */
[----:B------:R0:W-:Y:S04]  /*8bd0*/  STL [R1+0x404], R4 ;  /* 0x0004040401007387 */ /* 0x0001e80000100800 */
[----:B0-----:R-:W4:Y:S04]  /*8be0*/  LDL.LU R4, [R1+0x11c] ;  /* 0x00011c0001047983 */ /* 0x001f280000300800 */
[----:B------:R-:W3:Y:S04]  /*8bf0*/  LDL R93, [R1+0x12c] ;  /* 0x00012c00015d7983 */ /* 0x000ee80000100800 */
[----:B--2---:R0:W-:Y:S04]  /*8c00*/  STL [R1+0x464], R122 ;  /* 0x0004647a01007387 */ /* 0x0041e80000100800 */
[----:B0-----:R-:W2:Y:S01]  /*8c10*/  LDL R122, [R1+0x128] ;  /* 0x00012800017a7983 */ /* 0x001ea20000100800 */
[----:B------:R-:W-:Y:S01]  /*8c20*/  PRMT R120, RZ, 0x7610, R120 ;  /* 0x00007610ff787816 */ /* 0x000fe20000000078 */
[----:B------:R-:W0:Y:S01]  /*8c30*/  S2R R95, SR_TID.X ;  /* 0x00000000005f7919 */ /* 0x000e220000002100 */
[----:B---3--:R-:W-:-:S02]  /*8c40*/  IADD3 R92, P1, R2, R93, RZ ;  /* 0x0000005d025c7210 */ /* 0x008fc40007f3e0ff */
[----:B------:R-:W-:Y:S02]  /*8c50*/  PRMT R118, RZ, 0x7610, R118 ;  /* 0x00007610ff767816 */ /* 0x000fe40000000076 */
[----:B0-----:R-:W-:Y:S01]  /*8c60*/  LOP3.LUT R95, R95, 0x7f, RZ, 0xc0, !PT ;  /* 0x0000007f5f5f7812 */ /* 0x001fe200078ec0ff */
[----:B--2---:R-:W-:Y:S02]  /*8c70*/  IMAD.X R93, R125, 0x1, R122, P1 ;  /* 0x000000017d5d7824 */ /* 0x004fe400008e067a */
[----:B------:R-:W2:Y:S04]  /*8c80*/  LDL R122, [R1+0x58] ;  /* 0x00005800017a7983 */ /* 0x000ea80000100800 */
[----:B------:R0:W3:Y:S02]  /*8c90*/  @!P0 LDG.E.U8 R120, desc[UR12][R92.64] ;  /* 0x0000000c5c788981 */ /* 0x0000e4000c1e1100 */
[----:B0-----:R-:W0:Y:S02]  /*8ca0*/  S2R R93, SR_TID.X ;  /* 0x00000000005d7919 */ /* 0x001e240000002100 */
[----:B0-----:R-:W-:-:S05]  /*8cb0*/  IMAD.SHL.U32 R92, R93, 0x10, RZ ;  /* 0x000000105d5c7824 */ /* 0x001fca00078e00ff */
[----:B------:R-:W-:-:S05]  /*8cc0*/  LOP3.LUT R92, R92, 0x70, RZ, 0xc0, !PT ;  /* 0x000000705c5c7812 */ /* 0x000fca00078ec0ff */
[----:B------:R-:W-:Y:S01]  /*8cd0*/  IMAD R95, R95, 0x80, R92 ;  /* 0x000000805f5f7824 */ /* 0x000fe200078e025c */
[----:B-----5:R-:W-:-:S05]  /*8ce0*/  IADD3 R92, P1, R2, R124, RZ ;  /* 0x0000007c025c7210 */ /* 0x020fca0007f3e0ff */
[----:B------:R-:W-:-:S05]  /*8cf0*/  IMAD.X R93, R125, 0x1, R5, P1 ;  /* 0x000000017d5d7824 */ /* 0x000fca00008e0605 */
[----:B------:R0:W5:Y:S01]  /*8d00*/  @!P0 LDG.E.U8 R118, desc[UR12][R92.64] ;  /* 0x0000000c5c768981 */ /* 0x000162000c1e1100 */
[----:B------:R-:W1:Y:S01]  /*8d10*/  S2R R91, SR_TID.X ;  /* 0x00000000005b7919 */ /* 0x000e620000002100 */
[----:B------:R-:W-:Y:S02]  /*8d20*/  PRMT R116, RZ, 0x7610, R116 ;  /* 0x00007610ff747816 */ /* 0x000fe40000000074 */
[----:B-1----:R-:W-:-:S04]  /*8d30*/  SHF.R.U32.HI R91, RZ, 0x7, R91 ;  /* 0x00000007ff5b7819 */ /* 0x002fc8000001165b */
[----:B------:R-:W-:-:S04]  /*8d40*/  SGXT.U32 R91, R91, 0x2 ;  /* 0x000000025b5b781a */ /* 0x000fc80000000000 */
[----:B------:R-:W-:Y:S02]  /*8d50*/  LOP3.LUT R91, R95, R91, RZ, 0xfc, !PT ;  /* 0x0000005b5f5b7212 */ /* 0x000fe400078efcff */
[C---:B--2---:R-:W-:Y:S01]  /*8d60*/  IADD3 RZ, P1, R2.reuse, R122, RZ ;  /* 0x0000007a02ff7210 */ /* 0x044fe20007f3e0ff */
[----:B---3--:R-:W-:Y:S04]  /*8d70*/  STL [R1+0x468], R120 ;  /* 0x0004687801007387 */ /* 0x008fe80000100800 */
[----:B------:R-:W2:Y:S01]  /*8d80*/  LDL R124, [R1+0x54] ;  /* 0x00005400017c7983 */ /* 0x000ea20000100800 */
[----:B0-----:R-:W-:-:S03]  /*8d90*/  IMAD.IADD R92, R2, 0x1, R122 ;  /* 0x00000001025c7824 */ /* 0x001fc600078e027a */
[----:B------:R0:W-:Y:S01]  /*8da0*/  STL [R1+0x408], R5 ;  /* 0x0004080501007387 */ /* 0x0001e20000100800 */
[----:B----4-:R-:W-:-:S05]  /*8db0*/  IMAD.X R93, R125, 0x1, R4, P1 ;  /* 0x000000017d5d7824 */ /* 0x010fca00008e0604 */
[----:B------:R1:W3:Y:S04]  /*8dc0*/  @!P0 LDG.E.U8 R116, desc[UR12][R92.64] ;  /* 0x0000000c5c748981 */ /* 0x0002e8000c1e1100 */
[----:B0-----:R-:W4:Y:S04]  /*8dd0*/  LDL.LU R5, [R1+0x118] ;  /* 0x0001180001057983 */ /* 0x001f280000300800 */
[----:B-----5:R0:W-:Y:S04]  /*8de0*/  STL [R1+0x46c], R118 ;  /* 0x00046c7601007387 */ /* 0x0201e80000100800 */
[----:B------:R-:W5:Y:S04]  /*8df0*/  LDL R122, [R1+0x50] ;  /* 0x00005000017a7983 */ /* 0x000f680000100800 */
[----:B------:R-:W5:Y:S04]  /*8e00*/  LDL R120, [R1+0x114] ;  /* 0x0001140001787983 */ /* 0x000f680000100800 */
[----:B0-----:R-:W5:Y:S04]  /*8e10*/  LDL R118, [R1+0x4c] ;  /* 0x00004c0001767983 */ /* 0x001f680000100800 */
[----:B------:R-:W5:Y:S04]  /*8e20*/  LDL R95, [R1+0xc] ;  /* 0x00000c00015f7983 */ /* 0x000f680000100800 */
[----:B------:R0:W-:Y:S04]  /*8e30*/  STL [R1+0x40c], R4 ;  /* 0x00040c0401007387 */ /* 0x0001e80000100800 */
[----:B0-----:R-:W5:Y:S01]  /*8e40*/  LDL.LU R4, [R1+0x110] ;  /* 0x0001100001047983 */ /* 0x001f620000300800 */
[----:B------:R-:W-:-:S02]  /*8e50*/  PRMT R114, RZ, 0x7610, R114 ;  /* 0x00007610ff727816 */ /* 0x000fc40000000072 */
[----:B------:R-:W-:Y:S02]  /*8e60*/  PRMT R112, RZ, 0x7610, R112 ;  /* 0x00007610ff707816 */ /* 0x000fe40000000070 */
[----:B------:R-:W-:Y:S02]  /*8e70*/  PRMT R110, RZ, 0x7610, R110 ;  /* 0x00007610ff6e7816 */ /* 0x000fe4000000006e */
[C---:B--2---:R-:W-:Y:S01]  /*8e80*/  IADD3 RZ, P1, R2.reuse, R124, RZ ;  /* 0x0000007c02ff7210 */ /* 0x044fe20007f3e0ff */
[----:B-1----:R-:W-:-:S04]  /*8e90*/  IMAD.IADD R92, R2, 0x1, R124 ;  /* 0x00000001025c7824 */ /* 0x002fc800078e027c */
[----:B----4-:R-:W-:Y:S01]  /*8ea0*/  IMAD.X R93, R125, 0x1, R5, P1 ;  /* 0x000000017d5d7824 */ /* 0x010fe200008e0605 */
[----:B---3--:R-:W-:Y:S04]  /*8eb0*/  STL [R1+0x470], R116 ;  /* 0x0004707401007387 */ /* 0x008fe80000100800 */
[----:B------:R0:W2:Y:S04]  /*8ec0*/  @!P0 LDG.E.U8 R114, desc[UR12][R92.64] ;  /* 0x0000000c5c728981 */ /* 0x0000a8000c1e1100 */
[----:B------:R1:W-:Y:S04]  /*8ed0*/  STL [R1+0x410], R5 ;  /* 0x0004100501007387 */ /* 0x0003e80000100800 */
[----:B-1----:R-:W3:Y:S01]  /*8ee0*/  LDL.LU R5, [R1+0x10c] ;  /* 0x00010c0001057983 */ /* 0x002ee20000300800 */
[C---:B-----5:R-:W-:Y:S01]  /*8ef0*/  IADD3 RZ, P1, R2.reuse, R122, RZ ;  /* 0x0000007a02ff7210 */ /* 0x060fe20007f3e0ff */
[----:B0-----:R-:W-:-:S04]  /*8f00*/  IMAD.IADD R92, R2, 0x1, R122 ;  /* 0x00000001025c7824 */ /* 0x001fc800078e027a */
[----:B------:R-:W-:-:S05]  /*8f10*/  IMAD.X R93, R125, 0x1, R120, P1 ;  /* 0x000000017d5d7824 */ /* 0x000fca00008e0678 */
[----:B------:R0:W4:Y:S01]  /*8f20*/  @!P0 LDG.E.U8 R112, desc[UR12][R92.64] ;  /* 0x0000000c5c708981 */ /* 0x000122000c1e1100 */
[C---:B------:R-:W-:Y:S01]  /*8f30*/  IADD3 RZ, P1, R2.reuse, R118, RZ ;  /* 0x0000007602ff7210 */ /* 0x040fe20007f3e0ff */
[----:B0-----:R-:W-:-:S04]  /*8f40*/  IMAD.IADD R92, R2, 0x1, R118 ;  /* 0x00000001025c7824 */ /* 0x001fc800078e0276 */
[----:B------:R-:W-:-:S05]  /*8f50*/  IMAD.X R93, R125, 0x1, R4, P1 ;  /* 0x000000017d5d7824 */ /* 0x000fca00008e0604 */
[----:B------:R0:W5:Y:S01]  /*8f60*/  @!P0 LDG.E.U8 R110, desc[UR12][R92.64] ;  /* 0x0000000c5c6e8981 */ /* 0x000162000c1e1100 */
[C---:B------:R-:W-:Y:S02]  /*8f70*/  IADD3 RZ, P1, R2.reuse, R95, RZ ;  /* 0x0000005f02ff7210 */ /* 0x040fe40007f3e0ff */
[----:B------:R-:W-:Y:S01]  /*8f80*/  PRMT R108, RZ, 0x7610, R108 ;  /* 0x00007610ff6c7816 */ /* 0x000fe2000000006c */
[----:B------:R1:W-:Y:S01]  /*8f90*/  STS.U8 [R91+UR8+0x8004], R101 ;  /* 0x008004655b007988 */ /* 0x0003e20008000008 */
[----:B0-----:R-:W-:-:S03]  /*8fa0*/  IMAD.IADD R92, R2, 0x1, R95 ;  /* 0x00000001025c7824 */ /* 0x001fc600078e025f */
[----:B--2---:R-:W-:Y:S01]  /*8fb0*/  STL [R1+0x474], R114 ;  /* 0x0004747201007387 */ /* 0x004fe20000100800 */
[----:B---3--:R-:W-:-:S05]  /*8fc0*/  IMAD.X R93, R125, 0x1, R5, P1 ;  /* 0x000000017d5d7824 */ /* 0x008fca00008e0605 */
[----:B------:R0:W2:Y:S04]  /*8fd0*/  @!P0 LDG.E.U8 R108, desc[UR12][R92.64] ;  /* 0x0000000c5c6c8981 */ /* 0x0000a8000c1e1100 */
[----:B----4-:R-:W-:Y:S04]  /*8fe0*/  STL [R1+0x478], R112 ;  /* 0x0004787001007387 */ /* 0x010fe80000100800 */
[----:B-1----:R-:W3:Y:S04]  /*8ff0*/  LDL R101, [R1+0x104] ;  /* 0x0001040001657983 */ /* 0x002ee80000100800 */
[----:B------:R1:W-:Y:S04]  /*9000*/  STL [R1+0x414], R4 ;  /* 0x0004140401007387 */ /* 0x0003e80000100800 */
[----:B-1----:R-:W4:Y:S04]  /*9010*/  LDL.LU R4, [R1+0x108] ;  /* 0x0001080001047983 */ /* 0x002f280000300800 */
[----:B-----5:R-:W-:Y:S04]  /*9020*/  STL [R1+0x47c], R110 ;  /* 0x00047c6e01007387 */ /* 0x020fe80000100800 */
[----:B------:R-:W5:Y:S04]  /*9030*/  LDL R95, [R1+0xf8] ;  /* 0x0000f800015f7983 */ /* 0x000f680000100800 */
[----:B------:R1:W-:Y:S04]  /*9040*/  STL [R1+0x418], R5 ;  /* 0x0004180501007387 */ /* 0x0003e80000100800 */
[----:B-1----:R-:W5:Y:S01]  /*9050*/  LDL.LU R5, [R1+0x100] ;  /* 0x0001000001057983 */ /* 0x002f620000300800 */
[C---:B------:R-:W-:Y:S01]  /*9060*/  IADD3 RZ, P1, R2.reuse, R90, RZ ;  /* 0x0000005a02ff7210 */ /* 0x040fe20007f3e0ff */
[----:B0-----:R-:W-:Y:S01]  /*9070*/  IMAD.IADD R92, R2, 0x1, R90 ;  /* 0x00000001025c7824 */ /* 0x001fe200078e025a */
[----:B------:R-:W-:Y:S01]  /*9080*/  PRMT R106, RZ, 0x7610, R106 ;  /* 0x00007610ff6a7816 */ /* 0x000fe2000000006a */
[----:B------:R0:W-:Y:S04]  /*9090*/  STS.U8 [R91+UR8+0x800c], R104 ;  /* 0x00800c685b007988 */ /* 0x0001e80008000008 */
[----:B------:R1:W-:Y:S01]  /*90a0*/  STS.U8 [R91+UR8+0x8000], R94 ;  /* 0x0080005e5b007988 */ /* 0x0003e20008000008 */
[----:B0-----:R-:W-:-:S02]  /*90b0*/  PRMT R104, RZ, 0x7610, R104 ;  /* 0x00007610ff687816 */ /* 0x001fc40000000068 */
[----:B-1----:R-:W-:Y:S01]  /*90c0*/  LOP3.LUT R94, R91, 0x10, RZ, 0x3c, !PT ;  /* 0x000000105b5e7812 */ /* 0x002fe200078e3cff */
[----:B------:R-:W-:Y:S04]  /*90d0*/  STS.U8 [R91+UR8+0x8008], R103 ;  /* 0x008008675b007988 */ /* 0x000fe80008000008 */
[----:B------:R0:W-:Y:S02]  /*90e0*/  STS.U8 [R94+UR8+0x8004], R102 ;  /* 0x008004665e007988 */ /* 0x0001e40008000008 */
[----:B0-----:R-:W-:Y:S02]  /*90f0*/  PRMT R102, RZ, 0x7610, R102 ;  /* 0x00007610ff667816 */ /* 0x001fe40000000066 */
[----:B--2---:R-:W-:Y:S04]  /*9100*/  STL [R1+0x480], R108 ;  /* 0x0004806c01007387 */ /* 0x004fe80000100800 */
[----:B------:R-:W-:Y:S01]  /*9110*/  STL [R1+0x42c], R90 ;  /* 0x00042c5a01007387 */ /* 0x000fe20000100800 */
[----:B----4-:R-:W-:-:S03]  /*9120*/  IMAD.X R93, R125, 0x1, R4, P1 ;  /* 0x000000017d5d7824 */ /* 0x010fc600008e0604 */
[----:B------:R0:W-:Y:S01]  /*9130*/  STL [R1+0x41c], R4 ;  /* 0x00041c0401007387 */ /* 0x0001e20000100800 */
[----:B------:R-:W-:-:S03]  /*9140*/  IADD3 RZ, P1, R2, R89, RZ ;  /* 0x0000005902ff7210 */ /* 0x000fc60007f3e0ff */
[----:B------:R1:W2:Y:S04]  /*9150*/  @!P0 LDG.E.U8 R106, desc[UR12][R92.64] ;  /* 0x0000000c5c6a8981 */ /* 0x0002a8000c1e1100 */
[----:B0-----:R-:W4:Y:S01]  /*9160*/  LDL.LU R4, [R1+0xfc] ;  /* 0x0000fc0001047983 */ /* 0x001f220000300800 */
[C---:B-1----:R-:W-:Y:S02]  /*9170*/  IMAD.IADD R92, R2.reuse, 0x1, R89 ;  /* 0x00000001025c7824 */ /* 0x042fe400078e0259 */
[----:B---3--:R-:W-:Y:S01]  /*9180*/  IMAD.X R93, R125, 0x1, R101, P1 ;  /* 0x000000017d5d7824 */ /* 0x008fe200008e0665 */
[----:B------:R-:W-:-:S04]  /*9190*/  IADD3 RZ, P1, R2, R88, RZ ;  /* 0x0000005802ff7210 */ /* 0x000fc80007f3e0ff */
[----:B------:R0:W3:Y:S02]  /*91a0*/  @!P0 LDG.E.U8 R104, desc[UR12][R92.64] ;  /* 0x0000000c5c688981 */ /* 0x0000e4000c1e1100 */
[----:B0-----:R-:W-:Y:S02]  /*91b0*/  IMAD.IADD R92, R2, 0x1, R88 ;  /* 0x00000001025c7824 */ /* 0x001fe400078e0258 */
[----:B-----5:R-:W-:-:S05]  /*91c0*/  IMAD.X R93, R125, 0x1, R5, P1 ;  /* 0x000000017d5d7824 */ /* 0x020fca00008e0605 */
[----:B------:R0:W5:Y:S01]  /*91d0*/  @!P0 LDG.E.U8 R102, desc[UR12][R92.64] ;  /* 0x0000000c5c668981 */ /* 0x000162000c1e1100 */
[----:B------:R-:W-:-:S03]  /*91e0*/  IADD3 RZ, P1, R2, R23, RZ ;  /* 0x0000001702ff7210 */ /* 0x000fc60007f3e0ff */
[----:B------:R1:W-:Y:S01]  /*91f0*/  STS.U8 [R94+UR8+0x8000], R100 ;  /* 0x008000645e007988 */ /* 0x0003e20008000008 */
[----:B------:R-:W-:Y:S01]  /*9200*/  PRMT R98, RZ, 0x7610, R98 ;  /* 0x00007610ff627816 */ /* 0x000fe20000000062 */
[C---:B0-----:R-:W-:Y:S01]  /*9210*/  IMAD.IADD R92, R2.reuse, 0x1, R23 ;  /* 0x00000001025c7824 */ /* 0x041fe200078e0217 */
[----:B-1----:R-:W-:Y:S01]  /*9220*/  PRMT R100, RZ, 0x7610, R100 ;  /* 0x00007610ff647816 */ /* 0x002fe20000000064 */
[----:B--2---:R-:W-:Y:S01]  /*9230*/  STL [R1+0x484], R106 ;  /* 0x0004846a01007387 */ /* 0x004fe20000100800 */
[----:B----4-:R-:W-:Y:S01]  /*9240*/  IMAD.X R93, R125, 0x1, R4, P1 ;  /* 0x000000017d5d7824 */ /* 0x010fe200008e0604 */
[C---:B------:R-:W-:Y:S02]  /*9250*/  IADD3 RZ, P1, R2.reuse, R22, RZ ;  /* 0x0000001602ff7210 */ /* 0x040fe40007f3e0ff */
[----:B------:R0:W-:Y:S04]  /*9260*/  STL [R1+0x430], R89 ;  /* 0x0004305901007387 */ /* 0x0001e80000100800 */
[----:B------:R1:W2:Y:S04]  /*9270*/  @!P0 LDG.E.U8 R100, desc[UR12][R92.64] ;  /* 0x0000000c5c648981 */ /* 0x0002a8000c1e1100 */
[----:B0-----:R-:W4:Y:S01]  /*9280*/  LDL R89, [R1+0xec] ;  /* 0x0000ec0001597983 */ /* 0x001f220000100800 */
[----:B-1----:R-:W-:-:S02]  /*9290*/  IMAD.IADD R92, R2, 0x1, R22 ;  /* 0x00000001025c7824 */ /* 0x002fc400078e0216 */
[----:B------:R-:W-:Y:S01]  /*92a0*/  IMAD.X R93, R125, 0x1, R95, P1 ;  /* 0x000000017d5d7824 */ /* 0x000fe200008e065f */
[----:B---3--:R-:W-:Y:S04]  /*92b0*/  STL [R1+0x488], R104 ;  /* 0x0004886801007387 */ /* 0x008fe80000100800 */
[----:B------:R-:W-:Y:S04]  /*92c0*/  STL [R1+0x434], R88 ;  /* 0x0004345801007387 */ /* 0x000fe80000100800 */
[----:B------:R0:W-:Y:S04]  /*92d0*/  STL [R1+0x420], R5 ;  /* 0x0004200501007387 */ /* 0x0001e80000100800 */
[----:B------:R1:W3:Y:S04]  /*92e0*/  @!P0 LDG.E.U8 R98, desc[UR12][R92.64] ;  /* 0x0000000c5c628981 */ /* 0x0002e8000c1e1100 */
[----:B0-----:R-:W4:Y:S04]  /*92f0*/  LDL.LU R5, [R1+0xf4] ;  /* 0x0000f40001057983 */ /* 0x001f280000300800 */
[----:B-----5:R-:W-:Y:S04]  /*9300*/  STL [R1+0x48c], R102 ;  /* 0x00048c6601007387 */ /* 0x020fe80000100800 */
[----:B------:R-:W-:Y:S04]  /*9310*/  STL [R1+0x438], R23 ;  /* 0x0004381701007387 */ /* 0x000fe80000100800 */
[----:B------:R0:W-:Y:S04]  /*9320*/  STL [R1+0x424], R4 ;  /* 0x0004240401007387 */ /* 0x0001e80000100800 */
[----:B0-----:R-:W5:Y:S01]  /*9330*/  LDL.LU R4, [R1+0xf0] ;  /* 0x0000f00001047983 */ /* 0x001f620000300800 */
[C---:B------:R-:W-:Y:S01]  /*9340*/  IADD3 RZ, P1, R2.reuse, R21, RZ ;  /* 0x0000001502ff7210 */ /* 0x040fe20007f3e0ff */
[----:B-1----:R-:W-:Y:S01]  /*9350*/  IMAD.IADD R92, R2, 0x1, R21 ;  /* 0x00000001025c7824 */ /* 0x002fe200078e0215 */
[----:B------:R-:W-:Y:S01]  /*9360*/  PRMT R96, RZ, 0x7610, R96 ;  /* 0x00007610ff607816 */ /* 0x000fe20000000060 */
[----:B------:R-:W-:Y:S04]  /*9370*/  STS.U8 [R94+UR8+0x8008], R109 ;  /* 0x0080086d5e007988 */ /* 0x000fe80008000008 */
[----:B------:R0:W-:Y:S02]  /*9380*/  STS.U8 [R94+UR8+0x800c], R105 ;  /* 0x00800c695e007988 */ /* 0x0001e40008000008 */
[----:B0-----:R-:W-:-:S05]  /*9390*/  LOP3.LUT R94, R91, 0x20, RZ, 0x3c, !PT ;  /* 0x000000205b5e7812 */ /* 0x001fca00078e3cff */
[----:B------:R-:W-:Y:S04]  /*93a0*/  STS.U8 [R94+UR8+0x8000], R117 ;  /* 0x008000755e007988 */ /* 0x000fe80008000008 */
[----:B------:R-:W-:Y:S04]  /*93b0*/  STS.U8 [R94+UR8+0x8004], R113 ;  /* 0x008004715e007988 */ /* 0x000fe80008000008 */
[----:B------:R-:W-:Y:S04]  /*93c0*/  STS.U8 [R94+UR8+0x8008], R107 ;  /* 0x0080086b5e007988 */ /* 0x000fe80008000008 */
[----:B------:R0:W-:Y:S02]  /*93d0*/  STS.U8 [R94+UR8+0x800c], R111 ;  /* 0x00800c6f5e007988 */ /* 0x0001e40008000008 */
[----:B0-----:R-:W-:-:S02]  /*93e0*/  IMAD.IADD R94, R2, 0x1, R3 ;  /* 0x00000001025e7824 */ /* 0x001fc400078e0203 */
[----:B--2---:R-:W-:Y:S04]  /*93f0*/  STL [R1+0x490], R100 ;  /* 0x0004906401007387 */ /* 0x004fe80000100800 */
[----:B------:R0:W-:Y:S04]  /*9400*/  STL [R1+0x43c], R22 ;  /* 0x00043c1601007387 */ /* 0x0001e80000100800 */
[----:B0-----:R-:W2:Y:S04]  /*9410*/  LDL R22, [R1+0xe4] ;  /* 0x0000e40001167983 */ /* 0x001ea80000100800 */
[----:B---3--:R-:W-:Y:S04]  /*9420*/  STL [R1+0x494], R98 ;  /* 0x0004946201007387 */ /* 0x008fe80000100800 */
[----:B------:R-:W-:Y:S01]  /*9430*/  STL [R1+0x440], R21 ;  /* 0x0004401501007387 */ /* 0x000fe20000100800 */
[----:B----4-:R-:W-:Y:S01]  /*9440*/  IMAD.X R93, R125, 0x1, R5, P1 ;  /* 0x000000017d5d7824 */ /* 0x010fe200008e0605 */
[----:B------:R-:W-:-:S02]  /*9450*/  IADD3 RZ, P1, R2, R3, RZ ;  /* 0x0000000302ff7210 */ /* 0x000fc40007f3e0ff */
[----:B------:R0:W-:Y:S04]  /*9460*/  STL [R1+0x428], R5 ;  /* 0x0004280501007387 */ /* 0x0001e80000100800 */
[----:B------:R1:W3:Y:S04]  /*9470*/  @!P0 LDG.E.U8 R96, desc[UR12][R92.64] ;  /* 0x0000000c5c608981 */ /* 0x0002e8000c1e1100 */
[----:B0-----:R-:W4:Y:S01]  /*9480*/  LDL.LU R5, [R1+0xe8] ;  /* 0x0000e80001057983 */ /* 0x001f220000300800 */
[----:B-1----:R-:W-:Y:S01]  /*9490*/  PRMT R92, RZ, 0x7610, R92 ;  /* 0x00007610ff5c7816 */ /* 0x002fe2000000005c */
[----:B-----5:R-:W-:-:S05]  /*94a0*/  IMAD.X R95, R125, 0x1, R4, P1 ;  /* 0x000000017d5f7824 */ /* 0x020fca00008e0604 */
[----:B------:R0:W5:Y:S01]  /*94b0*/  @!P0 LDG.E.U8 R92, desc[UR12][R94.64] ;  /* 0x0000000c5e5c8981 */ /* 0x000162000c1e1100 */
[C---:B------:R-:W-:Y:S02]  /*94c0*/  IADD3 RZ, P1, R2.reuse, R20, RZ ;  /* 0x0000001402ff7210 */ /* 0x040fe40007f3e0ff */
[----:B------:R-:W-:Y:S02]  /*94d0*/  PRMT R93, RZ, 0x7610, R93 ;  /* 0x00007610ff5d7816 */ /* 0x000fe4000000005d */
[----:B------:R-:W-:Y:S01]  /*94e0*/  PRMT R97, RZ, 0x7610, R97 ;  /* 0x00007610ff617816 */ /* 0x000fe20000000061 */
[C---:B0-----:R-:W-:Y:S02]  /*94f0*/  IMAD.IADD R94, R2.reuse, 0x1, R20 ;  /* 0x00000001025e7824 */ /* 0x041fe400078e0214 */
[----:B------:R-:W-:Y:S01]  /*9500*/  IMAD.X R95, R125, 0x1, R89, P1 ;  /* 0x000000017d5f7824 */ /* 0x000fe200008e0659 */
[----:B------:R-:W-:-:S04]  /*9510*/  IADD3 RZ, P1, R2, R19, RZ ;  /* 0x0000001302ff7210 */ /* 0x000fc80007f3e0ff */
[----:B------:R0:W5:Y:S01]  /*9520*/  @!P0 LDG.E.U8 R93, desc[UR12][R94.64] ;  /* 0x0000000c5e5d8981 */ /* 0x000162000c1e1100 */
[----:B------:R-:W-:Y:S01]  /*9530*/  PRMT R99, RZ, 0x7610, R99 ;  /* 0x00007610ff637816 */ /* 0x000fe20000000063 */
[C---:B0-----:R-:W-:Y:S02]  /*9540*/  IMAD.IADD R94, R2.reuse, 0x1, R19 ;  /* 0x00000001025e7824 */ /* 0x041fe400078e0213 */
[----:B----4-:R-:W-:Y:S01]  /*9550*/  IMAD.X R95, R125, 0x1, R5, P1 ;  /* 0x000000017d5f7824 */ /* 0x010fe200008e0605 */
[C---:B------:R-:W-:Y:S01]  /*9560*/  IADD3 RZ, P1, R2.reuse, R18, RZ ;  /* 0x0000001202ff7210 */ /* 0x040fe20007f3e0ff */
[----:B---3--:R-:W-:Y:S04]  /*9570*/  STL [R1+0x498], R96 ;  /* 0x0004986001007387 */ /* 0x008fe80000100800 */
[----:B------:R0:W3:Y:S04]  /*9580*/  @!P0 LDG.E.U8 R97, desc[UR12][R94.64] ;  /* 0x0000000c5e618981 */ /* 0x0000e8000c1e1100 */
[----:B------:R-:W-:Y:S01]  /*9590*/  STL [R1+0x444], R3 ;  /* 0x0004440301007387 */ /* 0x000fe20000100800 */
[----:B0-----:R-:W-:-:S02]  /*95a0*/  IMAD.IADD R94, R2, 0x1, R18 ;  /* 0x00000001025e7824 */ /* 0x001fc400078e0212 */
[----:B--2---:R-:W-:Y:S01]  /*95b0*/  IMAD.X R95, R125, 0x1, R22, P1 ;  /* 0x000000017d5f7824 */ /* 0x004fe200008e0616 */
[----:B------:R-:W-:Y:S04]  /*95c0*/  STL [R1+0x448], R4 ;  /* 0x0004480401007387 */ /* 0x000fe80000100800 */
[----:B-----5:R-:W-:Y:S04]  /*95d0*/  STL [R1+0x49c], R92 ;  /* 0x00049c5c01007387 */ /* 0x020fe80000100800 */
[----:B------:R-:W-:Y:S04]  /*95e0*/  STL [R1+0x44c], R20 ;  /* 0x00044c1401007387 */ /* 0x000fe80000100800 */
[----:B------:R-:W2:Y:S04]  /*95f0*/  @!P0 LDG.E.U8 R99, desc[UR12][R94.64] ;  /* 0x0000000c5e638981 */ /* 0x000ea8000c1e1100 */
[----:B------:R-:W4:Y:S04]  /*9600*/  LDL.LU R89, [R1+0xdc] ;  /* 0x0000dc0001597983 */ /* 0x000f280000300800 */
[----:B------:R-:W5:Y:S01]  /*9610*/  LDL.LU R90, [R1+0xe0] ;  /* 0x0000e000015a7983 */ /* 0x000f620000300800 */
[----:B------:R-:W-:-:S03]  /*9620*/  LOP3.LUT R101, R91, 0x30, RZ, 0x3c, !PT ;  /* 0x000000305b657812 */ /* 0x000fc600078e3cff */
[----:B------:R-:W-:Y:S01]  /*9630*/  STL [R1+0x4a0], R93 ;  /* 0x0004a05d01007387 */ /* 0x000fe20000100800 */
[----:B------:R-:W-:-:S03]  /*9640*/  LOP3.LUT R109, R91, 0x40, RZ, 0x3c, !PT ;  /* 0x000000405b6d7812 */ /* 0x000fc600078e3cff */
[----:B------:R-:W-:Y:S04]  /*9650*/  STL [R1+0x450], R19 ;  /* 0x0004501301007387 */ /* 0x000fe80000100800 */
[----:B------:R-:W-:Y:S04]  /*9660*/  STL [R1+0x454], R5 ;  /* 0x0004540501007387 */ /* 0x000fe80000100800 */
[----:B------:R-:W-:Y:S04]  /*9670*/  STS.U8 [R101+UR8+0x8000], R115 ;  /* 0x0080007365007988 */ /* 0x000fe80008000008 */
[----:B------:R-:W-:Y:S04]  /*9680*/  STS.U8 [R101+UR8+0x8004], R119 ;  /* 0x0080047765007988 */ /* 0x000fe80008000008 */
[----:B------:R-:W-:Y:S04]  /*9690*/  STS.U8 [R101+UR8+0x8008], R121 ;  /* 0x0080087965007988 */ /* 0x000fe80008000008 */
[----:B------:R-:W-:Y:S04]  /*96a0*/  STS.U8 [R101+UR8+0x800c], R123 ;  /* 0x00800c7b65007988 */ /* 0x000fe80008000008 */
[----:B------:R0:W-:Y:S04]  /*96b0*/  STS.U8 [R109+UR8+0x8000], R14 ;  /* 0x0080000e6d007988 */ /* 0x0001e80008000008 */
[----:B------:R1:W-:Y:S04]  /*96c0*/  STS.U8 [R109+UR8+0x8004], R13 ;  /* 0x0080040d6d007988 */ /* 0x0003e80008000008 */
[----:B------:R1:W-:Y:S04]  /*96d0*/  STS.U8 [R109+UR8+0x8008], R12 ;  /* 0x0080080c6d007988 */ /* 0x0003e80008000008 */
[----:B------:R1:W-:Y:S04]  /*96e0*/  STS.U8 [R109+UR8+0x800c], R11 ;  /* 0x00800c0b6d007988 */ /* 0x0003e80008000008 */
[----:B---3--:R-:W-:Y:S04]  /*96f0*/  STL [R1+0x4a4], R97 ;  /* 0x0004a46101007387 */ /* 0x008fe80000100800 */
[----:B------:R-:W-:Y:S04]  /*9700*/  STL [R1+0x458], R18 ;  /* 0x0004581201007387 */ /* 0x000fe80000100800 */
[----:B------:R-:W3:Y:S04]  /*9710*/  LDL.LU R23, [R1+0xd4] ;  /* 0x0000d40001177983 */ /* 0x000ee80000300800 */
[----:B------:R-:W3:Y:S04]  /*9720*/  LDL.LU R88, [R1+0xd8] ;  /* 0x0000d80001587983 */ /* 0x000ee80000300800 */
[----:B--2---:R-:W-:Y:S04]  /*9730*/  STL [R1+0x4a8], R99 ;  /* 0x0004a86301007387 */ /* 0x004fe80000100800 */
[----:B------:R-:W-:Y:S04]  /*9740*/  STL [R1+0x45c], R17 ;  /* 0x00045c1101007387 */ /* 0x000fe80000100800 */
[----:B-----5:R-:W-:Y:S04]  /*9750*/  STL [R1+0x4ac], R90 ;  /* 0x0004ac5a01007387 */ /* 0x020fe80000100800 */
[----:B0-----:R-:W2:Y:S04]  /*9760*/  LDL.LU R14, [R1+0x4d4] ;  /* 0x0004d400010e7983 */ /* 0x001ea80000300800 */
[----:B------:R-:W5:Y:S04]  /*9770*/  LDL.LU R22, [R1+0xd0] ;  /* 0x0000d00001167983 */ /* 0x000f680000300800 */
[----:B-1----:R-:W5:Y:S04]  /*9780*/  LDL.LU R13, [R1+0x4d0] ;  /* 0x0004d000010d7983 */ /* 0x002f680000300800 */
[----:B------:R-:W5:Y:S04]  /*9790*/  LDL.LU R12, [R1+0x4cc] ;  /* 0x0004cc00010c7983 */ /* 0x000f680000300800 */
[----:B------:R-:W5:Y:S04]  /*97a0*/  LDL.LU R21, [R1+0xcc] ;  /* 0x0000cc0001157983 */ /* 0x000f680000300800 */
[----:B------:R-:W5:Y:S04]  /*97b0*/  LDL.LU R11, [R1+0x4c8] ;  /* 0x0004c800010b7983 */ /* 0x000f680000300800 */
[----:B------:R-:W4:Y:S01]  /*97c0*/  LDL.LU R124, [R1+0x94] ;  /* 0x00009400017c7983 */ /* 0x000f220000300800 */
[----:B------:R-:W-:-:S03]  /*97d0*/  LOP3.LUT R117, R91, 0x50, RZ, 0x3c, !PT ;  /* 0x000000505b757812 */ /* 0x000fc600078e3cff */
[----:B------:R-:W5:Y:S04]  /*97e0*/  LDL.LU R4, [R1+0xc4] ;  /* 0x0000c40001047983 */ /* 0x000f680000300800 */
[----:B------:R-:W5:Y:S04]  /*97f0*/  LDL.LU R3, [R1+0xc8] ;  /* 0x0000c80001037983 */ /* 0x000f680000300800 */
[----:B------:R0:W-:Y:S04]  /*9800*/  STS.U8 [R117+UR8+0x8000], R10 ;  /* 0x0080000a75007988 */ /* 0x0001e80008000008 */
[----:B------:R1:W-:Y:S04]  /*9810*/  STS.U8 [R117+UR8+0x8004], R9 ;  /* 0x0080040975007988 */ /* 0x0003e80008000008 */
[----:B0-----:R-:W5:Y:S04]  /*9820*/  LDL.LU R10, [R1+0x4c4] ;  /* 0x0004c400010a7983 */ /* 0x001f680000300800 */
[----:B------:R-:W5:Y:S04]  /*9830*/  LDL.LU R20, [R1+0xc0] ;  /* 0x0000c00001147983 */ /* 0x000f680000300800 */
[----:B-1----:R-:W5:Y:S01]  /*9840*/  LDL.LU R9, [R1+0x4c0] ;  /* 0x0004c00001097983 */ /* 0x002f620000300800 */
[----:B------:R-:W-:-:S03]  /*9850*/  IADD3 RZ, P1, R2, R17, RZ ;  /* 0x0000001102ff7210 */ /* 0x000fc60007f3e0ff */
[----:B------:R0:W-:Y:S02]  /*9860*/  STS.U8 [R117+UR8+0x8008], R8 ;  /* 0x0080080875007988 */ /* 0x0001e40008000008 */
[----:B------:R-:W-:Y:S01]  /*9870*/  IMAD.X R95, R125, 0x1, R90, P1 ;  /* 0x000000017d5f7824 */ /* 0x000fe200008e065a */
[----:B------:R-:W-:Y:S01]  /*9880*/  LOP3.LUT R90, R91, 0x60, RZ, 0x3c, !PT ;  /* 0x000000605b5a7812 */ /* 0x000fe200078e3cff */
[----:B------:R1:W-:Y:S04]  /*9890*/  STS.U8 [R117+UR8+0x800c], R7 ;  /* 0x00800c0775007988 */ /* 0x0003e80008000008 */
[----:B0-----:R-:W5:Y:S04]  /*98a0*/  LDL.LU R8, [R1+0x4bc] ;  /* 0x0004bc0001087983 */ /* 0x001f680000300800 */
[----:B------:R-:W5:Y:S04]  /*98b0*/  LDL.LU R19, [R1+0xbc] ;  /* 0x0000bc0001137983 */ /* 0x000f680000300800 */
[----:B-1----:R-:W5:Y:S01]  /*98c0*/  LDL.LU R7, [R1+0x4b8] ;  /* 0x0004b80001077983 */ /* 0x002f620000300800 */
[----:B------:R-:W-:-:S03]  /*98d0*/  IMAD.IADD R94, R2, 0x1, R17 ;  /* 0x00000001025e7824 */ /* 0x000fc600078e0211 */
[----:B------:R-:W5:Y:S04]  /*98e0*/  LDL.LU R18, [R1+0xb4] ;  /* 0x0000b40001127983 */ /* 0x000f680000300800 */
[----:B------:R-:W5:Y:S04]  /*98f0*/  LDL.LU R5, [R1+0xb8] ;  /* 0x0000b80001057983 */ /* 0x000f680000300800 */
[----:B------:R-:W5:Y:S04]  /*9900*/  LDL.LU R17, [R1+0xb0] ;  /* 0x0000b00001117983 */ /* 0x000f680000300800 */
[----:B----4-:R-:W-:Y:S04]  /*9910*/  STS.U8 [R90+UR8+0x8000], R124 ;  /* 0x0080007c5a007988 */ /* 0x010fe80008000008 */
[----:B------:R0:W-:Y:S04]  /*9920*/  STS.U8 [R90+UR8+0x8004], R6 ;  /* 0x008004065a007988 */ /* 0x0001e80008000008 */
[----:B------:R1:W-:Y:S04]  /*9930*/  STS.U8 [R90+UR8+0x8008], R0 ;  /* 0x008008005a007988 */ /* 0x0003e80008000008 */
[----:B0-----:R-:W4:Y:S04]  /*9940*/  LDL.LU R6, [R1+0x4b4] ;  /* 0x0004b40001067983 */ /* 0x001f280000300800 */
[----:B-1----:R-:W4:Y:S01]  /*9950*/  LDL.LU R0, [R1+0x4b0] ;  /* 0x0004b00001007983 */ /* 0x002f220000300800 */
[----:B------:R-:W-:-:S02]  /*9960*/  PRMT R101, RZ, 0x7610, R101 ;  /* 0x00007610ff657816 */ /* 0x000fc40000000065 */
[----:B------:R-:W-:Y:S01]  /*9970*/  IADD3 RZ, P1, R2, R16, RZ ;  /* 0x0000001002ff7210 */ /* 0x000fe20007f3e0ff */
[----:B------:R-:W4:Y:S01]  /*9980*/  LDL.LU R99, [R1+0xa0] ;  /* 0x0000a00001637983 */ /* 0x000f220000300800 */
[----:B------:R-:W-:-:S03]  /*9990*/  PRMT R103, RZ, 0x7610, R103 ;  /* 0x00007610ff677816 */ /* 0x000fc60000000067 */
[----:B------:R0:W4:Y:S01]  /*99a0*/  @!P0 LDG.E.U8 R101, desc[UR12][R94.64] ;  /* 0x0000000c5e658981 */ /* 0x000122000c1e1100 */
[----:B------:R-:W-:Y:S02]  /*99b0*/  PRMT R105, RZ, 0x7610, R105 ;  /* 0x00007610ff697816 */ /* 0x000fe40000000069 */
[----:B------:R-:W-:Y:S01]  /*99c0*/  PRMT R107, RZ, 0x7610, R107 ;  /* 0x00007610ff6b7816 */ /* 0x000fe2000000006b */
[----:B------:R-:W4:Y:S01]  /*99d0*/  LDL.LU R97, [R1+0xa4] ;  /* 0x0000a40001617983 */ /* 0x000f220000300800 */
[----:B------:R-:W-:Y:S02]  /*99e0*/  PRMT R109, RZ, 0x7610, R109 ;  /* 0x00007610ff6d7816 */ /* 0x000fe4000000006d */
[----:B------:R-:W-:Y:S01]  /*99f0*/  PRMT R111, RZ, 0x7610, R111 ;  /* 0x00007610ff6f7816 */ /* 0x000fe2000000006f */
[----:B------:R-:W4:Y:S01]  /*9a00*/  LDL.LU R93, [R1+0x9c] ;  /* 0x00009c00015d7983 */ /* 0x000f220000300800 */
[C---:B0-----:R-:W-:Y:S02]  /*9a10*/  IMAD.IADD R94, R2.reuse, 0x1, R16 ;  /* 0x00000001025e7824 */ /* 0x041fe400078e0210 */
[----:B------:R-:W-:Y:S01]  /*9a20*/  IMAD.X R95, R125, 0x1, R89, P1 ;  /* 0x000000017d5f7824 */ /* 0x000fe200008e0659 */
[----:B------:R-:W-:Y:S01]  /*9a30*/  IADD3 RZ, P1, R2, R15, RZ ;  /* 0x0000000f02ff7210 */ /* 0x000fe20007f3e0ff */
[----:B------:R-:W4:Y:S04]  /*9a40*/  LDL.LU R92, [R1+0x98] ;  /* 0x00009800015c7983 */ /* 0x000f280000300800 */
[----:B------:R0:W4:Y:S01]  /*9a50*/  @!P0 LDG.E.U8 R103, desc[UR12][R94.64] ;  /* 0x0000000c5e678981 */ /* 0x000122000c1e1100 */
[----:B------:R-:W-:-:S02]  /*9a60*/  PRMT R113, RZ, 0x7610, R113 ;  /* 0x00007610ff717816 */ /* 0x000fc40000000071 */
[----:B------:R-:W-:Y:S01]  /*9a70*/  PRMT R115, RZ, 0x7610, R115 ;  /* 0x00007610ff737816 */ /* 0x000fe20000000073 */
[----:B------:R-:W4:Y:S01]  /*9a80*/  LDL.LU R96, [R1+0x90] ;  /* 0x0000900001607983 */ /* 0x000f220000300800 */
[----:B------:R-:W-:Y:S02]  /*9a90*/  PRMT R117, RZ, 0x7610, R117 ;  /* 0x00007610ff757816 */ /* 0x000fe40000000075 */
[----:B------:R-:W-:Y:S01]  /*9aa0*/  PRMT R119, RZ, 0x7610, R119 ;  /* 0x00007610ff777816 */ /* 0x000fe20000000077 */
[----:B------:R-:W4:Y:S01]  /*9ab0*/  LDL.LU R98, [R1+0x88] ;  /* 0x0000880001627983 */ /* 0x000f220000300800 */
[C---:B0-----:R-:W-:Y:S02]  /*9ac0*/  IMAD.IADD R94, R2.reuse, 0x1, R15 ;  /* 0x00000001025e7824 */ /* 0x041fe400078e020f */
[----:B---3--:R-:W-:Y:S01]  /*9ad0*/  IMAD.X R95, R125, 0x1, R88, P1 ;  /* 0x000000017d5f7824 */ /* 0x008fe200008e0658 */
[----:B--2---:R-:W-:Y:S01]  /*9ae0*/  IADD3 RZ, P1, R2, R14, RZ ;  /* 0x0000000e02ff7210 */ /* 0x004fe20007f3e0ff */
[----:B------:R-:W2:Y:S04]  /*9af0*/  LDL.LU R100, [R1+0x7c] ;  /* 0x00007c0001647983 */ /* 0x000ea80000300800 */
[----:B------:R0:W3:Y:S01]  /*9b00*/  @!P0 LDG.E.U8 R105, desc[UR12][R94.64] ;  /* 0x0000000c5e698981 */ /* 0x0000e2000c1e1100 */
[----:B------:R-:W-:-:S02]  /*9b10*/  PRMT R121, RZ, 0x7610, R121 ;  /* 0x00007610ff797816 */ /* 0x000fc40000000079 */
[----:B------:R-:W-:Y:S01]  /*9b20*/  PRMT R123, RZ, 0x7610, R123 ;  /* 0x00007610ff7b7816 */ /* 0x000fe2000000007b */
[----:B------:R-:W3:Y:S04]  /*9b30*/  LDL.LU R102, [R1+0x78] ;  /* 0x0000780001667983 */ /* 0x000ee80000300800 */
[----:B------:R-:W3:Y:S01]  /*9b40*/  LDL.LU R104, [R1+0x70] ;  /* 0x0000700001687983 */ /* 0x000ee20000300800 */
[C---:B0-----:R-:W-:Y:S02]  /*9b50*/  IMAD.IADD R94, R2.reuse, 0x1, R14 ;  /* 0x00000001025e7824 */ /* 0x041fe400078e020e */
[----:B------:R-:W-:Y:S01]  /*9b60*/  IMAD.X R95, R125, 0x1, R23, P1 ;  /* 0x000000017d5f7824 */ /* 0x000fe200008e0617 */
[C---:B-----5:R-:W-:Y:S01]  /*9b70*/  IADD3 RZ, P1, R2.reuse, R13, RZ ;  /* 0x0000000d02ff7210 */ /* 0x060fe20007f3e0ff */
[----:B------:R-:W5:Y:S04]  /*9b80*/  LDL.LU R106, [R1+0x68] ;  /* 0x00006800016a7983 */ /* 0x000f680000300800 */
[----:B------:R0:W5:Y:S04]  /*9b90*/  @!P0 LDG.E.U8 R107, desc[UR12][R94.64] ;  /* 0x0000000c5e6b8981 */ /* 0x000168000c1e1100 */
[----:B------:R-:W5:Y:S04]  /*9ba0*/  LDL.LU R108, [R1+0x60] ;  /* 0x00006000016c7983 */ /* 0x000f680000300800 */
[----:B------:R-:W5:Y:S01]  /*9bb0*/  LDL.LU R110, [R1+0x48] ;  /* 0x00004800016e7983 */ /* 0x000f620000300800 */
[----:B0-----:R-:W-:-:S02]  /*9bc0*/  IMAD.IADD R94, R2, 0x1, R13 ;  /* 0x00000001025e7824 */ /* 0x001fc400078e020d */
[----:B------:R-:W-:Y:S01]  /*9bd0*/  IMAD.X R95, R125, 0x1, R22, P1 ;  /* 0x000000017d5f7824 */ /* 0x000fe200008e0616 */
[C---:B------:R-:W-:Y:S01]  /*9be0*/  IADD3 RZ, P1, R2.reuse, R12, RZ ;  /* 0x0000000c02ff7210 */ /* 0x040fe20007f3e0ff */
        /* <DEDUP_REMOVED lines=12> */
[C---:B------:R-:W-:Y:S01]  /*9cb0*/  IMAD.X R95, R125.reuse, 0x1, R3, P1 ;  /* 0x000000017d5f7824 */ /* 0x040fe200008e0603 */
[C---:B------:R-:W-:Y:S01]  /*9cc0*/  IADD3 RZ, P1, R2.reuse, R10, RZ ;  /* 0x0000000a02ff7210 */ /* 0x040fe20007f3e0ff */
[----:B------:R-:W5:Y:S04]  /*9cd0*/  LDL.LU R124, [R1+0x10] ;  /* 0x00001000017c7983 */ /* 0x000f680000300800 */
[----:B------:R0:W5:Y:S02]  /*9ce0*/  @!P0 LDG.E.U8 R113, desc[UR12][R94.64] ;  /* 0x0000000c5e718981 */ /* 0x000164000c1e1100 */
[C---:B0-----:R-:W-:Y:S02]  /*9cf0*/  IMAD.IADD R94, R2.reuse, 0x1, R10 ;  /* 0x00000001025e7824 */ /* 0x041fe400078e020a */
[----:B------:R-:W-:Y:S01]  /*9d00*/  IMAD.X R95, R125, 0x1, R4, P1 ;  /* 0x000000017d5f7824 */ /* 0x000fe200008e0604 */
[----:B------:R-:W-:-:S04]  /*9d10*/  IADD3 RZ, P1, R2, R9, RZ ;  /* 0x0000000902ff7210 */ /* 0x000fc80007f3e0ff */
        /* <DEDUP_REMOVED lines=9> */
[----:B0-----:R-:W-:Y:S02]  /*9db0*/  IMAD.IADD R94, R2, 0x1, R7 ;  /* 0x00000001025e7824 */ /* 0x001fe400078e0207 */
[----:B------:R-:W-:-:S05]  /*9dc0*/  IMAD.X R95, R125, 0x1, R5, P1 ;  /* 0x000000017d5f7824 */ /* 0x000fca00008e0605 */
[----:B------:R0:W5:Y:S01]  /*9dd0*/  @!P0 LDG.E.U8 R121, desc[UR12][R94.64] ;  /* 0x0000000c5e798981 */ /* 0x000162000c1e1100 */
[C---:B----4-:R-:W-:Y:S01]  /*9de0*/  IADD3 RZ, P1, R2.reuse, R6, RZ ;  /* 0x0000000602ff7210 */ /* 0x050fe20007f3e0ff */
[----:B0-----:R-:W-:-:S04]  /*9df0*/  IMAD.IADD R94, R2, 0x1, R6 ;  /* 0x00000001025e7824 */ /* 0x001fc800078e0206 */
[----:B------:R-:W-:Y:S01]  /*9e00*/  IMAD.X R95, R125, 0x1, R18, P1 ;  /* 0x000000017d5f7824 */ /* 0x000fe200008e0612 */
[----:B------:R-:W-:-:S04]  /*9e10*/  IADD3 RZ, P1, R2, R0, RZ ;  /* 0x0000000002ff7210 */ /* 0x000fc80007f3e0ff */
[----:B------:R0:W4:Y:S02]  /*9e20*/  @!P0 LDG.E.U8 R123, desc[UR12][R94.64] ;  /* 0x0000000c5e7b8981 */ /* 0x000124000c1e1100 */
[----:B0-----:R-:W-:Y:S01]  /*9e30*/  IMAD.X R95, R125, 0x1, R17, P1 ;  /* 0x000000017d5f7824 */ /* 0x001fe200008e0611 */
[----:B------:R-:W-:Y:S01]  /*9e40*/  PRMT R125, RZ, 0x7610, R125 ;  /* 0x00007610ff7d7816 */ /* 0x000fe2000000007d */
[----:B------:R-:W-:-:S05]  /*9e50*/  IMAD.IADD R94, R2, 0x1, R0 ;  /* 0x00000001025e7824 */ /* 0x000fca00078e0200 */
[----:B------:R0:W4:Y:S04]  /*9e60*/  @!P0 LDG.E.U8 R125, desc[UR12][R94.64] ;  /* 0x0000000c5e7d8981 */ /* 0x000128000c1e1100 */
[----:B------:R-:W2:Y:S01]  /*9e70*/  LDL.LU R94, [R1+0xa8] ;  /* 0x0000a800015e7983 */ /* 0x000ea20000300800 */
[----:B------:R-:W-:-:S03]  /*9e80*/  LOP3.LUT R91, R91, 0x70, RZ, 0x3c, !PT ;  /* 0x000000705b5b7812 */ /* 0x000fc600078e3cff */
[----:B------:R1:W-:Y:S04]  /*9e90*/  STS.U8 [R90+UR8+0x800c], R99 ;  /* 0x00800c635a007988 */ /* 0x0003e80008000008 */
[----:B------:R-:W4:Y:S04]  /*9ea0*/  LDL.LU R95, [R1+0x4] ;  /* 0x00000400015f7983 */ /* 0x000f280000300800 */
[----:B------:R0:W-:Y:S04]  /*9eb0*/  STS.U8 [R91+UR8+0x8004], R97 ;  /* 0x008004615b007988 */ /* 0x0001e80008000008 */
[----:B------:R3:W-:Y:S04]  /*9ec0*/  STS.U8 [R91+UR8+0x8008], R93 ;  /* 0x0080085d5b007988 */ /* 0x0007e80008000008 */
[----:B------:R3:W-:Y:S04]  /*9ed0*/  STS.U8 [R91+UR8+0x800c], R92 ;  /* 0x00800c5c5b007988 */ /* 0x0007e80008000008 */
[----:B-1----:R-:W4:Y:S04]  /*9ee0*/  LDL.LU R90, [R1+0x4ac] ;  /* 0x0004ac00015a7983 */ /* 0x002f280000300800 */
[----:B------:R-:W4:Y:S04]  /*9ef0*/  LDL.LU R99, [R1+0x4a8] ;  /* 0x0004a80001637983 */ /* 0x000f280000300800 */
[----:B0-----:R-:W4:Y:S04]  /*9f00*/  LDL.LU R97, [R1+0x4a4] ;  /* 0x0004a40001617983 */ /* 0x001f280000300800 */
[----:B---3--:R-:W3:Y:S04]  /*9f10*/  LDL.LU R93, [R1+0x4a0] ;  /* 0x0004a000015d7983 */ /* 0x008ee80000300800 */
[----:B------:R-:W4:Y:S04]  /*9f20*/  LDL.LU R92, [R1+0x49c] ;  /* 0x00049c00015c7983 */ /* 0x000f280000300800 */
[----:B--2---:R0:W-:Y:S02]  /*9f30*/  STS.U8 [R91+UR8+0x8000], R94 ;  /* 0x0080005e5b007988 */ /* 0x0041e40008000008 */
[----:B0-----:R-:W0:Y:S02]  /*9f40*/  S2R R94, SR_TID.X ;  /* 0x00000000005e7919 */ /* 0x001e240000002100 */
[----:B0-----:R-:W-:-:S04]  /*9f50*/  LOP3.LUT R91, R94, 0x180, RZ, 0xc0, !PT ;  /* 0x000001805e5b7812 */ /* 0x001fc800078ec0ff */
[----:B------:R-:W-:-:S04]  /*9f60*/  SHF.R.U32.HI R91, RZ, 0x3, R91 ;  /* 0x00000003ff5b7819 */ /* 0x000fc8000001165b */
[----:B------:R-:W-:-:S05]  /*9f70*/  LOP3.LUT R91, R91, 0x1ff, R94, 0x78, !PT ;  /* 0x000001ff5b5b7812 */ /* 0x000fca00078e785e */
[----:B------:R0:W-:Y:S04]  /*9f80*/  STS.U8 [R91+UR8], R96 ;  /* 0x000000605b007988 */ /* 0x0001e80008000008 */
[----:B------:R1:W-:Y:S04]  /*9f90*/  STS.U8 [R91+UR8+0x400], R98 ;  /* 0x000400625b007988 */ /* 0x0003e80008000008 */
[----:B------:R2:W-:Y:S04]  /*9fa0*/  STS.U8 [R91+UR8+0x800], R100 ;  /* 0x000800645b007988 */ /* 0x0005e80008000008 */
[----:B0-----:R-:W4:Y:S04]  /*9fb0*/  LDL.LU R96, [R1+0x498] ;  /* 0x0004980001607983 */ /* 0x001f280000300800 */
[----:B-1----:R-:W4:Y:S04]  /*9fc0*/  LDL.LU R98, [R1+0x494] ;  /* 0x0004940001627983 */ /* 0x002f280000300800 */
[----:B--2---:R-:W2:Y:S04]  /*9fd0*/  LDL.LU R100, [R1+0x490] ;  /* 0x0004900001647983 */ /* 0x004ea80000300800 */
[----:B------:R0:W-:Y:S04]  /*9fe0*/  STS.U8 [R91+UR8+0xc00], R102 ;  /* 0x000c00665b007988 */ /* 0x0001e80008000008 */
[----:B------:R1:W-:Y:S04]  /*9ff0*/  STS.U8 [R91+UR8+0x1000], R104 ;  /* 0x001000685b007988 */ /* 0x0003e80008000008 */
[----:B-----5:R5:W-:Y:S04]  /*a000*/  STS.U8 [R91+UR8+0x1400], R106 ;  /* 0x0014006a5b007988 */ /* 0x020be80008000008 */
[----:B0-----:R-:W2:Y:S04]  /*a010*/  LDL.LU R102, [R1+0x48c] ;  /* 0x00048c0001667983 */ /* 0x001ea80000300800 */
[----:B-1----:R-:W2:Y:S04]  /*a020*/  LDL.LU R104, [R1+0x488] ;  /* 0x0004880001687983 */ /* 0x002ea80000300800 */
[----:B-----5:R-:W5:Y:S04]  /*a030*/  LDL.LU R106, [R1+0x484] ;  /* 0x00048400016a7983 */ /* 0x020f680000300800 */
[----:B------:R0:W-:Y:S04]  /*a040*/  STS.U8 [R91+UR8+0x1800], R108 ;  /* 0x0018006c5b007988 */ /* 0x0001e80008000008 */
[----:B------:R1:W-:Y:S04]  /*a050*/  STS.U8 [R91+UR8+0x1c00], R110 ;  /* 0x001c006e5b007988 */ /* 0x0003e80008000008 */
[----:B------:R3:W-:Y:S04]  /*a060*/  STS.U8 [R91+UR8+0x2000], R112 ;  /* 0x002000705b007988 */ /* 0x0007e80008000008 */
[----:B0-----:R-:W5:Y:S04]  /*a070*/  LDL.LU R108, [R1+0x480] ;  /* 0x00048000016c7983 */ /* 0x001f680000300800 */
[----:B-1----:R-:W5:Y:S04]  /*a080*/  LDL.LU R110, [R1+0x47c] ;  /* 0x00047c00016e7983 */ /* 0x002f680000300800 */
[----:B---3--:R-:W3:Y:S04]  /*a090*/  LDL.LU R112, [R1+0x478] ;  /* 0x0004780001707983 */ /* 0x008ee80000300800 */
[----:B------:R0:W-:Y:S04]  /*a0a0*/  STS.U8 [R91+UR8+0x2400], R114 ;  /* 0x002400725b007988 */ /* 0x0001e80008000008 */
[----:B------:R1:W-:Y:S04]  /*a0b0*/  STS.U8 [R91+UR8+0x2800], R116 ;  /* 0x002800745b007988 */ /* 0x0003e80008000008 */
[----:B------:R1:W-:Y:S04]  /*a0c0*/  STS.U8 [R91+UR8+0x2c00], R118 ;  /* 0x002c00765b007988 */ /* 0x0003e80008000008 */
[----:B0-----:R-:W3:Y:S04]  /*a0d0*/  LDL.LU R114, [R1+0x474] ;  /* 0x0004740001727983 */ /* 0x001ee80000300800 */
[----:B-1----:R-:W3:Y:S04]  /*a0e0*/  LDL.LU R116, [R1+0x470] ;  /* 0x0004700001747983 */ /* 0x002ee80000300800 */
[----:B------:R-:W3:Y:S04]  /*a0f0*/  LDL.LU R118, [R1+0x46c] ;  /* 0x00046c0001767983 */ /* 0x000ee80000300800 */
[----:B------:R0:W-:Y:S04]  /*a100*/  STS.U8 [R91+UR8+0x3000], R120 ;  /* 0x003000785b007988 */ /* 0x0001e80008000008 */
[----:B------:R1:W-:Y:S04]  /*a110*/  STS.U8 [R91+UR8+0x3400], R122 ;  /* 0x0034007a5b007988 */ /* 0x0003e80008000008 */
[----:B------:R1:W-:Y:S04]  /*a120*/  STS.U8 [R91+UR8+0x3800], R124 ;  /* 0x0038007c5b007988 */ /* 0x0003e80008000008 */
[----:B0-----:R-:W3:Y:S04]  /*a130*/  LDL.LU R120, [R1+0x468] ;  /* 0x0004680001787983 */ /* 0x001ee80000300800 */
[----:B-1----:R-:W3:Y:S04]  /*a140*/  LDL.LU R122, [R1+0x464] ;  /* 0x00046400017a7983 */ /* 0x002ee80000300800 */
[----:B------:R-:W3:Y:S04]  /*a150*/  LDL.LU R124, [R1+0x460] ;  /* 0x00046000017c7983 */ /* 0x000ee80000300800 */
[----:B------:R0:W-:Y:S02]  /*a160*/  STS.U8 [R91+UR8+0x6000], R93 ;  /* 0x0060005d5b007988 */ /* 0x0001e40008000008 */
[----:B0-----:R-:W0:Y:S01]  /*a170*/  S2R R93, SR_TID.X ;  /* 0x00000000005d7919 */ /* 0x001e220000002100 */
[----:B------:R-:W-:Y:S01]  /*a180*/  LOP3.LUT R94, R94, 0x180, RZ, 0xc0, !PT ;  /* 0x000001805e5e7812 */ /* 0x000fe200078ec0ff */
[----:B----4-:R1:W-:Y:S03]  /*a190*/  STS.U8 [R91+UR8+0x3c00], R95 ;  /* 0x003c005f5b007988 */ /* 0x0103e60008000008 */
[----:B------:R-:W-:Y:S01]  /*a1a0*/  SHF.R.U32.HI R94, RZ, 0x3, R94 ;  /* 0x00000003ff5e7819 */ /* 0x000fe2000001165e */
[----:B-1----:R-:W4:Y:S03]  /*a1b0*/  LDL.LU R95, [R1] ;  /* 0x00000000015f7983 */ /* 0x002f260000300800 */
[----:B0-----:R-:W-:Y:S01]  /*a1c0*/  LOP3.LUT R93, R94, 0x1ff, R93, 0x78, !PT ;  /* 0x000001ff5e5d7812 */ /* 0x001fe200078e785d */
[----:B------:R-:W-:Y:S04]  /*a1d0*/  STS.U8 [R91+UR8+0x5c00], R96 ;  /* 0x005c00605b007988 */ /* 0x000fe80008000008 */
[----:B--2---:R-:W-:Y:S04]  /*a1e0*/  STS.U8 [R91+UR8+0x5800], R100 ;  /* 0x005800645b007988 */ /* 0x004fe80008000008 */
[----:B------:R-:W-:Y:S04]  /*a1f0*/  STS.U8 [R91+UR8+0x5400], R104 ;  /* 0x005400685b007988 */ /* 0x000fe80008000008 */
[----:B-----5:R-:W-:Y:S04]  /*a200*/  STS.U8 [R91+UR8+0x5000], R108 ;  /* 0x0050006c5b007988 */ /* 0x020fe80008000008 */
[----:B---3--:R-:W-:Y:S04]  /*a210*/  STS.U8 [R91+UR8+0x4c00], R112 ;  /* 0x004c00705b007988 */ /* 0x008fe80008000008 */
[----:B------:R-:W-:Y:S04]  /*a220*/  STS.U8 [R91+UR8+0x4800], R116 ;  /* 0x004800745b007988 */ /* 0x000fe80008000008 */
[----:B------:R-:W-:Y:S04]  /*a230*/  STS.U8 [R91+UR8+0x4400], R120 ;  /* 0x004400785b007988 */ /* 0x000fe80008000008 */
[----:B------:R0:W-:Y:S04]  /*a240*/  STS.U8 [R91+UR8+0x4000], R124 ;  /* 0x0040007c5b007988 */ /* 0x0001e80008000008 */
[----:B0-----:R-:W2:Y:S04]  /*a250*/  LDL.LU R124, [R1+0x8] ;  /* 0x00000800017c7983 */ /* 0x001ea80000300800 */
[----:B------:R-:W3:Y:S04]  /*a260*/  LDL.LU R120, [R1+0x14] ;  /* 0x0000140001787983 */ /* 0x000ee80000300800 */
[----:B------:R-:W5:Y:S04]  /*a270*/  LDL.LU R116, [R1+0x1c] ;  /* 0x00001c0001747983 */ /* 0x000f680000300800 */
[----:B------:R-:W2:Y:S04]  /*a280*/  LDL.LU R112, [R1+0x24] ;  /* 0x0000240001707983 */ /* 0x000ea80000300800 */
[----:B------:R-:W3:Y:S04]  /*a290*/  LDL.LU R108, [R1+0x2c] ;  /* 0x00002c00016c7983 */ /* 0x000ee80000300800 */
[----:B------:R-:W5:Y:S04]  /*a2a0*/  LDL.LU R104, [R1+0x34] ;  /* 0x0000340001687983 */ /* 0x000f680000300800 */
[----:B------:R-:W2:Y:S04]  /*a2b0*/  LDL.LU R100, [R1+0x3c] ;  /* 0x00003c0001647983 */ /* 0x000ea80000300800 */
[----:B------:R-:W3:Y:S04]  /*a2c0*/  LDL.LU R96, [R1+0x44] ;  /* 0x0000440001607983 */ /* 0x000ee80000300800 */
[----:B------:R-:W5:Y:S04]  /*a2d0*/  LDL.LU R94, [R1+0x5c] ;  /* 0x00005c00015e7983 */ /* 0x000f680000300800 */
[----:B------:R0:W-:Y:S04]  /*a2e0*/  STS.U8 [R91+UR8+0x6400], R99 ;  /* 0x006400635b007988 */ /* 0x0001e80008000008 */
[----:B------:R1:W-:Y:S04]  /*a2f0*/  STS.U8 [R91+UR8+0x6800], R103 ;  /* 0x006800675b007988 */ /* 0x0003e80008000008 */
[----:B------:R4:W-:Y:S04]  /*a300*/  STS.U8 [R91+UR8+0x6c00], R107 ;  /* 0x006c006b5b007988 */ /* 0x0009e80008000008 */
[----:B0-----:R-:W2:Y:S04]  /*a310*/  LDL.LU R99, [R1+0x64] ;  /* 0x0000640001637983 */ /* 0x001ea80000300800 */
[----:B-1----:R-:W2:Y:S04]  /*a320*/  LDL.LU R103, [R1+0x6c] ;  /* 0x00006c0001677983 */ /* 0x002ea80000300800 */
[----:B----4-:R-:W4:Y:S04]  /*a330*/  LDL.LU R107, [R1+0x74] ;  /* 0x00007400016b7983 */ /* 0x010f280000300800 */
[----:B------:R0:W-:Y:S04]  /*a340*/  STS.U8 [R91+UR8+0x7000], R111 ;  /* 0x0070006f5b007988 */ /* 0x0001e80008000008 */
[----:B------:R1:W-:Y:S04]  /*a350*/  STS.U8 [R91+UR8+0x7400], R115 ;  /* 0x007400735b007988 */ /* 0x0003e80008000008 */
[----:B------:R1:W-:Y:S04]  /*a360*/  STS.U8 [R91+UR8+0x7800], R119 ;  /* 0x007800775b007988 */ /* 0x0003e80008000008 */
[----:B0-----:R-:W4:Y:S04]  /*a370*/  LDL.LU R111, [R1+0x80] ;  /* 0x00008000016f7983 */ /* 0x001f280000300800 */
[----:B-1----:R-:W4:Y:S04]  /*a380*/  LDL.LU R115, [R1+0x84] ;  /* 0x0000840001737983 */ /* 0x002f280000300800 */
[----:B------:R-:W4:Y:S01]  /*a390*/  LDL.LU R119, [R1+0x8c] ;  /* 0x00008c0001777983 */ /* 0x000f220000300800 */
[----:B------:R-:W-:-:S03]  /*a3a0*/  LOP3.LUT R93, R93, 0x40, RZ, 0x3c, !PT ;  /* 0x000000405d5d7812 */ /* 0x000fc600078e3cff */
[----:B------:R-:W-:Y:S04]  /*a3b0*/  STS.U8 [R91+UR8+0x7c00], R123 ;  /* 0x007c007b5b007988 */ /* 0x000fe80008000008 */
[----:B------:R-:W-:Y:S04]  /*a3c0*/  STS.U8 [R93+UR8+0x3e00], R95 ;  /* 0x003e005f5d007988 */ /* 0x000fe80008000008 */
[----:B------:R-:W-:Y:S04]  /*a3d0*/  STS.U8 [R93+UR8+0x4200], R122 ;  /* 0x0042007a5d007988 */ /* 0x000fe80008000008 */
[----:B------:R-:W-:Y:S04]  /*a3e0*/  STS.U8 [R93+UR8+0x4600], R118 ;  /* 0x004600765d007988 */ /* 0x000fe80008000008 */
[----:B------:R-:W-:Y:S04]  /*a3f0*/  STS.U8 [R93+UR8+0x4a00], R114 ;  /* 0x004a00725d007988 */ /* 0x000fe80008000008 */
[----:B------:R-:W-:Y:S04]  /*a400*/  STS.U8 [R93+UR8+0x4e00], R110 ;  /* 0x004e006e5d007988 */ /* 0x000fe80008000008 */
[----:B-----5:R0:W-:Y:S04]  /*a410*/  STS.U8 [R93+UR8+0x1a00], R94 ;  /* 0x001a005e5d007988 */ /* 0x0201e80008000008 */
[----:B0-----:R-:W5:Y:S04]  /*a420*/  LDL.LU R94, [R1+0xac] ;  /* 0x0000ac00015e7983 */ /* 0x001f680000300800 */
[----:B---3--:R-:W-:Y:S04]  /*a430*/  STS.U8 [R93+UR8+0x1e00], R96 ;  /* 0x001e00605d007988 */ /* 0x008fe80008000008 */
[----:B--2---:R-:W-:Y:S04]  /*a440*/  STS.U8 [R93+UR8+0x1600], R99 ;  /* 0x001600635d007988 */ /* 0x004fe80008000008 */
[----:B------:R-:W-:Y:S04]  /*a450*/  STS.U8 [R93+UR8+0x1200], R103 ;  /* 0x001200675d007988 */ /* 0x000fe80008000008 */
[----:B----4-:R-:W-:Y:S04]  /*a460*/  STS.U8 [R93+UR8+0xe00], R107 ;  /* 0x000e006b5d007988 */ /* 0x010fe80008000008 */
[----:B------:R-:W-:Y:S04]  /*a470*/  STS.U8 [R93+UR8+0x2200], R100 ;  /* 0x002200645d007988 */ /* 0x000fe80008000008 */
        /* <DEDUP_REMOVED lines=20> */
[----:B------:R-:W-:Y:S01]  /*a5c0*/  STS.U8 [R93+UR8+0x7e00], R125 ;  /* 0x007e007d5d007988 */ /* 0x000fe20008000008 */
[----:B------:R0:W-:Y:S06]  /*a5d0*/  MEMBAR.ALL.CTA ;  /* 0x0000000000007992 */ /* 0x0001ec0000008000 */
[----:B0-----:R-:W0:Y:S01]  /*a5e0*/  FENCE.VIEW.ASYNC.S ;  /* 0x00000000000073c6 */ /* 0x001e220000000000 */
[----:B------:R-:W-:-:S04]  /*a5f0*/  USHF.L.U32 UR4, UR16, 0x7, URZ ;  /* 0x0000000710047899 */ /* 0x000fc8000800063f */
[----:B------:R-:W-:Y:S02]  /*a600*/  ULOP3.LUT UR5, UR4, 0x200, URZ, 0xc0, !UPT ;  /* 0x0000020004057892 */ /* 0x000fe4000f8ec03f */
[----:B------:R-:W-:Y:S01]  /*a610*/  ULOP3.LUT UR4, UR4, 0x400, URZ, 0xc0, !UPT ;  /* 0x0000040004047892 */ /* 0x000fe2000f8ec03f */
[----:B0-----:R-:W-:Y:S01]  /*a620*/  BAR.SYNC.DEFER_BLOCKING 0x0 ;  /* 0x0000000000007b1d */ /* 0x001fe20000010000 */
[----:B------:R-:W-:Y:S02]  /*a630*/  ULEA.HI UR5, UR15, UR5, URZ, 0x1c ;  /* 0x000000050f057291 */ /* 0x000fe4000f8fe03f */
[----:B------:R-:W-:Y:S02]  /*a640*/  ULEA.HI UR6, UR8, UR4, URZ, 0x1c ;  /* 0x0000000408067291 */ /* 0x000fe4000f8fe03f */
[----:B------:R-:W-:Y:S02]  /*a650*/  ULOP3.LUT UR4, UR5, 0x3fff, URZ, 0xc0, !UPT ;  /* 0x00003fff05047892 */ /* 0x000fe4000f8ec03f */
[----:B------:R-:W-:Y:S01]  /*a660*/  ULOP3.LUT UR6, UR6, 0x3fff, URZ, 0xc0, !UPT ;  /* 0x00003fff06067892 */ /* 0x000fe2000f8ec03f */
[----:B------:R-:W-:Y:S01]  /*a670*/  UMOV UR5, 0x40000040 ;  /* 0x4000004000057882 */ /* 0x000fe20000000000 */
[----:B------:R-:W-:-:S02]  /*a680*/  UMOV UR7, 0x40000040 ;  /* 0x4000004000077882 */ /* 0x000fc40000000000 */
[----:B------:R-:W-:Y:S01]  /*a690*/  UIADD3 UR10, UP1, UR6, 0x2, URZ ;  /* 0x00000002060a7890 */ /* 0x000fe2000ff3e03f */
[----:B------:R-:W-:-:S06]  /*a6a0*/  WARPGROUP.ARRIVE ;  /* 0x00000000000079c5 */ /* 0x000fcc0000000000 */
[----:B------:R-:W-:Y:S01]  /*a6b0*/  QGMMA.64x128x32.F32.E4M3.E4M3 R24, gdesc[UR4], R24 ;  /* 0x01e00000041879f3 */ /* 0x000fe20008700818 */
[----:B------:R-:W-:-:S03]  /*a6c0*/  UIADD3 UR7, UP0, UR4, 0x2, URZ ;  /* 0x0000000204077890 */ /* 0x000fc6000ff1e03f */
[----:B------:R-:W-:Y:S02]  /*a6d0*/  UMOV UR4, URZ ;  /* 0x0000003f00047c82 */ /* 0x000fe40008000000 */
[----:B------:R-:W-:Y:S01]  /*a6e0*/  UIADD3.X UR6, UR4, 0x40000040, URZ, UP0, !UPT ;  /* 0x4000004004067890 */ /* 0x000fe200087fe43f */
[----:B------:R-:W-:Y:S02]  /*a6f0*/  UMOV UR5, URZ ;  /* 0x0000003f00057c82 */ /* 0x000fe40008000000 */
[----:B------:R-:W-:-:S04]  /*a700*/  UIADD3.X UR11, UR5, 0x40000040, URZ, UP1, !UPT ;  /* 0x40000040050b7890 */ /* 0x000fc80008ffe43f */
[----:B------:R-:W-:Y:S01]  /*a710*/  UMOV UR5, UR6 ;  /* 0x0000000600057c82 */ /* 0x000fe20008000000 */
[----:B------:R-:W-:Y:S01]  /*a720*/  UMOV UR6, UR10 ;  /* 0x0000000a00067c82 */ /* 0x000fe20008000000 */
[----:B------:R-:W-:Y:S02]  /*a730*/  USHF.R.S32.HI UR10, URZ, 0x1f, UR9 ;  /* 0x0000001f3f0a7899 */ /* 0x000fe40008011409 */
[----:B------:R-:W-:Y:S02]  /*a740*/  IADD3 R0, P5, R0, UR9, RZ ;  /* 0x0000000900007c10 */ /* 0x000fe4000ffbe0ff */
[----:B------:R-:W-:Y:S02]  /*a750*/  IADD3 R6, P6, R6, UR9, RZ ;  /* 0x0000000906067c10 */ /* 0x000fe4000ffde0ff */
[----:B------:R-:W-:Y:S02]  /*a760*/  IADD3 R7, P0, R7, UR9, RZ ;  /* 0x0000000907077c10 */ /* 0x000fe4000ff1e0ff */
[----:B------:R-:W-:-:S02]  /*a770*/  IADD3.X R17, R17, UR10, RZ, P5, !PT ;  /* 0x0000000a11117c10 */ /* 0x000fc4000affe4ff */
[----:B------:R-:W-:Y:S02]  /*a780*/  IADD3 R8, P1, R8, UR9, RZ ;  /* 0x0000000908087c10 */ /* 0x000fe4000ff3e0ff */
[----:B------:R-:W-:Y:S02]  /*a790*/  IADD3.X R18, R18, UR10, RZ, P6, !PT ;  /* 0x0000000a12127c10 */ /* 0x000fe4000b7fe4ff */
[----:B------:R-:W-:Y:S02]  /*a7a0*/  IADD3 R9, P2, R9, UR9, RZ ;  /* 0x0000000909097c10 */ /* 0x000fe4000ff5e0ff */
[----:B------:R-:W-:Y:S02]  /*a7b0*/  IADD3.X R5, R5, UR10, RZ, P0, !PT ;  /* 0x0000000a05057c10 */ /* 0x000fe400087fe4ff */
[----:B------:R-:W-:Y:S02]  /*a7c0*/  IADD3.X R19, R19, UR10, RZ, P1, !PT ;  /* 0x0000000a13137c10 */ /* 0x000fe40008ffe4ff */
[----:B------:R-:W-:-:S02]  /*a7d0*/  IADD3 R10, P3, R10, UR9, RZ ;  /* 0x000000090a0a7c10 */ /* 0x000fc4000ff7e0ff */
[----:B------:R-:W-:Y:S02]  /*a7e0*/  IADD3.X R20, R20, UR10, RZ, P2, !PT ;  /* 0x0000000a14147c10 */ /* 0x000fe400097fe4ff */
[----:B------:R-:W-:Y:S02]  /*a7f0*/  IADD3 R11, P4, R11, UR9, RZ ;  /* 0x000000090b0b7c10 */ /* 0x000fe4000ff9e0ff */
[----:B------:R-:W-:Y:S02]  /*a800*/  IADD3.X R4, R4, UR10, RZ, P3, !PT ;  /* 0x0000000a04047c10 */ /* 0x000fe40009ffe4ff */
[----:B------:R-:W-:Y:S01]  /*a810*/  IADD3.X R3, R3, UR10, RZ, P4, !PT ;  /* 0x0000000a03037c10 */ /* 0x000fe2000a7fe4ff */
[----:B-----5:R-:W-:-:S05]  /*a820*/  VIADD R94, R94, 0xffffffff ;  /* 0xffffffff5e5e7836 */ /* 0x020fca0000000000 */
[----:B------:R-:W-:Y:S04]  /*a830*/  STL [R1+0xac], R94 ;  /* 0x0000ac5e01007387 */ /* 0x000fe80000100800 */
[----:B------:R0:W-:Y:S04]  /*a840*/  STL [R1+0xb0], R17 ;  /* 0x0000b01101007387 */ /* 0x0001e80000100800 */
[----:B0-----:R-:W2:Y:S04]  /*a850*/  LDL.LU R17, [R1+0x45c] ;  /* 0x00045c0001117983 */ /* 0x001ea80000300800 */
[----:B------:R0:W-:Y:S04]  /*a860*/  STL [R1+0xb4], R18 ;  /* 0x0000b41201007387 */ /* 0x0001e80000100800 */
[----:B0-----:R-:W3:Y:S04]  /*a870*/  LDL.LU R18, [R1+0x458] ;  /* 0x0004580001127983 */ /* 0x001ee80000300800 */
[----:B------:R0:W-:Y:S04]  /*a880*/  STL [R1+0xb8], R5 ;  /* 0x0000b80501007387 */ /* 0x0001e80000100800 */
[----:B0-----:R-:W4:Y:S04]  /*a890*/  LDL.LU R5, [R1+0x454] ;  /* 0x0004540001057983 */ /* 0x001f280000300800 */
[----:B------:R0:W-:Y:S04]  /*a8a0*/  STL [R1+0xbc], R19 ;  /* 0x0000bc1301007387 */ /* 0x0001e80000100800 */
[----:B0-----:R-:W5:Y:S04]  /*a8b0*/  LDL.LU R19, [R1+0x450] ;  /* 0x0004500001137983 */ /* 0x001f680000300800 */
[----:B------:R0:W-:Y:S04]  /*a8c0*/  STL [R1+0xc0], R20 ;  /* 0x0000c01401007387 */ /* 0x0001e80000100800 */
[----:B0-----:R-:W4:Y:S04]  /*a8d0*/  LDL.LU R20, [R1+0x44c] ;  /* 0x00044c0001147983 */ /* 0x001f280000300800 */
[----:B------:R-:W4:Y:S04]  /*a8e0*/  LDL.LU R116, [R1+0xe4] ;  /* 0x0000e40001747983 */ /* 0x000f280000300800 */
[----:B------:R0:W-:Y:S04]  /*a8f0*/  STL [R1+0xc4], R4 ;  /* 0x0000c40401007387 */ /* 0x0001e80000100800 */
[----:B0-----:R-:W4:Y:S04]  /*a900*/  LDL.LU R4, [R1+0x448] ;  /* 0x0004480001047983 */ /* 0x001f280000300800 */
[----:B------:R-:W4:Y:S04]  /*a910*/  LDL.LU R120, [R1+0xec] ;  /* 0x0000ec0001787983 */ /* 0x000f280000300800 */
[----:B------:R0:W-:Y:S04]  /*a920*/  STL [R1+0xc8], R3 ;  /* 0x0000c80301007387 */ /* 0x0001e80000100800 */
[----:B0-----:R-:W4:Y:S01]  /*a930*/  LDL.LU R3, [R1+0x444] ;  /* 0x0004440001037983 */ /* 0x001f220000300800 */
[----:B------:R-:W-:-:S02]  /*a940*/  IADD3 R12, P5, R12, UR9, RZ ;  /* 0x000000090c0c7c10 */ /* 0x000fc4000ffbe0ff */
[----:B------:R-:W-:Y:S02]  /*a950*/  IADD3 R13, P6, R13, UR9, RZ ;  /* 0x000000090d0d7c10 */ /* 0x000fe4000ffde0ff */
[----:B------:R-:W-:Y:S02]  /*a960*/  IADD3.X R21, R21, UR10, RZ, P5, !PT ;  /* 0x0000000a15157c10 */ /* 0x000fe4000affe4ff */
[----:B------:R-:W-:Y:S02]  /*a970*/  IADD3.X R22, R22, UR10, RZ, P6, !PT ;  /* 0x0000000a16167c10 */ /* 0x000fe4000b7fe4ff */
[----:B------:R-:W-:Y:S01]  /*a980*/  IADD3 R14, P0, R14, UR9, RZ ;  /* 0x000000090e0e7c10 */ /* 0x000fe2000ff1e0ff */
[----:B------:R0:W-:Y:S01]  /*a990*/  STL [R1+0xcc], R21 ;  /* 0x0000cc1501007387 */ /* 0x0001e20000100800 */
[----:B------:R-:W-:Y:S02]  /*a9a0*/  IADD3 R15, P1, R15, UR9, RZ ;  /* 0x000000090f0f7c10 */ /* 0x000fe4000ff3e0ff */
[----:B------:R-:W-:-:S02]  /*a9b0*/  IADD3.X R23, R23, UR10, RZ, P0, !PT ;  /* 0x0000000a17177c10 */ /* 0x000fc400087fe4ff */
[----:B------:R-:W-:Y:S01]  /*a9c0*/  IADD3.X R88, R88, UR10, RZ, P1, !PT ;  /* 0x0000000a58587c10 */ /* 0x000fe20008ffe4ff */
[----:B0-----:R-:W4:Y:S04]  /*a9d0*/  LDL.LU R21, [R1+0x440] ;  /* 0x0004400001157983 */ /* 0x001f280000300800 */
[----:B------:R-:W4:Y:S04]  /*a9e0*/  LDL.LU R124, [R1+0xc] ;  /* 0x00000c00017c7983 */ /* 0x000f280000300800 */
[----:B------:R0:W-:Y:S01]  /*a9f0*/  STL [R1+0xd0], R22 ;  /* 0x0000d01601007387 */ /* 0x0001e20000100800 */
[----:B------:R-:W-:-:S03]  /*aa00*/  IADD3 R16, P2, R16, UR9, RZ ;  /* 0x0000000910107c10 */ /* 0x000fc6000ff5e0ff */
[----:B0-----:R-:W4:Y:S04]  /*aa10*/  LDL.LU R22, [R1+0x43c] ;  /* 0x00043c0001167983 */ /* 0x001f280000300800 */
[----:B------:R-:W4:Y:S04]  /*aa20*/  LDL.LU R111, [R1+0x4c] ;  /* 0x00004c00016f7983 */ /* 0x000f280000300800 */
[----:B------:R-:W4:Y:S04]  /*aa30*/  LDL.LU R107, [R1+0xf8] ;  /* 0x0000f800016b7983 */ /* 0x000f280000300800 */
[----:B------:R-:W4:Y:S01]  /*aa40*/  LDL.LU R95, [R1+0x50] ;  /* 0x00005000015f7983 */ /* 0x000f220000300800 */
[----:B------:R-:W-:-:S03]  /*aa50*/  IADD3.X R89, R89, UR10, RZ, P2, !PT ;  /* 0x0000000a59597c10 */ /* 0x000fc600097fe4ff */
[----:B------:R0:W-:Y:S04]  /*aa60*/  STL [R1+0xd4], R23 ;  /* 0x0000d41701007387 */ /* 0x0001e80000100800 */
[----:B0-----:R-:W4:Y:S04]  /*aa70*/  LDL.LU R23, [R1+0x438] ;  /* 0x0004380001177983 */ /* 0x001f280000300800 */
[----:B------:R-:W4:Y:S04]  /*aa80*/  LDL.LU R100, [R1+0x54] ;  /* 0x0000540001647983 */ /* 0x000f280000300800 */
[----:B------:R0:W-:Y:S04]  /*aa90*/  STL [R1+0xd8], R88 ;  /* 0x0000d85801007387 */ /* 0x0001e80000100800 */
[----:B0-----:R-:W4:Y:S04]  /*aaa0*/  LDL.LU R88, [R1+0x434] ;  /* 0x0004340001587983 */ /* 0x001f280000300800 */
[----:B------:R-:W4:Y:S04]  /*aab0*/  LDL.LU R103, [R1+0x58] ;  /* 0x0000580001677983 */ /* 0x000f280000300800 */
[----:B------:R-:W4:Y:S04]  /*aac0*/  LDL.LU R99, [R1+0x104] ;  /* 0x0001040001637983 */ /* 0x000f280000300800 */
[----:B------:R-:W4:Y:S04]  /*aad0*/  LDL.LU R104, [R1+0x124] ;  /* 0x0001240001687983 */ /* 0x000f280000300800 */
[----:B------:R0:W-:Y:S04]  /*aae0*/  STL [R1+0xdc], R89 ;  /* 0x0000dc5901007387 */ /* 0x0001e80000100800 */
[----:B0-----:R-:W4:Y:S04]  /*aaf0*/  LDL.LU R89, [R1+0x430] ;  /* 0x0004300001597983 */ /* 0x001f280000300800 */
[----:B------:R-:W4:Y:S01]  /*ab00*/  LDL.LU R108, [R1+0x12c] ;  /* 0x00012c00016c7983 */ /* 0x000f220000300800 */
[----:B--2---:R-:W-:-:S04]  /*ab10*/  IADD3 R17, P3, R17, UR9, RZ ;  /* 0x0000000911117c10 */ /* 0x004fc8000ff7e0ff */
[----:B------:R-:W-:Y:S02]  /*ab20*/  IADD3.X R90, R90, UR10, RZ, P3, !PT ;  /* 0x0000000a5a5a7c10 */ /* 0x000fe40009ffe4ff */
[----:B---3--:R-:W-:-:S03]  /*ab30*/  IADD3 R18, P4, R18, UR9, RZ ;  /* 0x0000000912127c10 */ /* 0x008fc6000ff9e0ff */
[----:B------:R0:W-:Y:S04]  /*ab40*/  STL [R1+0xe0], R90 ;  /* 0x0000e05a01007387 */ /* 0x0001e80000100800 */
[----:B0-----:R-:W2:Y:S04]  /*ab50*/  LDL.LU R90, [R1+0x42c] ;  /* 0x00042c00015a7983 */ /* 0x001ea80000300800 */
[----:B------:R-:W3:Y:S01]  /*ab60*/  LDL.LU R112, [R1+0x134] ;  /* 0x0001340001707983 */ /* 0x000ee20000300800 */
[----:B-----5:R-:W-:-:S04]  /*ab70*/  IADD3 R19, P5, R19, UR9, RZ ;  /* 0x0000000913137c10 */ /* 0x020fc8000ffbe0ff */
[----:B----4-:R-:W-:Y:S02]  /*ab80*/  IADD3.X R5, R5, UR10, RZ, P5, !PT ;  /* 0x0000000a05057c10 */ /* 0x010fe4000affe4ff */
[----:B------:R-:W-:Y:S02]  /*ab90*/  IADD3.X R116, R116, UR10, RZ, P4, !PT ;  /* 0x0000000a74747c10 */ /* 0x000fe4000a7fe4ff */
[----:B------:R-:W-:-:S03]  /*aba0*/  IADD3 R20, P6, R20, UR9, RZ ;  /* 0x0000000914147c10 */ /* 0x000fc6000ffde0ff */
[----:B------:R-:W-:Y:S04]  /*abb0*/  STL [R1+0xe4], R116 ;  /* 0x0000e47401007387 */ /* 0x000fe80000100800 */
[----:B------:R0:W-:Y:S04]  /*abc0*/  STL [R1+0xe8], R5 ;  /* 0x0000e80501007387 */ /* 0x0001e80000100800 */
[----:B0-----:R-:W4:Y:S01]  /*abd0*/  LDL.LU R5, [R1+0x428] ;  /* 0x0004280001057983 */ /* 0x001f220000300800 */
[----:B------:R-:W-:-:S03]  /*abe0*/  IADD3.X R120, R120, UR10, RZ, P6, !PT ;  /* 0x0000000a78787c10 */ /* 0x000fc6000b7fe4ff */
[----:B------:R-:W5:Y:S01]  /*abf0*/  LDL.LU R116, [R1+0x13c] ;  /* 0x00013c0001747983 */ /* 0x000f620000300800 */
[----:B------:R-:W-:-:S04]  /*ac00*/  IADD3 R3, P0, R3, UR9, RZ ;  /* 0x0000000903037c10 */ /* 0x000fc8000ff1e0ff */
[----:B------:R-:W-:Y:S01]  /*ac10*/  IADD3.X R4, R4, UR10, RZ, P0, !PT ;  /* 0x0000000a04047c10 */ /* 0x000fe200087fe4ff */
[----:B------:R-:W-:Y:S04]  /*ac20*/  STL [R1+0xec], R120 ;  /* 0x0000ec7801007387 */ /* 0x000fe80000100800 */
[----:B------:R0:W-:Y:S04]  /*ac30*/  STL [R1+0xf0], R4 ;  /* 0x0000f00401007387 */ /* 0x0001e80000100800 */
[----:B0-----:R-:W2:Y:S01]  /*ac40*/  LDL.LU R4, [R1+0x424] ;  /* 0x0004240001047983 */ /* 0x001ea20000300800 */
[----:B------:R-:W-:-:S03]  /*ac50*/  IADD3 R21, P1, R21, UR9, RZ ;  /* 0x0000000915157c10 */ /* 0x000fc6000ff3e0ff */
[----:B------:R-:W5:Y:S01]  /*ac60*/  LDL.LU R120, [R1+0x114] ;  /* 0x0001140001787983 */ /* 0x000f620000300800 */
[----:B------:R-:W-:-:S03]  /*ac70*/  IADD3 R124, P0, R124, UR9, RZ ;  /* 0x000000097c7c7c10 */ /* 0x000fc6000ff1e0ff */
[----:B------:R-:W5:Y:S01]  /*ac80*/  LDL.LU R96, [R1+0x144] ;  /* 0x0001440001607983 */ /* 0x000f620000300800 */
[----:B------:R-:W-:-:S04]  /*ac90*/  IADD3 R22, P2, R22, UR9, RZ ;  /* 0x0000000916167c10 */ /* 0x000fc8000ff5e0ff */
[----:B------:R-:W-:Y:S02]  /*aca0*/  IADD3.X R107, R107, UR10, RZ, P2, !PT ;  /* 0x0000000a6b6b7c10 */ /* 0x000fe400097fe4ff */
[----:B------:R-:W-:Y:S02]  /*acb0*/  IADD3 R95, P2, R95, UR9, RZ ;  /* 0x000000095f5f7c10 */ /* 0x000fe4000ff5e0ff */
[----:B------:R-:W-:Y:S02]  /*acc0*/  IADD3 R23, P3, R23, UR9, RZ ;  /* 0x0000000917177c10 */ /* 0x000fe4000ff7e0ff */
[----:B----4-:R-:W-:Y:S02]  /*acd0*/  IADD3.X R5, R5, UR10, RZ, P1, !PT ;  /* 0x0000000a05057c10 */ /* 0x010fe40008ffe4ff */
[----:B------:R-:W-:-:S03]  /*ace0*/  IADD3 R111, P1, R111, UR9, RZ ;  /* 0x000000096f6f7c10 */ /* 0x000fc6000ff3e0ff */
[----:B------:R0:W-:Y:S04]  /*acf0*/  STL [R1+0xf4], R5 ;  /* 0x0000f40501007387 */ /* 0x0001e80000100800 */
[----:B------:R1:W-:Y:S04]  /*ad00*/  STL [R1+0xc], R124 ;  /* 0x00000c7c01007387 */ /* 0x0003e80000100800 */
[----:B0-----:R-:W4:Y:S04]  /*ad10*/  LDL.LU R5, [R1+0x420] ;  /* 0x0004200001057983 */ /* 0x001f280000300800 */
[----:B-1----:R-:W5:Y:S04]  /*ad20*/  LDL.LU R124, [R1+0x14c] ;  /* 0x00014c00017c7983 */ /* 0x002f680000300800 */
[----:B------:R0:W-:Y:S04]  /*ad30*/  STL [R1+0x50], R95 ;  /* 0x0000505f01007387 */ /* 0x0001e80000100800 */
[----:B------:R-:W-:Y:S01]  /*ad40*/  STL [R1+0x4c], R111 ;  /* 0x00004c6f01007387 */ /* 0x000fe20000100800 */
[----:B--2---:R-:W-:-:S03]  /*ad50*/  IADD3.X R4, R4, UR10, RZ, P3, !PT ;  /* 0x0000000a04047c10 */ /* 0x004fc60009ffe4ff */
[----:B0-----:R-:W2:Y:S04]  /*ad60*/  LDL.LU R95, [R1+0x154] ;  /* 0x00015400015f7983 */ /* 0x001ea80000300800 */
[----:B------:R-:W-:Y:S04]  /*ad70*/  STL [R1+0xf8], R107 ;  /* 0x0000f86b01007387 */ /* 0x000fe80000100800 */
[----:B------:R0:W-:Y:S04]  /*ad80*/  STL [R1+0xfc], R4 ;  /* 0x0000fc0401007387 */ /* 0x0001e80000100800 */
[----:B0-----:R-:W3:Y:S01]  /*ad90*/  LDL.LU R4, [R1+0x41c] ;  /* 0x00041c0001047983 */ /* 0x001ee20000300800 */
[----:B------:R-:W-:-:S02]  /*ada0*/  IADD3 R88, P4, R88, UR9, RZ ;  /* 0x0000000958587c10 */ /* 0x000fc4000ff9e0ff */
[----:B------:R-:W-:Y:S02]  /*adb0*/  IADD3 R89, P5, R89, UR9, RZ ;  /* 0x0000000959597c10 */ /* 0x000fe4000ffbe0ff */
[----:B------:R-:W-:Y:S02]  /*adc0*/  IADD3 R100, P3, R100, UR9, RZ ;  /* 0x0000000964647c10 */ /* 0x000fe4000ff7e0ff */
[----:B------:R-:W-:Y:S02]  /*add0*/  IADD3.X R99, R99, UR10, RZ, P5, !PT ;  /* 0x0000000a63637c10 */ /* 0x000fe4000affe4ff */
[----:B------:R-:W-:Y:S02]  /*ade0*/  IADD3 R90, P6, R90, UR9, RZ ;  /* 0x000000095a5a7c10 */ /* 0x000fe4000ffde0ff */
[----:B------:R-:W-:Y:S02]  /*adf0*/  IADD3 R104, P5, R104, UR9, RZ ;  /* 0x0000000968687c10 */ /* 0x000fe4000ffbe0ff */
[----:B----4-:R-:W-:-:S02]  /*ae00*/  IADD3.X R5, R5, UR10, RZ, P4, !PT ;  /* 0x0000000a05057c10 */ /* 0x010fc4000a7fe4ff */
[----:B------:R-:W-:-:S03]  /*ae10*/  IADD3 R103, P4, R103, UR9, RZ ;  /* 0x0000000967677c10 */ /* 0x000fc6000ff9e0ff */
[----:B------:R0:W-:Y:S04]  /*ae20*/  STL [R1+0x100], R5 ;  /* 0x0001000501007387 */ /* 0x0001e80000100800 */
[----:B0-----:R-:W4:Y:S04]  /*ae30*/  LDL.LU R5, [R1+0x418] ;  /* 0x0004180001057983 */ /* 0x001f280000300800 */
[----:B------:R0:W-:Y:S04]  /*ae40*/  STL [R1+0x54], R100 ;  /* 0x0000546401007387 */ /* 0x0001e80000100800 */
[----:B0-----:R-:W2:Y:S04]  /*ae50*/  LDL.LU R100, [R1+0x15c] ;  /* 0x00015c0001647983 */ /* 0x001ea80000300800 */
[----:B------:R0:W-:Y:S01]  /*ae60*/  STL [R1+0x124], R104 ;  /* 0x0001246801007387 */ /* 0x0001e20000100800 */
[----:B---3--:R-:W-:-:S03]  /*ae70*/  IADD3.X R4, R4, UR10, RZ, P6, !PT ;  /* 0x0000000a04047c10 */ /* 0x008fc6000b7fe4ff */
[----:B------:R-:W-:Y:S04]  /*ae80*/  STL [R1+0x58], R103 ;  /* 0x0000586701007387 */ /* 0x000fe80000100800 */
[----:B0-----:R-:W3:Y:S04]  /*ae90*/  LDL.LU R104, [R1+0x128] ;  /* 0x0001280001687983 */ /* 0x001ee80000300800 */
[----:B------:R-:W-:Y:S04]  /*aea0*/  STL [R1+0x104], R99 ;  /* 0x0001046301007387 */ /* 0x000fe80000100800 */
[----:B------:R0:W-:Y:S04]  /*aeb0*/  STL [R1+0x108], R4 ;  /* 0x0001080401007387 */ /* 0x0001e80000100800 */
[----:B0-----:R-:W5:Y:S01]  /*aec0*/  LDL.LU R4, [R1+0x414] ;  /* 0x0004140001047983 */ /* 0x001f620000300800 */
[----:B------:R-:W-:-:S03]  /*aed0*/  IADD3 R108, P6, R108, UR9, RZ ;  /* 0x000000096c6c7c10 */ /* 0x000fc6000ffde0ff */
[----:B------:R-:W3:Y:S04]  /*aee0*/  LDL.LU R123, [R1+0x164] ;  /* 0x00016400017b7983 */ /* 0x000ee80000300800 */
[----:B------:R-:W3:Y:S01]  /*aef0*/  LDL.LU R91, [R1+0x16c] ;  /* 0x00016c00015b7983 */ /* 0x000ee20000300800 */
[----:B----4-:R-:W-:Y:S02]  /*af00*/  IADD3.X R5, R5, UR10, RZ, P0, !PT ;  /* 0x0000000a05057c10 */ /* 0x010fe400087fe4ff */
[----:B------:R-:W-:-:S03]  /*af10*/  IADD3 R112, P0, R112, UR9, RZ ;  /* 0x0000000970707c10 */ /* 0x000fc6000ff1e0ff */
[----:B------:R0:W-:Y:S04]  /*af20*/  STL [R1+0x10c], R5 ;  /* 0x00010c0501007387 */ /* 0x0001e80000100800 */
[----:B------:R1:W-:Y:S04]  /*af30*/  STL [R1+0x12c], R108 ;  /* 0x00012c6c01007387 */ /* 0x0003e80000100800 */
[----:B0-----:R-:W4:Y:S04]  /*af40*/  LDL.LU R5, [R1+0x410] ;  /* 0x0004100001057983 */ /* 0x001f280000300800 */
[----:B-1----:R-:W3:Y:S04]  /*af50*/  LDL.LU R108, [R1+0x174] ;  /* 0x00017400016c7983 */ /* 0x002ee80000300800 */
[----:B------:R-:W3:Y:S04]  /*af60*/  LDL.LU R119, [R1+0x140] ;  /* 0x0001400001777983 */ /* 0x000ee80000300800 */
[----:B------:R-:W3:Y:S04]  /*af70*/  LDL.LU R115, [R1+0x17c] ;  /* 0x00017c0001737983 */ /* 0x000ee80000300800 */
[----:B------:R-:W-:Y:S01]  /*af80*/  STL [R1+0x134], R112 ;  /* 0x0001347001007387 */ /* 0x000fe20000100800 */
[----:B-----5:R-:W-:-:S05]  /*af90*/  IADD3.X R4, R4, UR10, RZ, P1, !PT ;  /* 0x0000000a04047c10 */ /* 0x020fca0008ffe4ff */
[----:B------:R0:W-:Y:S04]  /*afa0*/  STL [R1+0x110], R4 ;  /* 0x0001100401007387 */ /* 0x0001e80000100800 */
[----:B0-----:R-:W5:Y:S01]  /*afb0*/  LDL.LU R4, [R1+0x40c] ;  /* 0x00040c0001047983 */ /* 0x001f620000300800 */
[----:B------:R-:W-:Y:S02]  /*afc0*/  IADD3 R116, P1, R116, UR9, RZ ;  /* 0x0000000974747c10 */ /* 0x000fe4000ff3e0ff */
[----:B------:R-:W-:Y:S01]  /*afd0*/  IADD3.X R120, R120, UR10, RZ, P2, !PT ;  /* 0x0000000a78787c10 */ /* 0x000fe200097fe4ff */
[----:B------:R-:W3:Y:S04]  /*afe0*/  LDL.LU R111, [R1+0x184] ;  /* 0x00018400016f7983 */ /* 0x000ee80000300800 */
[----:B------:R-:W3:Y:S04]  /*aff0*/  LDL.LU R112, [R1+0x18c] ;  /* 0x00018c0001707983 */ /* 0x000ee80000300800 */
[----:B------:R0:W-:Y:S01]  /*b000*/  STL [R1+0x13c], R116 ;  /* 0x00013c7401007387 */ /* 0x0001e20000100800 */
[----:B------:R-:W-:-:S03]  /*b010*/  IADD3 R96, P2, R96, UR9, RZ ;  /* 0x0000000960607c10 */ /* 0x000fc6000ff5e0ff */
[----:B0-----:R-:W3:Y:S04]  /*b020*/  LDL.LU R116, [R1+0x158] ;  /* 0x0001580001747983 */ /* 0x001ee80000300800 */
[----:B------:R0:W-:Y:S04]  /*b030*/  STL [R1+0x114], R120 ;  /* 0x0001147801007387 */ /* 0x0001e80000100800 */
[----:B0-----:R-:W3:Y:S01]  /*b040*/  LDL.LU R120, [R1+0x194] ;  /* 0x0001940001787983 */ /* 0x001ee20000300800 */
[----:B----4-:R-:W-:Y:S02]  /*b050*/  IADD3.X R5, R5, UR10, RZ, P3, !PT ;  /* 0x0000000a05057c10 */ /* 0x010fe40009ffe4ff */
[----:B------:R-:W-:-:S03]  /*b060*/  IADD3 R124, P3, R124, UR9, RZ ;  /* 0x000000097c7c7c10 */ /* 0x000fc6000ff7e0ff */
[----:B------:R0:W-:Y:S04]  /*b070*/  STL [R1+0x118], R5 ;  /* 0x0001180501007387 */ /* 0x0001e80000100800 */
[----:B0-----:R-:W4:Y:S04]  /*b080*/  LDL.LU R5, [R1+0x408] ;  /* 0x0004080001057983 */ /* 0x001f280000300800 */
[----:B------:R-:W-:Y:S04]  /*b090*/  STL [R1+0x144], R96 ;  /* 0x0001446001007387 */ /* 0x000fe80000100800 */
[----:B------:R-:W4:Y:S01]  /*b0a0*/  LDL.LU R107, [R1+0x19c] ;  /* 0x00019c00016b7983 */ /* 0x000f220000300800 */
[----:B-----5:R-:W-:-:S05]  /*b0b0*/  IADD3.X R4, R4, UR10, RZ, P4, !PT ;  /* 0x0000000a04047c10 */ /* 0x020fca000a7fe4ff */
[----:B------:R0:W-:Y:S04]  /*b0c0*/  STL [R1+0x11c], R4 ;  /* 0x00011c0401007387 */ /* 0x0001e80000100800 */
[----:B------:R1:W-:Y:S04]  /*b0d0*/  STL [R1+0x14c], R124 ;  /* 0x00014c7c01007387 */ /* 0x0003e80000100800 */
[----:B0-----:R-:W5:Y:S01]  /*b0e0*/  LDL.LU R4, [R1+0x404] ;  /* 0x0004040001047983 */ /* 0x001f620000300800 */
[----:B--2---:R-:W-:-:S03]  /*b0f0*/  IADD3 R95, P4, R95, UR9, RZ ;  /* 0x000000095f5f7c10 */ /* 0x004fc6000ff9e0ff */
[----:B-1----:R-:W2:Y:S04]  /*b100*/  LDL.LU R124, [R1+0x1a4] ;  /* 0x0001a400017c7983 */ /* 0x002ea80000300800 */
[----:B------:R-:W2:Y:S01]  /*b110*/  LDL.LU R103, [R1+0x170] ;  /* 0x0001700001677983 */ /* 0x000ea20000300800 */
[----:B---3--:R-:W-:-:S03]  /*b120*/  IADD3.X R104, R104, UR10, RZ, P6, !PT ;  /* 0x0000000a68687c10 */ /* 0x008fc6000b7fe4ff */
[----:B------:R0:W-:Y:S04]  /*b130*/  STL [R1+0x154], R95 ;  /* 0x0001545f01007387 */ /* 0x0001e80000100800 */
[----:B0-----:R-:W3:Y:S01]  /*b140*/  LDL.LU R95, [R1+0x1ac] ;  /* 0x0001ac00015f7983 */ /* 0x001ee20000300800 */
[----:B----4-:R-:W-:Y:S02]  /*b150*/  IADD3.X R5, R5, UR10, RZ, P5, !PT ;  /* 0x0000000a05057c10 */ /* 0x010fe4000affe4ff */
[----:B------:R-:W-:-:S03]  /*b160*/  IADD3 R100, P5, R100, UR9, RZ ;  /* 0x0000000964647c10 */ /* 0x000fc6000ffbe0ff */
[----:B------:R0:W-:Y:S04]  /*b170*/  STL [R1+0x120], R5 ;  /* 0x0001200501007387 */ /* 0x0001e80000100800 */
[----:B0-----:R-:W4:Y:S04]  /*b180*/  LDL.LU R5, [R1+0x400] ;  /* 0x0004000001057983 */ /* 0x001f280000300800 */
[----:B------:R-:W3:Y:S04]  /*b190*/  LDL.LU R99, [R1+0x1b4] ;  /* 0x0001b40001637983 */ /* 0x000ee80000300800 */
[----:B------:R-:W3:Y:S04]  /*b1a0*/  LDL.LU R96, [R1+0x180] ;  /* 0x0001800001607983 */ /* 0x000ee80000300800 */
[----:B------:R0:W-:Y:S04]  /*b1b0*/  STL [R1+0x15c], R100 ;  /* 0x00015c6401007387 */ /* 0x0001e80000100800 */
[----:B0-----:R-:W3:Y:S04]  /*b1c0*/  LDL.LU R100, [R1+0x1bc] ;  /* 0x0001bc0001647983 */ /* 0x001ee80000300800 */
[----:B------:R0:W-:Y:S01]  /*b1d0*/  STL [R1+0x128], R104 ;  /* 0x0001286801007387 */ /* 0x0001e20000100800 */
[----:B-----5:R-:W-:-:S03]  /*b1e0*/  IADD3.X R4, R4, UR10, RZ, P0, !PT ;  /* 0x0000000a04047c10 */ /* 0x020fc600087fe4ff */
[----:B0-----:R-:W5:Y:S04]  /*b1f0*/  LDL.LU R104, [R1+0x1c4] ;  /* 0x0001c40001687983 */ /* 0x001f680000300800 */
[----:B------:R0:W-:Y:S04]  /*b200*/  STL [R1+0x130], R4 ;  /* 0x0001300401007387 */ /* 0x0001e80000100800 */
[----:B0-----:R-:W2:Y:S01]  /*b210*/  LDL.LU R4, [R1+0x3fc] ;  /* 0x0003fc0001047983 */ /* 0x001ea20000300800 */
[----:B------:R-:W-:Y:S02]  /*b220*/  IADD3 R123, P6, R123, UR9, RZ ;  /* 0x000000097b7b7c10 */ /* 0x000fe4000ffde0ff */
[----:B------:R-:W-:-:S03]  /*b230*/  IADD3 R91, P0, R91, UR9, RZ ;  /* 0x000000095b5b7c10 */ /* 0x000fc6000ff1e0ff */
[----:B------:R-:W-:Y:S01]  /*b240*/  STL [R1+0x164], R123 ;  /* 0x0001647b01007387 */ /* 0x000fe20000100800 */
[----:B------:R-:W-:Y:S02]  /*b250*/  IADD3.X R119, R119, UR10, RZ, P2, !PT ;  /* 0x0000000a77777c10 */ /* 0x000fe400097fe4ff */
[----:B----4-:R-:W-:Y:S02]  /*b260*/  IADD3.X R5, R5, UR10, RZ, P1, !PT ;  /* 0x0000000a05057c10 */ /* 0x010fe40008ffe4ff */
[----:B------:R-:W-:-:S03]  /*b270*/  IADD3 R108, P1, R108, UR9, RZ ;  /* 0x000000096c6c7c10 */ /* 0x000fc6000ff3e0ff */
[----:B------:R0:W-:Y:S04]  /*b280*/  STL [R1+0x138], R5 ;  /* 0x0001380501007387 */ /* 0x0001e80000100800 */
[----:B0-----:R-:W4:Y:S04]  /*b290*/  LDL.LU R5, [R1+0x3f8] ;  /* 0x0003f80001057983 */ /* 0x001f280000300800 */
[----:B------:R-:W-:Y:S04]  /*b2a0*/  STL [R1+0x16c], R91 ;  /* 0x00016c5b01007387 */ /* 0x000fe80000100800 */
[----:B------:R0:W-:Y:S04]  /*b2b0*/  STL [R1+0x174], R108 ;  /* 0x0001746c01007387 */ /* 0x0001e80000100800 */
[----:B0-----:R-:W5:Y:S01]  /*b2c0*/  LDL.LU R108, [R1+0x1cc] ;  /* 0x0001cc00016c7983 */ /* 0x001f620000300800 */
[----:B--2---:R-:W-:-:S05]  /*b2d0*/  IADD3.X R4, R4, UR10, RZ, P3, !PT ;  /* 0x0000000a04047c10 */ /* 0x004fca0009ffe4ff */
[----:B------:R0:W-:Y:S04]  /*b2e0*/  STL [R1+0x148], R4 ;  /* 0x0001480401007387 */ /* 0x0001e80000100800 */
[----:B------:R-:W-:Y:S04]  /*b2f0*/  STL [R1+0x140], R119 ;  /* 0x0001407701007387 */ /* 0x000fe80000100800 */
[----:B0-----:R-:W2:Y:S01]  /*b300*/  LDL.LU R4, [R1+0x3f4] ;  /* 0x0003f40001047983 */ /* 0x001ea20000300800 */
[----:B------:R-:W-:Y:S02]  /*b310*/  IADD3 R115, P2, R115, UR9, RZ ;  /* 0x0000000973737c10 */ /* 0x000fe4000ff5e0ff */
[----:B------:R-:W-:-:S03]  /*b320*/  IADD3 R111, P3, R111, UR9, RZ ;  /* 0x000000096f6f7c10 */ /* 0x000fc6000ff7e0ff */
[----:B------:R-:W-:Y:S01]  /*b330*/  STL [R1+0x17c], R115 ;  /* 0x00017c7301007387 */ /* 0x000fe20000100800 */
[----:B------:R-:W-:Y:S02]  /*b340*/  IADD3.X R116, R116, UR10, RZ, P5, !PT ;  /* 0x0000000a74747c10 */ /* 0x000fe4000affe4ff */
[----:B------:R-:W-:Y:S02]  /*b350*/  IADD3 R120, P5, R120, UR9, RZ ;  /* 0x0000000978787c10 */ /* 0x000fe4000ffbe0ff */
[----:B----4-:R-:W-:Y:S02]  /*b360*/  IADD3.X R5, R5, UR10, RZ, P4, !PT ;  /* 0x0000000a05057c10 */ /* 0x010fe4000a7fe4ff */
[----:B------:R-:W-:-:S03]  /*b370*/  IADD3 R112, P4, R112, UR9, RZ ;  /* 0x0000000970707c10 */ /* 0x000fc6000ff9e0ff */
[----:B------:R0:W-:Y:S04]  /*b380*/  STL [R1+0x150], R5 ;  /* 0x0001500501007387 */ /* 0x0001e80000100800 */
[----:B0-----:R-:W4:Y:S04]  /*b390*/  LDL.LU R5, [R1+0x3f0] ;  /* 0x0003f00001057983 */ /* 0x001f280000300800 */
[----:B------:R-:W-:Y:S04]  /*b3a0*/  STL [R1+0x184], R111 ;  /* 0x0001846f01007387 */ /* 0x000fe80000100800 */
[----:B------:R0:W-:Y:S04]  /*b3b0*/  STL [R1+0x18c], R112 ;  /* 0x00018c7001007387 */ /* 0x0001e80000100800 */
[----:B0-----:R-:W5:Y:S04]  /*b3c0*/  LDL.LU R112, [R1+0x1d4] ;  /* 0x0001d40001707983 */ /* 0x001f680000300800 */
[----:B------:R0:W-:Y:S04]  /*b3d0*/  STL [R1+0x158], R116 ;  /* 0x0001587401007387 */ /* 0x0001e80000100800 */
[----:B0-----:R-:W5:Y:S01]  /*b3e0*/  LDL.LU R116, [R1+0x1a0] ;  /* 0x0001a00001747983 */ /* 0x001f620000300800 */
[----:B--2---:R-:W-:-:S05]  /*b3f0*/  IADD3.X R4, R4, UR10, RZ, P6, !PT ;  /* 0x0000000a04047c10 */ /* 0x004fca000b7fe4ff */
[----:B------:R0:W-:Y:S04]  /*b400*/  STL [R1+0x160], R4 ;  /* 0x0001600401007387 */ /* 0x0001e80000100800 */
[----:B------:R1:W-:Y:S04]  /*b410*/  STL [R1+0x194], R120 ;  /* 0x0001947801007387 */ /* 0x0003e80000100800 */
[----:B0-----:R-:W2:Y:S01]  /*b420*/  LDL.LU R4, [R1+0x3ec] ;  /* 0x0003ec0001047983 */ /* 0x001ea20000300800 */
[----:B------:R-:W-:Y:S02]  /*b430*/  IADD3 R107, P6, R107, UR9, RZ ;  /* 0x000000096b6b7c10 */ /* 0x000fe4000ffde0ff */
[----:B------:R-:W-:Y:S01]  /*b440*/  IADD3.X R103, R103, UR10, RZ, P1, !PT ;  /* 0x0000000a67677c10 */ /* 0x000fe20008ffe4ff */
[----:B-1----:R-:W5:Y:S01]  /*b450*/  LDL.LU R120, [R1+0x1dc] ;  /* 0x0001dc0001787983 */ /* 0x002f620000300800 */
[----:B---3--:R-:W-:-:S02]  /*b460*/  IADD3 R95, P1, R95, UR9, RZ ;  /* 0x000000095f5f7c10 */ /* 0x008fc4000ff3e0ff */
[----:B----4-:R-:W-:Y:S02]  /*b470*/  IADD3.X R5, R5, UR10, RZ, P0, !PT ;  /* 0x0000000a05057c10 */ /* 0x010fe400087fe4ff */
[----:B------:R-:W-:-:S03]  /*b480*/  IADD3 R124, P0, R124, UR9, RZ ;  /* 0x000000097c7c7c10 */ /* 0x000fc6000ff1e0ff */
[----:B------:R0:W-:Y:S04]  /*b490*/  STL [R1+0x168], R5 ;  /* 0x0001680501007387 */ /* 0x0001e80000100800 */
[----:B0-----:R-:W3:Y:S04]  /*b4a0*/  LDL.LU R5, [R1+0x3e8] ;  /* 0x0003e80001057983 */ /* 0x001ee80000300800 */
[----:B------:R-:W-:Y:S04]  /*b4b0*/  STL [R1+0x19c], R107 ;  /* 0x00019c6b01007387 */ /* 0x000fe80000100800 */
[----:B------:R0:W-:Y:S04]  /*b4c0*/  STL [R1+0x1a4], R124 ;  /* 0x0001a47c01007387 */ /* 0x0001e80000100800 */
[----:B0-----:R-:W4:Y:S04]  /*b4d0*/  LDL.LU R124, [R1+0x1e4] ;  /* 0x0001e400017c7983 */ /* 0x001f280000300800 */
[----:B------:R0:W-:Y:S04]  /*b4e0*/  STL [R1+0x1ac], R95 ;  /* 0x0001ac5f01007387 */ /* 0x0001e80000100800 */
[----:B0-----:R-:W4:Y:S01]  /*b4f0*/  LDL.LU R95, [R1+0x1ec] ;  /* 0x0001ec00015f7983 */ /* 0x001f220000300800 */
[----:B--2---:R-:W-:-:S03]  /*b500*/  IADD3.X R4, R4, UR10, RZ, P2, !PT ;  /* 0x0000000a04047c10 */ /* 0x004fc600097fe4ff */
[----:B------:R-:W-:Y:S04]  /*b510*/  STL [R1+0x170], R103 ;  /* 0x0001706701007387 */ /* 0x000fe80000100800 */
[----:B------:R0:W-:Y:S04]  /*b520*/  STL [R1+0x178], R4 ;  /* 0x0001780401007387 */ /* 0x0001e80000100800 */
[----:B0-----:R-:W2:Y:S01]  /*b530*/  LDL.LU R4, [R1+0x3e4] ;  /* 0x0003e40001047983 */ /* 0x001ea20000300800 */
[----:B------:R-:W-:Y:S02]  /*b540*/  IADD3 R99, P2, R99, UR9, RZ ;  /* 0x0000000963637c10 */ /* 0x000fe4000ff5e0ff */
[----:B------:R-:W-:-:S03]  /*b550*/  IADD3.X R96, R96, UR10, RZ, P3, !PT ;  /* 0x0000000a60607c10 */ /* 0x000fc60009ffe4ff */
[----:B------:R-:W-:Y:S01]  /*b560*/  STL [R1+0x1b4], R99 ;  /* 0x0001b46301007387 */ /* 0x000fe20000100800 */
[----:B------:R-:W-:Y:S02]  /*b570*/  IADD3 R100, P3, R100, UR9, RZ ;  /* 0x0000000964647c10 */ /* 0x000fe4000ff7e0ff */
[----:B---3--:R-:W-:-:S05]  /*b580*/  IADD3.X R5, R5, UR10, RZ, P4, !PT ;  /* 0x0000000a05057c10 */ /* 0x008fca000a7fe4ff */
[----:B------:R0:W-:Y:S04]  /*b590*/  STL [R1+0x188], R5 ;  /* 0x0001880501007387 */ /* 0x0001e80000100800 */
[----:B------:R-:W-:Y:S01]  /*b5a0*/  STL [R1+0x180], R96 ;  /* 0x0001806001007387 */ /* 0x000fe20000100800 */
[----:B-----5:R-:W-:-:S03]  /*b5b0*/  IADD3 R104, P4, R104, UR9, RZ ;  /* 0x0000000968687c10 */ /* 0x020fc6000ff9e0ff */
[----:B0-----:R-:W3:Y:S04]  /*b5c0*/  LDL.LU R5, [R1+0x3e0] ;  /* 0x0003e00001057983 */ /* 0x001ee80000300800 */
[----:B------:R-:W-:Y:S04]  /*b5d0*/  STL [R1+0x1bc], R100 ;  /* 0x0001bc6401007387 */ /* 0x000fe80000100800 */
[----:B------:R-:W5:Y:S01]  /*b5e0*/  LDL.LU R114, [R1+0x1f4] ;  /* 0x0001f40001727983 */ /* 0x000f620000300800 */
[----:B--2---:R-:W-:-:S05]  /*b5f0*/  IADD3.X R4, R4, UR10, RZ, P5, !PT ;  /* 0x0000000a04047c10 */ /* 0x004fca000affe4ff */
[----:B------:R0:W-:Y:S04]  /*b600*/  STL [R1+0x190], R4 ;  /* 0x0001900401007387 */ /* 0x0001e80000100800 */
[----:B------:R-:W-:Y:S04]  /*b610*/  STL [R1+0x1c4], R104 ;  /* 0x0001c46801007387 */ /* 0x000fe80000100800 */
[----:B0-----:R-:W2:Y:S01]  /*b620*/  LDL.LU R4, [R1+0x3dc] ;  /* 0x0003dc0001047983 */ /* 0x001ea20000300800 */
[----:B------:R-:W-:-:S03]  /*b630*/  IADD3 R108, P5, R108, UR9, RZ ;  /* 0x000000096c6c7c10 */ /* 0x000fc6000ffbe0ff */
[----:B------:R-:W5:Y:S04]  /*b640*/  LDL.LU R118, [R1+0x1fc] ;  /* 0x0001fc0001767983 */ /* 0x000f680000300800 */
[----:B------:R-:W5:Y:S04]  /*b650*/  LDL.LU R122, [R1+0x1c8] ;  /* 0x0001c800017a7983 */ /* 0x000f680000300800 */
[----:B------:R-:W5:Y:S04]  /*b660*/  LDL.LU R123, [R1+0x204] ;  /* 0x00020400017b7983 */ /* 0x000f680000300800 */
[----:B------:R-:W5:Y:S04]  /*b670*/  LDL.LU R91, [R1+0x20c] ;  /* 0x00020c00015b7983 */ /* 0x000f680000300800 */
[----:B------:R-:W5:Y:S04]  /*b680*/  LDL.LU R119, [R1+0x1d8] ;  /* 0x0001d80001777983 */ /* 0x000f680000300800 */
[----:B------:R-:W5:Y:S04]  /*b690*/  LDL.LU R115, [R1+0x214] ;  /* 0x0002140001737983 */ /* 0x000f680000300800 */
[----:B------:R-:W-:Y:S01]  /*b6a0*/  STL [R1+0x1cc], R108 ;  /* 0x0001cc6c01007387 */ /* 0x000fe20000100800 */
[----:B------:R-:W-:-:S02]  /*b6b0*/  IADD3.X R116, R116, UR10, RZ, P0, !PT ;  /* 0x0000000a74747c10 */ /* 0x000fc400087fe4ff */
[----:B---3--:R-:W-:Y:S02]  /*b6c0*/  IADD3.X R5, R5, UR10, RZ, P6, !PT ;  /* 0x0000000a05057c10 */ /* 0x008fe4000b7fe4ff */
[----:B------:R-:W-:-:S03]  /*b6d0*/  IADD3 R112, P6, R112, UR9, RZ ;  /* 0x0000000970707c10 */ /* 0x000fc6000ffde0ff */
[----:B------:R0:W-:Y:S04]  /*b6e0*/  STL [R1+0x198], R5 ;  /* 0x0001980501007387 */ /* 0x0001e80000100800 */
[----:B0-----:R-:W3:Y:S04]  /*b6f0*/  LDL.LU R5, [R1+0x3d8] ;  /* 0x0003d80001057983 */ /* 0x001ee80000300800 */
[----:B------:R-:W5:Y:S04]  /*b700*/  LDL.LU R111, [R1+0x21c] ;  /* 0x00021c00016f7983 */ /* 0x000f680000300800 */
[----:B------:R-:W5:Y:S04]  /*b710*/  LDL.LU R107, [R1+0x1e8] ;  /* 0x0001e800016b7983 */ /* 0x000f680000300800 */
[----:B------:R-:W5:Y:S04]  /*b720*/  LDL.LU R103, [R1+0x224] ;  /* 0x0002240001677983 */ /* 0x000f680000300800 */
[----:B------:R-:W5:Y:S04]  /*b730*/  LDL.LU R99, [R1+0x22c] ;  /* 0x00022c0001637983 */ /* 0x000f680000300800 */
[----:B------:R-:W5:Y:S04]  /*b740*/  LDL.LU R96, [R1+0x234] ;  /* 0x0002340001607983 */ /* 0x000f680000300800 */
[----:B------:R-:W-:Y:S04]  /*b750*/  STL [R1+0x1d4], R112 ;  /* 0x0001d47001007387 */ /* 0x000fe80000100800 */
[----:B------:R-:W-:Y:S01]  /*b760*/  STL [R1+0x1a0], R116 ;  /* 0x0001a07401007387 */ /* 0x000fe20000100800 */
[----:B--2---:R-:W-:-:S05]  /*b770*/  IADD3.X R4, R4, UR10, RZ, P1, !PT ;  /* 0x0000000a04047c10 */ /* 0x004fca0008ffe4ff */
[----:B------:R0:W-:Y:S04]  /*b780*/  STL [R1+0x1a8], R4 ;  /* 0x0001a80401007387 */ /* 0x0001e80000100800 */
[----:B0-----:R-:W2:Y:S01]  /*b790*/  LDL.LU R4, [R1+0x3d4] ;  /* 0x0003d40001047983 */ /* 0x001ea20000300800 */
[----:B------:R-:W-:Y:S02]  /*b7a0*/  IADD3 R120, P0, R120, UR9, RZ ;  /* 0x0000000978787c10 */ /* 0x000fe4000ff1e0ff */
[----:B----4-:R-:W-:-:S03]  /*b7b0*/  IADD3 R124, P1, R124, UR9, RZ ;  /* 0x000000097c7c7c10 */ /* 0x010fc6000ff3e0ff */
[----:B------:R-:W-:Y:S04]  /*b7c0*/  STL [R1+0x1dc], R120 ;  /* 0x0001dc7801007387 */ /* 0x000fe80000100800 */
[----:B------:R-:W4:Y:S04]  /*b7d0*/  LDL.LU R100, [R1+0x200] ;  /* 0x0002000001647983 */ /* 0x000f280000300800 */
[----:B------:R-:W4:Y:S01]  /*b7e0*/  LDL.LU R104, [R1+0x23c] ;  /* 0x00023c0001687983 */ /* 0x000f220000300800 */
[----:B---3--:R-:W-:Y:S02]  /*b7f0*/  IADD3.X R5, R5, UR10, RZ, P2, !PT ;  /* 0x0000000a05057c10 */ /* 0x008fe400097fe4ff */
[----:B------:R-:W-:-:S03]  /*b800*/  IADD3 R95, P2, R95, UR9, RZ ;  /* 0x000000095f5f7c10 */ /* 0x000fc6000ff5e0ff */
[----:B------:R0:W-:Y:S04]  /*b810*/  STL [R1+0x1b0], R5 ;  /* 0x0001b00501007387 */ /* 0x0001e80000100800 */
[----:B0-----:R-:W3:Y:S04]  /*b820*/  LDL.LU R5, [R1+0x3d0] ;  /* 0x0003d00001057983 */ /* 0x001ee80000300800 */
[----:B------:R-:W-:Y:S04]  /*b830*/  STL [R1+0x1e4], R124 ;  /* 0x0001e47c01007387 */ /* 0x000fe80000100800 */
[----:B------:R-:W4:Y:S04]  /*b840*/  LDL.LU R108, [R1+0x210] ;  /* 0x00021000016c7983 */ /* 0x000f280000300800 */
[----:B------:R-:W4:Y:S01]  /*b850*/  LDL.LU R112, [R1+0x218] ;  /* 0x0002180001707983 */ /* 0x000f220000300800 */
[----:B--2---:R-:W-:-:S05]  /*b860*/  IADD3.X R4, R4, UR10, RZ, P3, !PT ;  /* 0x0000000a04047c10 */ /* 0x004fca0009ffe4ff */
[----:B------:R0:W-:Y:S04]  /*b870*/  STL [R1+0x1b8], R4 ;  /* 0x0001b80401007387 */ /* 0x0001e80000100800 */
[----:B------:R1:W-:Y:S04]  /*b880*/  STL [R1+0x1ec], R95 ;  /* 0x0001ec5f01007387 */ /* 0x0003e80000100800 */
[----:B0-----:R-:W2:Y:S01]  /*b890*/  LDL.LU R4, [R1+0x3cc] ;  /* 0x0003cc0001047983 */ /* 0x001ea20000300800 */
[----:B-----5:R-:W-:-:S03]  /*b8a0*/  IADD3 R114, P3, R114, UR9, RZ ;  /* 0x0000000972727c10 */ /* 0x020fc6000ff7e0ff */
[----:B------:R-:W5:Y:S01]  /*b8b0*/  LDL.LU R116, [R1+0x220] ;  /* 0x0002200001747983 */ /* 0x000f620000300800 */
[----:B------:R-:W-:-:S03]  /*b8c0*/  IADD3.X R122, R122, UR10, RZ, P5, !PT ;  /* 0x0000000a7a7a7c10 */ /* 0x000fc6000affe4ff */
[----:B------:R-:W5:Y:S04]  /*b8d0*/  LDL.LU R120, [R1+0x228] ;  /* 0x0002280001787983 */ /* 0x000f680000300800 */
[----:B------:R-:W5:Y:S04]  /*b8e0*/  LDL.LU R124, [R1+0x230] ;  /* 0x00023000017c7983 */ /* 0x000f680000300800 */
[----:B-1----:R-:W5:Y:S01]  /*b8f0*/  LDL.LU R95, [R1+0x238] ;  /* 0x00023800015f7983 */ /* 0x002f620000300800 */
[----:B---3--:R-:W-:Y:S02]  /*b900*/  IADD3.X R5, R5, UR10, RZ, P4, !PT ;  /* 0x0000000a05057c10 */ /* 0x008fe4000a7fe4ff */
[----:B------:R-:W-:-:S03]  /*b910*/  IADD3 R118, P4, R118, UR9, RZ ;  /* 0x0000000976767c10 */ /* 0x000fc6000ff9e0ff */
[----:B------:R0:W-:Y:S04]  /*b920*/  STL [R1+0x1c0], R5 ;  /* 0x0001c00501007387 */ /* 0x0001e80000100800 */
[----:B0-----:R-:W3:Y:S04]  /*b930*/  LDL.LU R5, [R1+0x3c8] ;  /* 0x0003c80001057983 */ /* 0x001ee80000300800 */
[----:B------:R-:W-:Y:S04]  /*b940*/  STL [R1+0x1f4], R114 ;  /* 0x0001f47201007387 */ /* 0x000fe80000100800 */
[----:B------:R-:W-:Y:S01]  /*b950*/  STL [R1+0x1fc], R118 ;  /* 0x0001fc7601007387 */ /* 0x000fe20000100800 */
[----:B--2---:R-:W-:-:S05]  /*b960*/  IADD3.X R4, R4, UR10, RZ, P6, !PT ;  /* 0x0000000a04047c10 */ /* 0x004fca000b7fe4ff */
[----:B------:R0:W-:Y:S04]  /*b970*/  STL [R1+0x1d0], R4 ;  /* 0x0001d00401007387 */ /* 0x0001e80000100800 */
[----:B------:R-:W-:Y:S04]  /*b980*/  STL [R1+0x1c8], R122 ;  /* 0x0001c87a01007387 */ /* 0x000fe80000100800 */
[----:B0-----:R-:W2:Y:S01]  /*b990*/  LDL.LU R4, [R1+0x3c4] ;  /* 0x0003c40001047983 */ /* 0x001ea20000300800 */
[----:B------:R-:W-:Y:S02]  /*b9a0*/  IADD3 R123, P5, R123, UR9, RZ ;  /* 0x000000097b7b7c10 */ /* 0x000fe4000ffbe0ff */
[----:B------:R-:W-:-:S02]  /*b9b0*/  IADD3 R91, P6, R91, UR9, RZ ;  /* 0x000000095b5b7c10 */ /* 0x000fc4000ffde0ff */
[----:B------:R-:W-:Y:S01]  /*b9c0*/  IADD3.X R119, R119, UR10, RZ, P0, !PT ;  /* 0x0000000a77777c10 */ /* 0x000fe200087fe4ff */
[----:B------:R-:W-:Y:S01]  /*b9d0*/  STL [R1+0x204], R123 ;  /* 0x0002047b01007387 */ /* 0x000fe20000100800 */
[----:B------:R-:W-:-:S03]  /*b9e0*/  IADD3 R115, P0, R115, UR9, RZ ;  /* 0x0000000973737c10 */ /* 0x000fc6000ff1e0ff */
[----:B------:R0:W-:Y:S01]  /*b9f0*/  STL [R1+0x20c], R91 ;  /* 0x00020c5b01007387 */ /* 0x0001e20000100800 */
[----:B------:R-:W-:Y:S02]  /*ba00*/  IADD3.X R107, R107, UR10, RZ, P2, !PT ;  /* 0x0000000a6b6b7c10 */ /* 0x000fe400097fe4ff */
[----:B---3--:R-:W-:Y:S01]  /*ba10*/  IADD3.X R5, R5, UR10, RZ, P1, !PT ;  /* 0x0000000a05057c10 */ /* 0x008fe20008ffe4ff */
[----:B------:R-:W-:Y:S01]  /*ba20*/  UMOV UR4, UR7 ;  /* 0x0000000700047c82 */ /* 0x000fe20008000000 */
[----:B------:R-:W-:Y:S01]  /*ba30*/  IADD3 R111, P1, R111, UR9, RZ ;  /* 0x000000096f6f7c10 */ /* 0x000fe2000ff3e0ff */
[----:B0-----:R-:W0:Y:S02]  /*ba40*/  LDC R91, c[0x0][0x238] ;  /* 0x00008e00ff5b7b82 */ /* 0x001e240000000800 */
[----:B------:R1:W-:Y:S04]  /*ba50*/  STL [R1+0x1e0], R5 ;  /* 0x0001e00501007387 */ /* 0x0003e80000100800 */
[----:B------:R-:W-:Y:S04]  /*ba60*/  STL [R1+0x1d8], R119 ;  /* 0x0001d87701007387 */ /* 0x000fe80000100800 */
[----:B-1----:R-:W3:Y:S04]  /*ba70*/  LDL.LU R5, [R1+0x3c0] ;  /* 0x0003c00001057983 */ /* 0x002ee80000300800 */
[----:B------:R-:W-:Y:S04]  /*ba80*/  STL [R1+0x214], R115 ;  /* 0x0002147301007387 */ /* 0x000fe80000100800 */
[----:B------:R-:W-:Y:S01]  /*ba90*/  STL [R1+0x21c], R111 ;  /* 0x00021c6f01007387 */ /* 0x000fe20000100800 */
[----:B--2---:R-:W-:-:S05]  /*baa0*/  IADD3.X R4, R4, UR10, RZ, P3, !PT ;  /* 0x0000000a04047c10 */ /* 0x004fca0009ffe4ff */
[----:B------:R1:W-:Y:S04]  /*bab0*/  STL [R1+0x1f0], R4 ;  /* 0x0001f00401007387 */ /* 0x0003e80000100800 */
[----:B------:R-:W-:Y:S04]  /*bac0*/  STL [R1+0x1e8], R107 ;  /* 0x0001e86b01007387 */ /* 0x000fe80000100800 */
[----:B-1----:R-:W2:Y:S01]  /*bad0*/  LDL.LU R4, [R1+0x3bc] ;  /* 0x0003bc0001047983 */ /* 0x002ea20000300800 */
[----:B------:R-:W-:Y:S02]  /*bae0*/  UMOV UR7, UR11 ;  /* 0x0000000b00077c82 */ /* 0x000fe40008000000 */
[----:B------:R-:W-:Y:S01]  /*baf0*/  QGMMA.64x128x32.F32.E4M3.E4M3 R24, gdesc[UR4], R24 ;  /* 0x01e00000041879f3 */ /* 0x000fe20008700818 */
[----:B------:R-:W-:-:S02]  /*bb00*/  IADD3 R103, P2, R103, UR9, RZ ;  /* 0x0000000967677c10 */ /* 0x000fc4000ff5e0ff */
[----:B------:R-:W-:Y:S02]  /*bb10*/  IADD3 R99, P3, R99, UR9, RZ ;  /* 0x0000000963637c10 */ /* 0x000fe4000ff7e0ff */
[----:B----4-:R-:W-:Y:S01]  /*bb20*/  IADD3.X R100, R100, UR10, RZ, P5, !PT ;  /* 0x0000000a64647c10 */ /* 0x010fe2000affe4ff */
[----:B------:R-:W-:Y:S01]  /*bb30*/  STL [R1+0x224], R103 ;  /* 0x0002246701007387 */ /* 0x000fe20000100800 */
[----:B------:R-:W-:Y:S02]  /*bb40*/  UIADD3.64 UR20, UR4, 0x2, URZ ;  /* 0x0000000204147897 */ /* 0x000fe4000fffe03f */
[----:B------:R-:W-:-:S09]  /*bb50*/  UIADD3.64 UR22, UR6, 0x2, URZ ;  /* 0x0000000206167897 */ /* 0x000fd2000fffe03f */
[----:B------:R-:W-:Y:S01]  /*bb60*/  QGMMA.64x128x32.F32.E4M3.E4M3 R24, gdesc[UR20], R24 ;  /* 0x01e00000141879f3 */ /* 0x000fe20008700818 */
[----:B---3--:R-:W-:Y:S02]  /*bb70*/  IADD3.X R5, R5, UR10, RZ, P4, !PT ;  /* 0x0000000a05057c10 */ /* 0x008fe4000a7fe4ff */
[----:B------:R-:W-:-:S03]  /*bb80*/  IADD3 R96, P4, R96, UR9, RZ ;  /* 0x0000000960607c10 */ /* 0x000fc6000ff9e0ff */
[----:B------:R1:W-:Y:S04]  /*bb90*/  STL [R1+0x1f8], R5 ;  /* 0x0001f80501007387 */ /* 0x0003e80000100800 */
[----:B-1----:R-:W3:Y:S04]  /*bba0*/  LDL.LU R5, [R1+0x3b8] ;  /* 0x0003b80001057983 */ /* 0x002ee80000300800 */
[----:B------:R-:W-:Y:S04]  /*bbb0*/  STL [R1+0x22c], R99 ;  /* 0x00022c6301007387 */ /* 0x000fe80000100800 */
[----:B------:R-:W-:Y:S01]  /*bbc0*/  STL [R1+0x234], R96 ;  /* 0x0002346001007387 */ /* 0x000fe20000100800 */
[----:B--2---:R-:W-:-:S05]  /*bbd0*/  IADD3.X R4, R4, UR10, RZ, P6, !PT ;  /* 0x0000000a04047c10 */ /* 0x004fca000b7fe4ff */
[----:B------:R1:W-:Y:S04]  /*bbe0*/  STL [R1+0x208], R4 ;  /* 0x0002080401007387 */ /* 0x0003e80000100800 */
[----:B------:R2:W-:Y:S04]  /*bbf0*/  STL [R1+0x200], R100 ;  /* 0x0002006401007387 */ /* 0x0005e80000100800 */
[----:B-1----:R-:W4:Y:S01]  /*bc00*/  LDL.LU R4, [R1+0x3b4] ;  /* 0x0003b40001047983 */ /* 0x002f220000300800 */
[----:B------:R-:W-:Y:S02]  /*bc10*/  UIADD3.64 UR4, UR4, 0x4, URZ ;  /* 0x0000000404047897 */ /* 0x000fe4000fffe03f */
[----:B------:R-:W-:-:S09]  /*bc20*/  UIADD3.64 UR6, UR6, 0x4, URZ ;  /* 0x0000000406067897 */ /* 0x000fd2000fffe03f */
[----:B------:R-:W-:Y:S01]  /*bc30*/  QGMMA.64x128x32.F32.E4M3.E4M3 R24, gdesc[UR4], R24, gsb0 ;  /* 0x01e00000041879f3 */ /* 0x000fe20008000818 */
[----:B------:R-:W-:Y:S02]  /*bc40*/  IADD3 R104, P5, R104, UR9, RZ ;  /* 0x0000000968687c10 */ /* 0x000fe4000ffbe0ff */
[----:B------:R-:W-:Y:S02]  /*bc50*/  IADD3.X R108, R108, UR10, RZ, P0, !PT ;  /* 0x0000000a6c6c7c10 */ /* 0x000fe400087fe4ff */
[----:B------:R-:W-:Y:S02]  /*bc60*/  IADD3.X R112, R112, UR10, RZ, P1, !PT ;  /* 0x0000000a70707c10 */ /* 0x000fe40008ffe4ff */
[----:B-----5:R-:W-:Y:S01]  /*bc70*/  IADD3.X R116, R116, UR10, RZ, P2, !PT ;  /* 0x0000000a74747c10 */ /* 0x020fe200097fe4ff */
[----:B------:R2:W-:Y:S01]  /*bc80*/  STL [R1+0x23c], R104 ;  /* 0x00023c6801007387 */ /* 0x0005e20000100800 */
[----:B------:R-:W-:Y:S02]  /*bc90*/  IADD3.X R120, R120, UR10, RZ, P3, !PT ;  /* 0x0000000a78787c10 */ /* 0x000fe40009ffe4ff */
[----:B------:R-:W-:Y:S01]  /*bca0*/  IADD3.X R124, R124, UR10, RZ, P4, !PT ;  /* 0x0000000a7c7c7c10 */ /* 0x000fe2000a7fe4ff */
[----:B------:R2:W-:Y:S01]  /*bcb0*/  STL [R1+0x210], R108 ;  /* 0x0002106c01007387 */ /* 0x0005e20000100800 */
[----:B------:R-:W-:-:S03]  /*bcc0*/  IADD3.X R95, R95, UR10, RZ, P5, !PT ;  /* 0x0000000a5f5f7c10 */ /* 0x000fc6000affe4ff */
[----:B------:R2:W-:Y:S04]  /*bcd0*/  STL [R1+0x218], R112 ;  /* 0x0002187001007387 */ /* 0x0005e80000100800 */
[----:B------:R2:W-:Y:S04]  /*bce0*/  STL [R1+0x220], R116 ;  /* 0x0002207401007387 */ /* 0x0005e80000100800 */
[----:B------:R2:W-:Y:S04]  /*bcf0*/  STL [R1+0x228], R120 ;  /* 0x0002287801007387 */ /* 0x0005e80000100800 */
[----:B------:R2:W-:Y:S04]  /*bd00*/  STL [R1+0x230], R124 ;  /* 0x0002307c01007387 */ /* 0x0005e80000100800 */
[----:B------:R2:W-:Y:S01]  /*bd10*/  STL [R1+0x238], R95 ;  /* 0x0002385f01007387 */ /* 0x0005e20000100800 */
[----:B------:R-:W-:Y:S01]  /*bd20*/  ISETP.NE.U32.AND P0, PT, R94, RZ, PT ;  /* 0x000000ff5e00720c */ /* 0x000fe20003f05070 */
[----:B0-----:R-:W-:Y:S01]  /*bd30*/  IMAD.SHL.U32 R91, R91, 0x80, RZ ;  /* 0x000000805b5b7824 */ /* 0x001fe200078e00ff */
[----:B------:R-:W-:Y:S01]  /*bd40*/  UIADD3 UR14, UR14, -0x80, URZ ;  /* 0xffffff800e0e7890 */ /* 0x000fe2000fffe03f */
[----:B------:R-:W-:-:S03]  /*bd50*/  WARPGROUP.DEPBAR.LE gsb0, 0x0 ;  /* 0x00008000000079c5 */ /* 0x000fc60000010000 */
[----:B---3--:R-:W-:-:S04]  /*bd60*/  IADD3 R5, P6, R91, R5, RZ ;  /* 0x000000055b057210 */ /* 0x008fc80007fde0ff */
[----:B----4-:R-:W-:-:S03]  /*bd70*/  LEA.HI.X.SX32 R4, R91, R4, 0x1, P6 ;  /* 0x000000045b047211 */ /* 0x010fc600030f0eff */
[----:B--2---:R-:W-:Y:S06]  /*bd80*/  @P0 BRA `(.L_x_2) ;  /* 0xffffffa800040947 */ /* 0x004fec000383ffff */
.L_x_1:
[----:B------:R-:W2:Y:S01]  /*bd90*/  LDL.LU R91, [R1+0x374] ;  /* 0x00037400015b7983 */ /* 0x000ea20000300800 */
[----:B------:R-:W-:Y:S01]  /*bda0*/  F2FP.SATFINITE.E4M3.F32.PACK_AB_MERGE_C R24, R25, R24, RZ ;  /* 0x000000181918723e */ /* 0x000fe200048070ff */
[----:B------:R-:W-:Y:S01]  /*bdb0*/  ULDC.64 UR6, c[0x0][0x228] ;  /* 0x00008a0000067ab9 */ /* 0x000fe20000000a00 */
[----:B------:R-:W-:Y:S01]  /*bdc0*/  F2FP.SATFINITE.E4M3.F32.PACK_AB_MERGE_C R28, R29, R28, RZ ;  /* 0x0000001c1d1c723e */ /* 0x000fe200048070ff */
[----:B------:R-:W0:Y:S01]  /*bdd0*/  S2R R92, SR_TID.X ;  /* 0x00000000005c7919 */ /* 0x000e220000002100 */
[----:B------:R-:W-:Y:S02]  /*bde0*/  F2FP.SATFINITE.E4M3.F32.PACK_AB_MERGE_C R32, R33, R32, RZ ;  /* 0x000000202120723e */ /* 0x000fe400048070ff */
[----:B------:R-:W-:Y:S01]  /*bdf0*/  F2FP.SATFINITE.E4M3.F32.PACK_AB_MERGE_C R56, R57, R56, RZ ;  /* 0x000000383938723e */ /* 0x000fe200048070ff */
[----:B------:R-:W3:Y:S01]  /*be00*/  LDL.LU R95, [R1+0x330] ;  /* 0x00033000015f7983 */ /* 0x000ee20000300800 */
[----:B------:R-:W-:Y:S02]  /*be10*/  F2FP.SATFINITE.E4M3.F32.PACK_AB_MERGE_C R60, R61, R60, RZ ;  /* 0x0000003c3d3c723e */ /* 0x000fe400048070ff */
[----:B------:R-:W-:Y:S01]  /*be20*/  F2FP.SATFINITE.E4M3.F32.PACK_AB_MERGE_C R64, R65, R64, RZ ;  /* 0x000000404140723e */ /* 0x000fe200048070ff */
[----:B------:R-:W4:Y:S01]  /*be30*/  LDL.LU R94, [R1+0x240] ;  /* 0x00024000015e7983 */ /* 0x000f220000300800 */
[----:B------:R-:W-:-:S02]  /*be40*/  F2FP.SATFINITE.E4M3.F32.PACK_AB_MERGE_C R4, R73, R72, RZ ;  /* 0x000000484904723e */ /* 0x000fc400048070ff */
[----:B------:R-:W-:Y:S01]  /*be50*/  F2FP.SATFINITE.E4M3.F32.PACK_AB_MERGE_C R11, R77, R76, RZ ;  /* 0x0000004c4d0b723e */ /* 0x000fe200048070ff */
[----:B------:R-:W5:Y:S01]  /*be60*/  LDL.LU R88, [R1+0x394] ;  /* 0x0003940001587983 */ /* 0x000f620000300800 */
[----:B------:R-:W-:Y:S02]  /*be70*/  F2FP.SATFINITE.E4M3.F32.PACK_AB_MERGE_C R8, R81, R80, RZ ;  /* 0x000000505108723e */ /* 0x000fe400048070ff */
[----:B------:R-:W-:Y:S01]  /*be80*/  F2FP.SATFINITE.E4M3.F32.PACK_AB_MERGE_C R40, R41, R40, RZ ;  /* 0x000000282928723e */ /* 0x000fe200048070ff */
[----:B------:R-:W4:Y:S01]  /*be90*/  LDL.LU R93, [R1+0x390] ;  /* 0x00039000015d7983 */ /* 0x000f220000300800 */
[----:B------:R-:W-:Y:S02]  /*bea0*/  F2FP.SATFINITE.E4M3.F32.PACK_AB_MERGE_C R44, R45, R44, RZ ;  /* 0x0000002c2d2c723e */ /* 0x000fe400048070ff */
[----:B------:R-:W-:Y:S02]  /*beb0*/  F2FP.SATFINITE.E4M3.F32.PACK_AB_MERGE_C R48, R49, R48, RZ ;  /* 0x000000303130723e */ /* 0x000fe400048070ff */
[----:B------:R-:W-:-:S02]  /*bec0*/  F2FP.SATFINITE.E4M3.F32.PACK_AB_MERGE_C R26, R27, R26, RZ ;  /* 0x0000001a1b1a723e */ /* 0x000fc400048070ff */
[----:B------:R-:W-:Y:S02]  /*bed0*/  F2FP.SATFINITE.E4M3.F32.PACK_AB_MERGE_C R30, R31, R30, RZ ;  /* 0x0000001e1f1e723e */ /* 0x000fe400048070ff */
[----:B------:R-:W-:Y:S02]  /*bee0*/  F2FP.SATFINITE.E4M3.F32.PACK_AB_MERGE_C R34, R35, R34, RZ ;  /* 0x000000222322723e */ /* 0x000fe400048070ff */
[----:B------:R-:W-:Y:S02]  /*bef0*/  F2FP.SATFINITE.E4M3.F32.PACK_AB_MERGE_C R42, R43, R42, RZ ;  /* 0x0000002a2b2a723e */ /* 0x000fe400048070ff */
[----:B------:R-:W-:Y:S02]  /*bf00*/  F2FP.SATFINITE.E4M3.F32.PACK_AB_MERGE_C R46, R47, R46, RZ ;  /* 0x0000002e2f2e723e */ /* 0x000fe400048070ff */
[----:B------:R-:W-:Y:S01]  /*bf10*/  F2FP.SATFINITE.E4M3.F32.PACK_AB_MERGE_C R50, R51, R50, RZ ;  /* 0x000000323332723e */ /* 0x000fe200048070ff */
[C---:B0-----:R-:W-:Y:S01]  /*bf20*/  IMAD.SHL.U32 R0, R92.reuse, 0x8, RZ ;  /* 0x000000085c007824 */ /* 0x041fe200078e00ff */
[C---:B------:R-:W-:Y:S01]  /*bf30*/  LOP3.LUT R7, R92.reuse, 0x100, RZ, 0xc0, !PT ;  /* 0x000001005c077812 */ /* 0x040fe200078ec0ff */
[C---:B------:R-:W-:Y:S01]  /*bf40*/  IMAD.SHL.U32 R2, R92.reuse, 0x400, RZ ;  /* 0x000004005c027824 */ /* 0x040fe200078e00ff */
[----:B------:R-:W-:Y:S01]  /*bf50*/  F2FP.SATFINITE.E4M3.F32.PACK_AB_MERGE_C R74, R75, R74, RZ ;  /* 0x0000004a4b4a723e */ /* 0x000fe200048070ff */
[----:B------:R-:W-:Y:S01]  /*bf60*/  IMAD.SHL.U32 R5, R92, 0x1000, RZ ;  /* 0x000010005c057824 */ /* 0x000fe200078e00ff */
[----:B------:R-:W-:Y:S01]  /*bf70*/  LOP3.LUT R6, R0, 0x700, RZ, 0xc0, !PT ;  /* 0x0000070000067812 */ /* 0x000fe200078ec0ff */
[----:B------:R-:W-:Y:S01]  /*bf80*/  IMAD.SHL.U32 R13, R92, 0x20, RZ ;  /* 0x000000205c0d7824 */ /* 0x000fe200078e00ff */
[----:B------:R-:W-:Y:S01]  /*bf90*/  LOP3.LUT R0, R2, 0x6000, RZ, 0xc0, !PT ;  /* 0x0000600002007812 */ /* 0x000fe200078ec0ff */
[----:B------:R-:W-:Y:S01]  /*bfa0*/  IMAD.SHL.U32 R3, R92, 0x4, RZ ;  /* 0x000000045c037824 */ /* 0x000fe200078e00ff */
[----:B------:R-:W-:Y:S01]  /*bfb0*/  LOP3.LUT R5, R5, 0x6000, RZ, 0xc0, !PT ;  /* 0x0000600005057812 */ /* 0x000fe200078ec0ff */
[----:B------:R-:W4:Y:S01]  /*bfc0*/  LDL.LU R92, [R1+0x32c] ;  /* 0x00032c00015c7983 */ /* 0x000f220000300800 */
[----:B------:R-:W-:-:S02]  /*bfd0*/  LOP3.LUT R13, R0, 0x60, R13, 0xf8, !PT ;  /* 0x00000060000d7812 */ /* 0x000fc400078ef80d */
[----:B------:R-:W-:Y:S02]  /*bfe0*/  LOP3.LUT R2, R6, 0x70, R3, 0xf8, !PT ;  /* 0x0000007006027812 */ /* 0x000fe400078ef803 */
[----:B------:R-:W-:Y:S02]  /*bff0*/  LOP3.LUT R24, R24, 0xffff, RZ, 0xc0, !PT ;  /* 0x0000ffff18187812 */ /* 0x000fe400078ec0ff */
[----:B------:R-:W-:Y:S02]  /*c000*/  LOP3.LUT R3, R28, 0xffff, RZ, 0xc0, !PT ;  /* 0x0000ffff1c037812 */ /* 0x000fe400078ec0ff */
[----:B------:R-:W-:Y:S02]  /*c010*/  LOP3.LUT R32, R32, 0xffff, RZ, 0xc0, !PT ;  /* 0x0000ffff20207812 */ /* 0x000fe400078ec0ff */
[----:B------:R-:W-:Y:S02]  /*c020*/  LOP3.LUT R56, R56, 0xffff, RZ, 0xc0, !PT ;  /* 0x0000ffff38387812 */ /* 0x000fe400078ec0ff */
[----:B------:R-:W-:-:S02]  /*c030*/  LOP3.LUT R64, R64, 0xffff, RZ, 0xc0, !PT ;  /* 0x0000ffff40407812 */ /* 0x000fc400078ec0ff */
[----:B------:R-:W-:Y:S02]  /*c040*/  LOP3.LUT R4, R4, 0xffff, RZ, 0xc0, !PT ;  /* 0x0000ffff04047812 */ /* 0x000fe400078ec0ff */
[----:B------:R-:W-:Y:S02]  /*c050*/  LOP3.LUT R11, R11, 0xffff, RZ, 0xc0, !PT ;  /* 0x0000ffff0b0b7812 */ /* 0x000fe400078ec0ff */
[----:B------:R-:W-:Y:S02]  /*c060*/  LOP3.LUT R8, R8, 0xffff, RZ, 0xc0, !PT ;  /* 0x0000ffff08087812 */ /* 0x000fe400078ec0ff */
[----:B------:R-:W-:Y:S02]  /*c070*/  R2UR UR4, R7 ;  /* 0x00000000070472ca */ /* 0x000fe400000e0000 */
[--C-:B------:R-:W-:Y:S02]  /*c080*/  PRMT R7, R32, 0x3340, R1.reuse ;  /* 0x0000334020077816 */ /* 0x100fe40000000001 */
[----:B------:R-:W-:-:S02]  /*c090*/  PRMT R17, R64, 0x3340, R1 ;  /* 0x0000334040117816 */ /* 0x000fc40000000001 */
[----:B------:R-:W-:Y:S02]  /*c0a0*/  PRMT R12, R24, 0x3340, R3 ;  /* 0x00003340180c7816 */ /* 0x000fe40000000003 */
[----:B------:R-:W-:Y:S02]  /*c0b0*/  LOP3.LUT R40, R40, 0xffff, RZ, 0xc0, !PT ;  /* 0x0000ffff28287812 */ /* 0x000fe400078ec0ff */
[----:B------:R-:W-:Y:S02]  /*c0c0*/  LOP3.LUT R9, R44, 0xffff, RZ, 0xc0, !PT ;  /* 0x0000ffff2c097812 */ /* 0x000fe400078ec0ff */
[----:B------:R-:W-:Y:S02]  /*c0d0*/  LOP3.LUT R48, R48, 0xffff, RZ, 0xc0, !PT ;  /* 0x0000ffff30307812 */ /* 0x000fe400078ec0ff */
[----:B------:R-:W-:Y:S02]  /*c0e0*/  PRMT R19, R8, 0x3340, R1 ;  /* 0x0000334008137816 */ /* 0x000fe40000000001 */
[----:B------:R-:W-:-:S02]  /*c0f0*/  PRMT R14, R4, 0x3340, R11 ;  /* 0x00003340040e7816 */ /* 0x000fc4000000000b */
[----:B------:R-:W-:Y:S02]  /*c100*/  F2FP.SATFINITE.E4M3.F32.PACK_AB_MERGE_C R78, R79, R78, RZ ;  /* 0x0000004e4f4e723e */ /* 0x000fe400048070ff */
[----:B------:R-:W-:Y:S02]  /*c110*/  F2FP.SATFINITE.E4M3.F32.PACK_AB_MERGE_C R82, R83, R82, RZ ;  /* 0x000000525352723e */ /* 0x000fe400048070ff */
[----:B------:R-:W-:Y:S02]  /*c120*/  PRMT R12, R12, 0x5410, R7 ;  /* 0x000054100c0c7816 */ /* 0x000fe40000000007 */
[----:B------:R-:W-:Y:S02]  /*c130*/  PRMT R15, R48, 0x3340, R1 ;  /* 0x00003340300f7816 */ /* 0x000fe40000000001 */
[----:B------:R-:W-:Y:S02]  /*c140*/  PRMT R10, R40, 0x3340, R9 ;  /* 0x00003340280a7816 */ /* 0x000fe40000000009 */
[----:B------:R-:W-:-:S02]  /*c150*/  PRMT R7, R14, 0x5410, R19 ;  /* 0x000054100e077816 */ /* 0x000fc40000000013 */
[----:B------:R-:W-:Y:S02]  /*c160*/  LOP3.LUT R26, R26, 0xffff, RZ, 0xc0, !PT ;  /* 0x0000ffff1a1a7812 */ /* 0x000fe400078ec0ff */
[----:B------:R-:W-:Y:S02]  /*c170*/  LOP3.LUT R34, R34, 0xffff, RZ, 0xc0, !PT ;  /* 0x0000ffff22227812 */ /* 0x000fe400078ec0ff */
[----:B------:R-:W-:Y:S02]  /*c180*/  LOP3.LUT R42, R42, 0xffff, RZ, 0xc0, !PT ;  /* 0x0000ffff2a2a7812 */ /* 0x000fe400078ec0ff */
[----:B------:R-:W-:Y:S02]  /*c190*/  LOP3.LUT R19, R46, 0xffff, RZ, 0xc0, !PT ;  /* 0x0000ffff2e137812 */ /* 0x000fe400078ec0ff */
[----:B------:R-:W-:Y:S02]  /*c1a0*/  LOP3.LUT R50, R50, 0xffff, RZ, 0xc0, !PT ;  /* 0x0000ffff32327812 */ /* 0x000fe400078ec0ff */
[----:B------:R-:W-:-:S02]  /*c1b0*/  F2FP.SATFINITE.E4M3.F32.PACK_AB_MERGE_C R58, R59, R58, RZ ;  /* 0x0000003a3b3a723e */ /* 0x000fc400048070ff */
[----:B------:R-:W-:Y:S02]  /*c1c0*/  F2FP.SATFINITE.E4M3.F32.PACK_AB_MERGE_C R62, R63, R62, RZ ;  /* 0x0000003e3f3e723e */ /* 0x000fe400048070ff */
[----:B------:R-:W-:Y:S02]  /*c1d0*/  F2FP.SATFINITE.E4M3.F32.PACK_AB_MERGE_C R66, R67, R66, RZ ;  /* 0x000000424342723e */ /* 0x000fe400048070ff */
[----:B------:R-:W-:Y:S02]  /*c1e0*/  F2FP.SATFINITE.E4M3.F32.PACK_AB_MERGE_C R36, R37, R36, RZ ;  /* 0x000000242524723e */ /* 0x000fe400048070ff */
[----:B------:R-:W-:Y:S02]  /*c1f0*/  F2FP.SATFINITE.E4M3.F32.PACK_AB_MERGE_C R52, R53, R52, RZ ;  /* 0x000000343534723e */ /* 0x000fe400048070ff */
[----:B------:R-:W-:Y:S02]  /*c200*/  F2FP.SATFINITE.E4M3.F32.PACK_AB_MERGE_C R68, R69, R68, RZ ;  /* 0x000000444544723e */ /* 0x000fe400048070ff */
[----:B------:R-:W-:-:S02]  /*c210*/  F2FP.SATFINITE.E4M3.F32.PACK_AB_MERGE_C R38, R39, R38, RZ ;  /* 0x000000262726723e */ /* 0x000fc400048070ff */
[----:B------:R-:W-:Y:S02]  /*c220*/  F2FP.SATFINITE.E4M3.F32.PACK_AB_MERGE_C R54, R55, R54, RZ ;  /* 0x000000363736723e */ /* 0x000fe400048070ff */
[----:B------:R-:W-:Y:S02]  /*c230*/  F2FP.SATFINITE.E4M3.F32.PACK_AB_MERGE_C R70, R71, R70, RZ ;  /* 0x000000464746723e */ /* 0x000fe400048070ff */
[----:B------:R-:W-:Y:S02]  /*c240*/  F2FP.SATFINITE.E4M3.F32.PACK_AB_MERGE_C R84, R85, R84, RZ ;  /* 0x000000545554723e */ /* 0x000fe400048070ff */
[----:B------:R-:W-:Y:S02]  /*c250*/  F2FP.SATFINITE.E4M3.F32.PACK_AB_MERGE_C R86, R87, R86, RZ ;  /* 0x000000565756723e */ /* 0x000fe400048070ff */
[----:B--2---:R-:W-:Y:S02]  /*c260*/  LOP3.LUT R0, R5, 0xff0, R91, 0xf8, !PT ;  /* 0x00000ff005007812 */ /* 0x004fe400078ef85b */
[----:B------:R-:W2:Y:S04]  /*c270*/  LDL.LU R91, [R1+0x328] ;  /* 0x00032800015b7983 */ /* 0x000ea80000300800 */
[----:B------:R-:W2:Y:S04]  /*c280*/  LDL.LU R90, [R1+0x324] ;  /* 0x00032400015a7983 */ /* 0x000ea80000300800 */
[----:B------:R-:W2:Y:S01]  /*c290*/  LDL.LU R89, [R1+0x320] ;  /* 0x0003200001597983 */ /* 0x000ea20000300800 */
[----:B------:R-:W-:-:S04]  /*c2a0*/  LOP3.LUT R5, R60, 0xffff, RZ, 0xc0, !PT ;  /* 0x0000ffff3c057812 */ /* 0x000fc800078ec0ff */
[----:B------:R-:W-:-:S04]  /*c2b0*/  PRMT R6, R56, 0x3340, R5 ;  /* 0x0000334038067816 */ /* 0x000fc80000000005 */
[----:B------:R-:W-:Y:S02]  /*c2c0*/  PRMT R6, R6, 0x5410, R17 ;  /* 0x0000541006067816 */ /* 0x000fe40000000011 */
[----:B------:R-:W-:Y:S02]  /*c2d0*/  LOP3.LUT R17, R30, 0xffff, RZ, 0xc0, !PT ;  /* 0x0000ffff1e117812 */ /* 0x000fe400078ec0ff */
[----:B------:R-:W-:Y:S02]  /*c2e0*/  LOP3.LUT R74, R74, 0xffff, RZ, 0xc0, !PT ;  /* 0x0000ffff4a4a7812 */ /* 0x000fe400078ec0ff */
[----:B------:R-:W-:Y:S02]  /*c2f0*/  LOP3.LUT R23, R78, 0xffff, RZ, 0xc0, !PT ;  /* 0x0000ffff4e177812 */ /* 0x000fe400078ec0ff */
[----:B------:R-:W-:Y:S02]  /*c300*/  LOP3.LUT R82, R82, 0xffff, RZ, 0xc0, !PT ;  /* 0x0000ffff52527812 */ /* 0x000fe400078ec0ff */
[----:B------:R-:W-:-:S02]  /*c310*/  LOP3.LUT R2, R13, R2, RZ, 0x3c, !PT ;  /* 0x000000020d027212 */ /* 0x000fc400078e3cff */
[----:B------:R-:W-:Y:S02]  /*c320*/  PRMT R10, R10, 0x5410, R15 ;  /* 0x000054100a0a7816 */ /* 0x000fe4000000000f */
[----:B------:R-:W-:Y:S02]  /*c330*/  PRMT R13, R34, 0x3340, R1 ;  /* 0x00003340220d7816 */ /* 0x000fe40000000001 */
[----:B------:R-:W-:Y:S02]  /*c340*/  PRMT R16, R26, 0x3340, R17 ;  /* 0x000033401a107816 */ /* 0x000fe40000000011 */
[----:B------:R-:W-:Y:S02]  /*c350*/  PRMT R15, R50, 0x3340, R1 ;  /* 0x00003340320f7816 */ /* 0x000fe40000000001 */
[----:B------:R-:W-:Y:S02]  /*c360*/  PRMT R14, R42, 0x3340, R19 ;  /* 0x000033402a0e7816 */ /* 0x000fe40000000013 */
[----:B------:R-:W-:-:S02]  /*c370*/  LOP3.LUT R58, R58, 0xffff, RZ, 0xc0, !PT ;  /* 0x0000ffff3a3a7812 */ /* 0x000fc400078ec0ff */
[----:B------:R-:W-:Y:S02]  /*c380*/  LOP3.LUT R21, R62, 0xffff, RZ, 0xc0, !PT ;  /* 0x0000ffff3e157812 */ /* 0x000fe400078ec0ff */
[----:B------:R-:W-:Y:S02]  /*c390*/  LOP3.LUT R66, R66, 0xffff, RZ, 0xc0, !PT ;  /* 0x0000ffff42427812 */ /* 0x000fe400078ec0ff */
[----:B------:R-:W-:Y:S02]  /*c3a0*/  PRMT R27, R82, 0x3340, R1 ;  /* 0x00003340521b7816 */ /* 0x000fe40000000001 */
[----:B------:R-:W-:Y:S02]  /*c3b0*/  PRMT R20, R74, 0x3340, R23 ;  /* 0x000033404a147816 */ /* 0x000fe40000000017 */
[----:B------:R-:W-:Y:S02]  /*c3c0*/  SHF.R.U32.HI R24, RZ, 0x8, R24 ;  /* 0x00000008ff187819 */ /* 0x000fe40000011618 */
[----:B------:R-:W-:-:S02]  /*c3d0*/  SHF.R.U32.HI R3, RZ, 0x8, R3 ;  /* 0x00000008ff037819 */ /* 0x000fc40000011603 */
[----:B------:R-:W-:Y:S02]  /*c3e0*/  PRMT R16, R16, 0x5410, R13 ;  /* 0x0000541010107816 */ /* 0x000fe4000000000d */
[----:B------:R-:W-:Y:S02]  /*c3f0*/  SHF.R.U32.HI R32, RZ, 0x8, R32 ;  /* 0x00000008ff207819 */ /* 0x000fe40000011620 */
[----:B------:R-:W-:Y:S02]  /*c400*/  PRMT R13, R14, 0x5410, R15 ;  /* 0x000054100e0d7816 */ /* 0x000fe4000000000f */
[----:B------:R-:W-:Y:S02]  /*c410*/  PRMT R25, R66, 0x3340, R1 ;  /* 0x0000334042197816 */ /* 0x000fe40000000001 */
[----:B------:R-:W-:Y:S02]  /*c420*/  PRMT R18, R58, 0x3340, R21 ;  /* 0x000033403a127816 */ /* 0x000fe40000000015 */
[----:B------:R-:W-:-:S02]  /*c430*/  PRMT R15, R20, 0x5410, R27 ;  /* 0x00005410140f7816 */ /* 0x000fc4000000001b */
[----:B------:R-:W-:Y:S02]  /*c440*/  SHF.R.U32.HI R40, RZ, 0x8, R40 ;  /* 0x00000008ff287819 */ /* 0x000fe40000011628 */
[----:B------:R-:W-:Y:S02]  /*c450*/  SHF.R.U32.HI R9, RZ, 0x8, R9 ;  /* 0x00000008ff097819 */ /* 0x000fe40000011609 */
[----:B------:R-:W-:Y:S02]  /*c460*/  LOP3.LUT R3, R3, 0xffff, RZ, 0xc0, !PT ;  /* 0x0000ffff03037812 */ /* 0x000fe400078ec0ff */
[----:B------:R-:W-:Y:S02]  /*c470*/  LOP3.LUT R20, R24, 0xffff, RZ, 0xc0, !PT ;  /* 0x0000ffff18147812 */ /* 0x000fe400078ec0ff */
[----:B------:R-:W-:Y:S02]  /*c480*/  SHF.R.U32.HI R56, RZ, 0x8, R56 ;  /* 0x00000008ff387819 */ /* 0x000fe40000011638 */
[----:B------:R-:W-:-:S02]  /*c490*/  SHF.R.U32.HI R5, RZ, 0x8, R5 ;  /* 0x00000008ff057819 */ /* 0x000fc40000011605 */
[----:B------:R-:W-:Y:S02]  /*c4a0*/  SHF.R.U32.HI R4, RZ, 0x8, R4 ;  /* 0x00000008ff047819 */ /* 0x000fe40000011604 */
[----:B------:R-:W-:Y:S02]  /*c4b0*/  SHF.R.U32.HI R11, RZ, 0x8, R11 ;  /* 0x00000008ff0b7819 */ /* 0x000fe4000001160b */
[----:B------:R-:W-:Y:S02]  /*c4c0*/  SHF.R.U32.HI R48, RZ, 0x8, R48 ;  /* 0x00000008ff307819 */ /* 0x000fe40000011630 */
[----:B------:R-:W-:Y:S02]  /*c4d0*/  LOP3.LUT R32, R32, 0xffff, RZ, 0xc0, !PT ;  /* 0x0000ffff20207812 */ /* 0x000fe400078ec0ff */
[----:B------:R-:W-:Y:S02]  /*c4e0*/  SHF.R.U32.HI R64, RZ, 0x8, R64 ;  /* 0x00000008ff407819 */ /* 0x000fe40000011640 */
[----:B------:R-:W-:-:S02]  /*c4f0*/  SHF.R.U32.HI R8, RZ, 0x8, R8 ;  /* 0x00000008ff087819 */ /* 0x000fc40000011608 */
[----:B------:R-:W-:Y:S02]  /*c500*/  PRMT R14, R18, 0x5410, R25 ;  /* 0x00005410120e7816 */ /* 0x000fe40000000019 */
[----:B------:R-:W-:Y:S02]  /*c510*/  LOP3.LUT R9, R9, 0xffff, RZ, 0xc0, !PT ;  /* 0x0000ffff09097812 */ /* 0x000fe400078ec0ff */
[----:B------:R-:W-:Y:S02]  /*c520*/  LOP3.LUT R18, R40, 0xffff, RZ, 0xc0, !PT ;  /* 0x0000ffff28127812 */ /* 0x000fe400078ec0ff */
[----:B------:R-:W-:Y:S02]  /*c530*/  PRMT R20, R20, 0x3340, R3 ;  /* 0x0000334014147816 */ /* 0x000fe40000000003 */
[----:B------:R-:W-:Y:S02]  /*c540*/  LOP3.LUT R5, R5, 0xffff, RZ, 0xc0, !PT ;  /* 0x0000ffff05057812 */ /* 0x000fe400078ec0ff */
[----:B------:R-:W-:-:S02]  /*c550*/  LOP3.LUT R56, R56, 0xffff, RZ, 0xc0, !PT ;  /* 0x0000ffff38387812 */ /* 0x000fc400078ec0ff */
[----:B------:R-:W-:Y:S02]  /*c560*/  LOP3.LUT R11, R11, 0xffff, RZ, 0xc0, !PT ;  /* 0x0000ffff0b0b7812 */ /* 0x000fe400078ec0ff */
[----:B------:R-:W-:Y:S02]  /*c570*/  LOP3.LUT R22, R4, 0xffff, RZ, 0xc0, !PT ;  /* 0x0000ffff04167812 */ /* 0x000fe400078ec0ff */
[----:B------:R-:W-:Y:S02]  /*c580*/  LOP3.LUT R48, R48, 0xffff, RZ, 0xc0, !PT ;  /* 0x0000ffff30307812 */ /* 0x000fe400078ec0ff */
[----:B------:R-:W-:Y:S02]  /*c590*/  PRMT R3, R32, 0x3340, R1 ;  /* 0x0000334020037816 */ /* 0x000fe40000000001 */
[----:B------:R-:W-:Y:S02]  /*c5a0*/  LOP3.LUT R64, R64, 0xffff, RZ, 0xc0, !PT ;  /* 0x0000ffff40407812 */ /* 0x000fe400078ec0ff */
[----:B------:R-:W-:-:S02]  /*c5b0*/  LOP3.LUT R24, R8, 0xffff, RZ, 0xc0, !PT ;  /* 0x0000ffff08187812 */ /* 0x000fc400078ec0ff */
[----:B------:R-:W-:Y:S02]  /*c5c0*/  PRMT R18, R18, 0x3340, R9 ;  /* 0x0000334012127816 */ /* 0x000fe40000000009 */
[----:B------:R-:W-:Y:S02]  /*c5d0*/  PRMT R4, R56, 0x3340, R5 ;  /* 0x0000334038047816 */ /* 0x000fe40000000005 */
[----:B------:R-:W-:Y:S02]  /*c5e0*/  PRMT R8, R22, 0x3340, R11 ;  /* 0x0000334016087816 */ /* 0x000fe4000000000b */
[--C-:B------:R-:W-:Y:S02]  /*c5f0*/  PRMT R9, R48, 0x3340, R1.reuse ;  /* 0x0000334030097816 */ /* 0x100fe40000000001 */
[--C-:B------:R-:W-:Y:S02]  /*c600*/  PRMT R5, R64, 0x3340, R1.reuse ;  /* 0x0000334040057816 */ /* 0x100fe40000000001 */
[----:B------:R-:W-:-:S02]  /*c610*/  PRMT R11, R24, 0x3340, R1 ;  /* 0x00003340180b7816 */ /* 0x000fc40000000001 */
[----:B------:R-:W-:Y:S02]  /*c620*/  SHF.R.U32.HI R26, RZ, 0x8, R26 ;  /* 0x00000008ff1a7819 */ /* 0x000fe4000001161a */
[----:B------:R-:W-:Y:S02]  /*c630*/  SHF.R.U32.HI R17, RZ, 0x8, R17 ;  /* 0x00000008ff117819 */ /* 0x000fe40000011611 */
[----:B------:R-:W-:Y:S02]  /*c640*/  SHF.R.U32.HI R34, RZ, 0x8, R34 ;  /* 0x00000008ff227819 */ /* 0x000fe40000011622 */
[----:B------:R-:W-:Y:S02]  /*c650*/  PRMT R20, R20, 0x5410, R3 ;  /* 0x0000541014147816 */ /* 0x000fe40000000003 */
[----:B------:R-:W-:Y:S02]  /*c660*/  LOP3.LUT R3, R36, 0xffff, RZ, 0xc0, !PT ;  /* 0x0000ffff24037812 */ /* 0x000fe400078ec0ff */
[----:B------:R-:W-:-:S02]  /*c670*/  SHF.R.U32.HI R42, RZ, 0x8, R42 ;  /* 0x00000008ff2a7819 */ /* 0x000fc4000001162a */
[----:B------:R-:W-:Y:S02]  /*c680*/  SHF.R.U32.HI R19, RZ, 0x8, R19 ;  /* 0x00000008ff137819 */ /* 0x000fe40000011613 */
[----:B------:R-:W-:Y:S02]  /*c690*/  SHF.R.U32.HI R50, RZ, 0x8, R50 ;  /* 0x00000008ff327819 */ /* 0x000fe40000011632 */
[----:B------:R-:W-:Y:S02]  /*c6a0*/  LOP3.LUT R17, R17, 0xffff, RZ, 0xc0, !PT ;  /* 0x0000ffff11117812 */ /* 0x000fe400078ec0ff */
[----:B------:R-:W-:Y:S02]  /*c6b0*/  LOP3.LUT R26, R26, 0xffff, RZ, 0xc0, !PT ;  /* 0x0000ffff1a1a7812 */ /* 0x000fe400078ec0ff */
[----:B------:R-:W-:Y:S02]  /*c6c0*/  LOP3.LUT R22, R34, 0xffff, RZ, 0xc0, !PT ;  /* 0x0000ffff22167812 */ /* 0x000fe400078ec0ff */
[----:B------:R-:W-:-:S02]  /*c6d0*/  PRMT R18, R18, 0x5410, R9 ;  /* 0x0000541012127816 */ /* 0x000fc40000000009 */
[----:B------:R-:W-:Y:S02]  /*c6e0*/  PRMT R24, R4, 0x5410, R5 ;  /* 0x0000541004187816 */ /* 0x000fe40000000005 */
[----:B------:R-:W-:Y:S02]  /*c6f0*/  PRMT R11, R8, 0x5410, R11 ;  /* 0x00005410080b7816 */ /* 0x000fe4000000000b */
[----:B------:R-:W-:Y:S02]  /*c700*/  SHF.R.U32.HI R58, RZ, 0x8, R58 ;  /* 0x00000008ff3a7819 */ /* 0x000fe4000001163a */
[----:B------:R-:W-:Y:S02]  /*c710*/  SHF.R.U32.HI R21, RZ, 0x8, R21 ;  /* 0x00000008ff157819 */ /* 0x000fe40000011615 */
[----:B------:R-:W-:Y:S02]  /*c720*/  SHF.R.U32.HI R66, RZ, 0x8, R66 ;  /* 0x00000008ff427819 */ /* 0x000fe40000011642 */
[----:B------:R-:W-:-:S02]  /*c730*/  SHF.R.U32.HI R74, RZ, 0x8, R74 ;  /* 0x00000008ff4a7819 */ /* 0x000fc4000001164a */
[----:B------:R-:W-:Y:S02]  /*c740*/  SHF.R.U32.HI R23, RZ, 0x8, R23 ;  /* 0x00000008ff177819 */ /* 0x000fe40000011617 */
[----:B------:R-:W-:Y:S02]  /*c750*/  SHF.R.U32.HI R82, RZ, 0x8, R82 ;  /* 0x00000008ff527819 */ /* 0x000fe40000011652 */
[----:B------:R-:W-:Y:S02]  /*c760*/  LOP3.LUT R9, R52, 0xffff, RZ, 0xc0, !PT ;  /* 0x0000ffff34097812 */ /* 0x000fe400078ec0ff */
[--C-:B------:R-:W-:Y:S02]  /*c770*/  PRMT R4, R12, 0x4210, R3.reuse ;  /* 0x000042100c047816 */ /* 0x100fe40000000003 */
[----:B------:R-:W-:Y:S02]  /*c780*/  PRMT R8, R20, 0x5210, R3 ;  /* 0x0000521014087816 */ /* 0x000fe40000000003 */
[----:B------:R-:W-:Y:S01]  /*c790*/  LOP3.LUT R3, R68, 0xffff, RZ, 0xc0, !PT ;  /* 0x0000ffff44037812 */ /* 0x000fe200078ec0ff */
[----:B------:R-:W-:Y:S01]  /*c7a0*/  ULEA UR5, UR4, UR8, 0x4 ;  /* 0x0000000804057291 */ /* 0x000fe2000f8e203f */
[----:B------:R-:W-:Y:S01]  /*c7b0*/  LOP3.LUT R19, R19, 0xffff, RZ, 0xc0, !PT ;  /* 0x0000ffff13137812 */ /* 0x000fe200078ec0ff */
[----:B------:R-:W4:Y:S01]  /*c7c0*/  LDC R20, c[0x0][0x248] ;  /* 0x00009200ff147b82 */ /* 0x000f220000000800 */
[----:B------:R-:W-:-:S02]  /*c7d0*/  LOP3.LUT R42, R42, 0xffff, RZ, 0xc0, !PT ;  /* 0x0000ffff2a2a7812 */ /* 0x000fc400078ec0ff */
[----:B------:R-:W-:Y:S02]  /*c7e0*/  LOP3.LUT R50, R50, 0xffff, RZ, 0xc0, !PT ;  /* 0x0000ffff32327812 */ /* 0x000fe400078ec0ff */
[----:B------:R-:W-:Y:S02]  /*c7f0*/  PRMT R17, R26, 0x3340, R17 ;  /* 0x000033401a117816 */ /* 0x000fe40000000011 */
[----:B------:R-:W-:Y:S02]  /*c800*/  PRMT R22, R22, 0x3340, R1 ;  /* 0x0000334016167816 */ /* 0x000fe40000000001 */
[----:B------:R-:W-:Y:S02]  /*c810*/  LOP3.LUT R21, R21, 0xffff, RZ, 0xc0, !PT ;  /* 0x0000ffff15157812 */ /* 0x000fe400078ec0ff */
[----:B------:R-:W-:Y:S02]  /*c820*/  LOP3.LUT R58, R58, 0xffff, RZ, 0xc0, !PT ;  /* 0x0000ffff3a3a7812 */ /* 0x000fe400078ec0ff */
[----:B------:R-:W-:-:S02]  /*c830*/  LOP3.LUT R66, R66, 0xffff, RZ, 0xc0, !PT ;  /* 0x0000ffff42427812 */ /* 0x000fc400078ec0ff */
[----:B------:R-:W-:Y:S02]  /*c840*/  LOP3.LUT R23, R23, 0xffff, RZ, 0xc0, !PT ;  /* 0x0000ffff17177812 */ /* 0x000fe400078ec0ff */
[----:B------:R-:W-:Y:S02]  /*c850*/  LOP3.LUT R74, R74, 0xffff, RZ, 0xc0, !PT ;  /* 0x0000ffff4a4a7812 */ /* 0x000fe400078ec0ff */
[----:B------:R-:W-:Y:S02]  /*c860*/  LOP3.LUT R82, R82, 0xffff, RZ, 0xc0, !PT ;  /* 0x0000ffff52527812 */ /* 0x000fe400078ec0ff */
[----:B------:R-:W-:Y:S02]  /*c870*/  PRMT R5, R10, 0x4210, R9 ;  /* 0x000042100a057816 */ /* 0x000fe40000000009 */
[--C-:B------:R-:W-:Y:S02]  /*c880*/  PRMT R6, R6, 0x4210, R3.reuse ;  /* 0x0000421006067816 */ /* 0x100fe40000000003 */
[----:B------:R-:W-:-:S02]  /*c890*/  PRMT R10, R24, 0x5210, R3 ;  /* 0x00005210180a7816 */ /* 0x000fc40000000003 */
[----:B------:R-:W-:Y:S02]  /*c8a0*/  LOP3.LUT R3, R38, 0xffff, RZ, 0xc0, !PT ;  /* 0x0000ffff26037812 */ /* 0x000fe400078ec0ff */
[----:B------:R-:W-:Y:S02]  /*c8b0*/  PRMT R19, R42, 0x3340, R19 ;  /* 0x000033402a137816 */ /* 0x000fe40000000013 */
[----:B------:R-:W-:Y:S02]  /*c8c0*/  PRMT R50, R50, 0x3340, R1 ;  /* 0x0000334032327816 */ /* 0x000fe40000000001 */
[----:B------:R-:W-:Y:S02]  /*c8d0*/  PRMT R22, R17, 0x5410, R22 ;  /* 0x0000541011167816 */ /* 0x000fe40000000016 */
[----:B------:R-:W-:Y:S02]  /*c8e0*/  PRMT R21, R58, 0x3340, R21 ;  /* 0x000033403a157816 */ /* 0x000fe40000000015 */
[----:B------:R-:W-:-:S02]  /*c8f0*/  PRMT R66, R66, 0x3340, R1 ;  /* 0x0000334042427816 */ /* 0x000fc40000000001 */
[----:B------:R-:W-:Y:S02]  /*c900*/  PRMT R23, R74, 0x3340, R23 ;  /* 0x000033404a177816 */ /* 0x000fe40000000017 */
[----:B------:R-:W-:Y:S02]  /*c910*/  PRMT R82, R82, 0x3340, R1 ;  /* 0x0000334052527816 */ /* 0x000fe40000000001 */
[--C-:B------:R-:W-:Y:S02]  /*c920*/  PRMT R12, R16, 0x4210, R3.reuse ;  /* 0x00004210100c7816 */ /* 0x100fe40000000003 */
[----:B------:R-:W-:Y:S02]  /*c930*/  PRMT R17, R19, 0x5410, R50 ;  /* 0x0000541013117816 */ /* 0x000fe40000000032 */
[----:B------:R-:W-:Y:S02]  /*c940*/  PRMT R16, R22, 0x5210, R3 ;  /* 0x0000521016107816 */ /* 0x000fe40000000003 */
[----:B------:R-:W-:-:S02]  /*c950*/  PRMT R66, R21, 0x5410, R66 ;  /* 0x0000541015427816 */ /* 0x000fc40000000042 */
[----:B------:R-:W-:Y:S02]  /*c960*/  PRMT R19, R23, 0x5410, R82 ;  /* 0x0000541017137816 */ /* 0x000fe40000000052 */
[----:B------:R-:W-:Y:S02]  /*c970*/  LOP3.LUT R84, R84, 0xffff, RZ, 0xc0, !PT ;  /* 0x0000ffff54547812 */ /* 0x000fe400078ec0ff */
[----:B------:R-:W-:Y:S02]  /*c980*/  LOP3.LUT R54, R54, 0xffff, RZ, 0xc0, !PT ;  /* 0x0000ffff36367812 */ /* 0x000fe400078ec0ff */
[----:B------:R-:W-:Y:S02]  /*c990*/  LOP3.LUT R3, R70, 0xffff, RZ, 0xc0, !PT ;  /* 0x0000ffff46037812 */ /* 0x000fe400078ec0ff */
[----:B------:R-:W-:Y:S02]  /*c9a0*/  LOP3.LUT R86, R86, 0xffff, RZ, 0xc0, !PT ;  /* 0x0000ffff56567812 */ /* 0x000fe400078ec0ff */
[----:B------:R-:W-:-:S02]  /*c9b0*/  PRMT R9, R18, 0x5210, R9 ;  /* 0x0000521012097816 */ /* 0x000fc40000000009 */
[--C-:B------:R-:W-:Y:S01]  /*c9c0*/  PRMT R7, R7, 0x4210, R84.reuse ;  /* 0x0000421007077816 */ /* 0x100fe20000000054 */
[----:B------:R-:W-:Y:S01]  /*c9d0*/  BAR.SYNC.DEFER_BLOCKING 0x0 ;  /* 0x0000000000007b1d */ /* 0x000fe20000010000 */
[----:B------:R-:W-:Y:S02]  /*c9e0*/  PRMT R11, R11, 0x5210, R84 ;  /* 0x000052100b0b7816 */ /* 0x000fe40000000054 */
[--C-:B------:R-:W-:Y:S02]  /*c9f0*/  PRMT R13, R13, 0x4210, R54.reuse ;  /* 0x000042100d0d7816 */ /* 0x100fe40000000036 */
[----:B------:R-:W-:Y:S02]  /*ca00*/  PRMT R17, R17, 0x5210, R54 ;  /* 0x0000521011117816 */ /* 0x000fe40000000036 */
[--C-:B------:R-:W-:Y:S02]  /*ca10*/  PRMT R14, R14, 0x4210, R3.reuse ;  /* 0x000042100e0e7816 */ /* 0x100fe40000000003 */
[----:B------:R-:W-:-:S02]  /*ca20*/  PRMT R18, R66, 0x5210, R3 ;  /* 0x0000521042127816 */ /* 0x000fc40000000003 */
[--C-:B------:R-:W-:Y:S02]  /*ca30*/  PRMT R15, R15, 0x4210, R86.reuse ;  /* 0x000042100f0f7816 */ /* 0x100fe40000000056 */
[----:B------:R-:W-:Y:S01]  /*ca40*/  PRMT R19, R19, 0x5210, R86 ;  /* 0x0000521013137816 */ /* 0x000fe20000000056 */
[----:B------:R-:W-:Y:S04]  /*ca50*/  STS.128 [R2+UR5], R4 ;  /* 0x0000000402007988 */ /* 0x000fe80008000c05 */
[----:B------:R-:W-:Y:S04]  /*ca60*/  STS.128 [R2+UR5+0x80], R12 ;  /* 0x0000800c02007988 */ /* 0x000fe80008000c05 */
[----:B------:R-:W-:Y:S04]  /*ca70*/  STS.128 [R2+UR5+0x800], R8 ;  /* 0x0008000802007988 */ /* 0x000fe80008000c05 */
[----:B------:R0:W-:Y:S01]  /*ca80*/  STS.128 [R2+UR5+0x880], R16 ;  /* 0x0008801002007988 */ /* 0x0001e20008000c05 */
[----:B------:R-:W-:-:S06]  /*ca90*/  USHF.R.U32.HI UR4, URZ, 0x3, UR4 ;  /* 0x000000033f047899 */ /* 0x000fcc0008011604 */
[----:B------:R-:W-:Y:S01]  /*caa0*/  LOP3.LUT R0, R0, UR4, RZ, 0x3c, !PT ;  /* 0x0000000400007c12 */ /* 0x000fe2000f8e3cff */
[----:B------:R-:W-:Y:S01]  /*cab0*/  BAR.SYNC.DEFER_BLOCKING 0x0 ;  /* 0x0000000000007b1d */ /* 0x000fe20000010000 */
[----:B---3--:R-:W-:-:S05]  /*cac0*/  ISETP.GE.AND P0, PT, R95, UR6, PT ;  /* 0x000000065f007c0c */ /* 0x008fca000bf06270 */
[----:B------:R-:W-:Y:S01]  /*cad0*/  ULDC UR4, c[0x0][0x244] ;  /* 0x0000910000047ab9 */ /* 0x000fe20000000800 */
[----:B------:R-:W1:Y:S01]  /*cae0*/  LDS.128 R4, [R0+UR8] ;  /* 0x0000000800047984 */ /* 0x000e620008000c00 */
[----:B------:R-:W-:Y:S01]  /*caf0*/  IMAD R22, R95, UR4, RZ ;  /* 0x000000045f167c24 */ /* 0x000fe2000f8e02ff */
[----:B-----5:R-:W-:Y:S01]  /*cb00*/  ISETP.LT.AND P5, PT, R88, UR7, !P0 ;  /* 0x0000000758007c0c */ /* 0x020fe2000c7a1270 */
[----:B------:R-:W-:Y:S01]  /*cb10*/  ULDC.64 UR4, c[0x0][0x220] ;  /* 0x0000880000047ab9 */ /* 0x000fe20000000a00 */
[----:B------:R-:W3:Y:S01]  /*cb20*/  LDL.LU R88, [R1+0x31c] ;  /* 0x00031c0001587983 */ /* 0x000ee20000300800 */
[----:B----4-:R-:W-:Y:S01]  /*cb30*/  IMAD R3, R94, R20, RZ ;  /* 0x000000145e037224 */ /* 0x010fe200078e02ff */
[----:B------:R-:W-:Y:S02]  /*cb40*/  IADD3 R21, P2, R22, UR4, RZ ;  /* 0x0000000416157c10 */ /* 0x000fe4000ff5e0ff */
[----:B------:R-:W-:Y:S01]  /*cb50*/  ISETP.LT.AND P1, PT, R94, UR7, !P0 ;  /* 0x000000075e007c0c */ /* 0x000fe2000c721270 */
[----:B0-----:R-:W4:Y:S01]  /*cb60*/  LDL.LU R18, [R1+0x318] ;  /* 0x0003180001127983 */ /* 0x001f220000300800 */
[----:B------:R-:W-:-:S02]  /*cb70*/  LEA.HI.X.SX32 R22, R22, UR5, 0x1, P2 ;  /* 0x0000000516167c11 */ /* 0x000fc400090f0eff */
[CC--:B------:R-:W-:Y:S01]  /*cb80*/  IADD3 R2, P2, R3.reuse, R21.reuse, RZ ;  /* 0x0000001503027210 */ /* 0x0c0fe20007f5e0ff */
[----:B------:R-:W5:Y:S01]  /*cb90*/  LDL.LU R16, [R1+0x314] ;  /* 0x0003140001107983 */ /* 0x000f620000300800 */
[----:B------:R-:W-:Y:S02]  /*cba0*/  IMAD R13, R92, R20, RZ ;  /* 0x000000145c0d7224 */ /* 0x000fe400078e02ff */
[----:B------:R-:W-:Y:S01]  /*cbb0*/  LEA.HI.X.SX32 R3, R3, R22, 0x1, P2 ;  /* 0x0000001603037211 */ /* 0x000fe200010f0eff */
[-C--:B--2---:R-:W-:Y:S02]  /*cbc0*/  IMAD R14, R91, R20.reuse, RZ ;  /* 0x000000145b0e7224 */ /* 0x084fe400078e02ff */
[C---:B------:R-:W-:Y:S01]  /*cbd0*/  IADD3 R12, P2, R13.reuse, R21, RZ ;  /* 0x000000150d0c7210 */ /* 0x040fe20007f5e0ff */
[----:B------:R-:W-:Y:S01]  /*cbe0*/  IMAD R15, R90, R20, RZ ;  /* 0x000000145a0f7224 */ /* 0x000fe200078e02ff */
[----:B------:R-:W-:Y:S02]  /*cbf0*/  ISETP.LT.AND P3, PT, R92, UR7, !P0 ;  /* 0x000000075c007c0c */ /* 0x000fe4000c761270 */
[----:B------:R-:W-:Y:S01]  /*cc00*/  LEA.HI.X.SX32 R13, R13, R22, 0x1, P2 ;  /* 0x000000160d0d7211 */ /* 0x000fe200010f0eff */
[----:B------:R-:W2:Y:S01]  /*cc10*/  LDL.LU R92, [R1+0x310] ;  /* 0x00031000015c7983 */ /* 0x000ea20000300800 */
[----:B------:R-:W-:-:S03]  /*cc20*/  ISETP.LT.AND P2, PT, R90, UR7, !P0 ;  /* 0x000000075a007c0c */ /* 0x000fc6000c741270 */
[----:B------:R-:W2:Y:S01]  /*cc30*/  LDL.LU R90, [R1+0x30c] ;  /* 0x00030c00015a7983 */ /* 0x000ea20000300800 */
[----:B-1----:R-:W-:-:S05]  /*cc40*/  PRMT R19, R4, 0x7770, RZ ;  /* 0x0000777004137816 */ /* 0x002fca00000000ff */
[----:B------:R0:W-:Y:S02]  /*cc50*/  @P1 STG.E.U8 desc[UR12][R2.64], R19 ;  /* 0x0000001302001986 */ /* 0x0001e4000c10110c */
[----:B0-----:R-:W-:-:S04]  /*cc60*/  IADD3 R2, P1, R14, R21, RZ ;  /* 0x000000150e027210 */ /* 0x001fc80007f3e0ff */
[----:B------:R-:W-:Y:S01]  /*cc70*/  LEA.HI.X.SX32 R3, R14, R22, 0x1, P1 ;  /* 0x000000160e037211 */ /* 0x000fe200008f0eff */
[C---:B------:R-:W-:Y:S01]  /*cc80*/  IMAD R14, R89.reuse, R20, RZ ;  /* 0x00000014590e7224 */ /* 0x040fe200078e02ff */
[----:B------:R-:W-:Y:S02]  /*cc90*/  ISETP.LT.AND P1, PT, R89, UR7, !P0 ;  /* 0x0000000759007c0c */ /* 0x000fe4000c721270 */
[----:B------:R-:W2:Y:S01]  /*cca0*/  LDL.LU R89, [R1+0x308] ;  /* 0x0003080001597983 */ /* 0x000ea20000300800 */
[----:B------:R-:W-:-:S05]  /*ccb0*/  LOP3.LUT R23, R0, 0x40, RZ, 0x3c, !PT ;  /* 0x0000004000177812 */ /* 0x000fca00078e3cff */
[----:B------:R-:W0:Y:S01]  /*ccc0*/  LDS.128 R8, [R23+UR8] ;  /* 0x0000000817087984 */ /* 0x000e220008000c00 */
[----:B------:R-:W-:Y:S02]  /*ccd0*/  ISETP.LT.AND P6, PT, R91, UR7, !P0 ;  /* 0x000000075b007c0c */ /* 0x000fe4000c7c1270 */
[C---:B------:R-:W-:Y:S02]  /*cce0*/  PRMT R17, R4.reuse, 0x7771, RZ ;  /* 0x0000777104117816 */ /* 0x040fe400000000ff */
[----:B------:R-:W-:Y:S02]  /*ccf0*/  PRMT R19, R4, 0x7772, RZ ;  /* 0x0000777204137816 */ /* 0x000fe400000000ff */
[----:B0-----:R-:W-:-:S05]  /*cd00*/  PRMT R27, R8, 0x7770, RZ ;  /* 0x00007770081b7816 */ /* 0x001fca00000000ff */
[----:B------:R0:W-:Y:S04]  /*cd10*/  @P3 STG.E.U8 desc[UR12][R12.64], R27 ;  /* 0x0000001b0c003986 */ /* 0x0001e8000c10110c */
[----:B------:R1:W-:Y:S01]  /*cd20*/  @P6 STG.E.U8 desc[UR12][R2.64], R17 ;  /* 0x0000001102006986 */ /* 0x0003e2000c10110c */
[----:B0-----:R-:W-:-:S04]  /*cd30*/  IADD3 R12, P3, R15, R21, RZ ;  /* 0x000000150f0c7210 */ /* 0x001fc80007f7e0ff */
[-C--:B------:R-:W-:Y:S02]  /*cd40*/  LEA.HI.X.SX32 R13, R15, R22.reuse, 0x1, P3 ;  /* 0x000000160f0d7211 */ /* 0x080fe400018f0eff */
[----:B-1----:R-:W-:Y:S02]  /*cd50*/  IADD3 R2, P6, R14, R21, RZ ;  /* 0x000000150e027210 */ /* 0x002fe40007fde0ff */
[----:B------:R-:W-:Y:S02]  /*cd60*/  PRMT R25, R8, 0x7771, RZ ;  /* 0x0000777108197816 */ /* 0x000fe400000000ff */
[----:B------:R-:W-:Y:S02]  /*cd70*/  LEA.HI.X.SX32 R3, R14, R22, 0x1, P6 ;  /* 0x000000160e037211 */ /* 0x000fe400030f0eff */
[C---:B------:R-:W-:Y:S01]  /*cd80*/  PRMT R29, R8.reuse, 0x7772, RZ ;  /* 0x00007772081d7816 */ /* 0x040fe200000000ff */
[----:B------:R0:W-:Y:S04]  /*cd90*/  @P2 STG.E.U8 desc[UR12][R12.64], R25 ;  /* 0x000000190c002986 */ /* 0x0001e8000c10110c */
[----:B------:R2:W-:Y:S01]  /*cda0*/  @P1 STG.E.U8 desc[UR12][R2.64], R19 ;  /* 0x0000001302001986 */ /* 0x0005e2000c10110c */
[----:B------:R-:W-:-:S02]  /*cdb0*/  PRMT R27, R8, 0x7773, RZ ;  /* 0x00007773081b7816 */ /* 0x000fc400000000ff */
[----:B0-----:R-:W-:Y:S02]  /*cdc0*/  PRMT R25, R4, 0x7773, RZ ;  /* 0x0000777304197816 */ /* 0x001fe400000000ff */
[C---:B---3--:R-:W-:Y:S01]  /*cdd0*/  ISETP.LT.AND P3, PT, R88.reuse, UR7, !P0 ;  /* 0x0000000758007c0c */ /* 0x048fe2000c761270 */
[-C--:B------:R-:W-:Y:S02]  /*cde0*/  IMAD R15, R88, R20.reuse, RZ ;  /* 0x00000014580f7224 */ /* 0x080fe400078e02ff */
[----:B------:R-:W3:Y:S03]  /*cdf0*/  LDL.LU R88, [R1+0x304] ;  /* 0x0003040001587983 */ /* 0x000ee60000300800 */
[C---:B------:R-:W-:Y:S01]  /*ce00*/  IADD3 R14, P6, R15.reuse, R21, RZ ;  /* 0x000000150f0e7210 */ /* 0x040fe20007fde0ff */
[CC--:B----4-:R-:W-:Y:S01]  /*ce10*/  IMAD R17, R18.reuse, R20.reuse, RZ ;  /* 0x0000001412117224 */ /* 0x0d0fe200078e02ff */
[----:B------:R-:W-:Y:S01]  /*ce20*/  ISETP.LT.AND P2, PT, R18, UR7, !P0 ;  /* 0x0000000712007c0c */ /* 0x000fe2000c741270 */
[C---:B-----5:R-:W-:Y:S01]  /*ce30*/  IMAD R18, R16.reuse, R20, RZ ;  /* 0x0000001410127224 */ /* 0x060fe200078e02ff */
[----:B------:R-:W-:Y:S01]  /*ce40*/  LEA.HI.X.SX32 R15, R15, R22, 0x1, P6 ;  /* 0x000000160f0f7211 */ /* 0x000fe200030f0eff */
[----:B------:R-:W4:Y:S01]  /*ce50*/  LDL.LU R91, [R1+0x300] ;  /* 0x00030000015b7983 */ /* 0x000f220000300800 */
[----:B------:R-:W-:-:S02]  /*ce60*/  ISETP.LT.AND P1, PT, R16, UR7, !P0 ;  /* 0x0000000710007c0c */ /* 0x000fc4000c721270 */
[CC--:B------:R-:W-:Y:S01]  /*ce70*/  IADD3 R16, P6, R17.reuse, R21.reuse, RZ ;  /* 0x0000001511107210 */ /* 0x0c0fe20007fde0ff */
[----:B------:R0:W-:Y:S01]  /*ce80*/  @P3 STG.E.U8 desc[UR12][R14.64], R29 ;  /* 0x0000001d0e003986 */ /* 0x0001e2000c10110c */
[C---:B------:R-:W-:Y:S02]  /*ce90*/  IADD3 R12, P3, R18.reuse, R21, RZ ;  /* 0x00000015120c7210 */ /* 0x040fe40007f7e0ff */
[-C--:B------:R-:W-:Y:S02]  /*cea0*/  LEA.HI.X.SX32 R17, R17, R22.reuse, 0x1, P6 ;  /* 0x0000001611117211 */ /* 0x080fe400030f0eff */
[----:B------:R-:W-:Y:S01]  /*ceb0*/  LEA.HI.X.SX32 R13, R18, R22, 0x1, P3 ;  /* 0x00000016120d7211 */ /* 0x000fe200018f0eff */
[CC--:B--2---:R-:W-:Y:S01]  /*cec0*/  IMAD R3, R92.reuse, R20.reuse, RZ ;  /* 0x000000145c037224 */ /* 0x0c4fe200078e02ff */
[----:B------:R-:W-:Y:S01]  /*ced0*/  ISETP.LT.AND P6, PT, R92, UR7, !P0 ;  /* 0x000000075c007c0c */ /* 0x000fe2000c7c1270 */
[----:B------:R1:W-:Y:S01]  /*cee0*/  @P2 STG.E.U8 desc[UR12][R16.64], R25 ;  /* 0x0000001910002986 */ /* 0x0003e2000c10110c */
[C---:B------:R-:W-:Y:S01]  /*cef0*/  ISETP.LT.AND P2, PT, R90.reuse, UR7, !P0 ;  /* 0x000000075a007c0c */ /* 0x040fe2000c741270 */
[----:B------:R-:W-:-:S02]  /*cf00*/  IMAD R4, R90, R20, RZ ;  /* 0x000000145a047224 */ /* 0x000fc400078e02ff */
[----:B------:R-:W2:Y:S04]  /*cf10*/  LDL.LU R92, [R1+0x2fc] ;  /* 0x0002fc00015c7983 */ /* 0x000ea80000300800 */
[----:B------:R5:W-:Y:S04]  /*cf20*/  @P1 STG.E.U8 desc[UR12][R12.64], R27 ;  /* 0x0000001b0c001986 */ /* 0x000be8000c10110c */
[----:B------:R-:W2:Y:S01]  /*cf30*/  LDL.LU R90, [R1+0x2f8] ;  /* 0x0002f800015a7983 */ /* 0x000ea20000300800 */
[C---:B------:R-:W-:Y:S01]  /*cf40*/  IMAD R8, R89.reuse, R20, RZ ;  /* 0x0000001459087224 */ /* 0x040fe200078e02ff */
[----:B------:R-:W-:-:S02]  /*cf50*/  ISETP.LT.AND P1, PT, R89, UR7, !P0 ;  /* 0x0000000759007c0c */ /* 0x000fc4000c721270 */
[----:B------:R-:W2:Y:S01]  /*cf60*/  LDL.LU R89, [R1+0x2f4] ;  /* 0x0002f40001597983 */ /* 0x000ea20000300800 */
[-C--:B------:R-:W-:Y:S02]  /*cf70*/  IADD3 R2, P3, R3, R21.reuse, RZ ;  /* 0x0000001503027210 */ /* 0x080fe40007f7e0ff */
[----:B------:R-:W-:Y:S02]  /*cf80*/  PRMT R19, R5, 0x7770, RZ ;  /* 0x0000777005137816 */ /* 0x000fe400000000ff */
[----:B------:R-:W-:Y:S02]  /*cf90*/  LEA.HI.X.SX32 R3, R3, R22, 0x1, P3 ;  /* 0x0000001603037211 */ /* 0x000fe400018f0eff */
[----:B0-----:R-:W-:-:S03]  /*cfa0*/  IADD3 R14, P3, R4, R21, RZ ;  /* 0x00000015040e7210 */ /* 0x001fc60007f7e0ff */
[----:B------:R-:W-:Y:S01]  /*cfb0*/  @P6 STG.E.U8 desc[UR12][R2.64], R19 ;  /* 0x0000001302006986 */ /* 0x000fe2000c10110c */
[-C--:B------:R-:W-:Y:S02]  /*cfc0*/  LEA.HI.X.SX32 R15, R4, R22.reuse, 0x1, P3 ;  /* 0x00000016040f7211 */ /* 0x080fe400018f0eff */
[C---:B-1----:R-:W-:Y:S02]  /*cfd0*/  IADD3 R16, P6, R8.reuse, R21, RZ ;  /* 0x0000001508107210 */ /* 0x042fe40007fde0ff */
[----:B-----5:R-:W-:Y:S02]  /*cfe0*/  PRMT R27, R9, 0x7770, RZ ;  /* 0x00007770091b7816 */ /* 0x020fe400000000ff */
[----:B------:R-:W-:Y:S02]  /*cff0*/  LEA.HI.X.SX32 R17, R8, R22, 0x1, P6 ;  /* 0x0000001608117211 */ /* 0x000fe400030f0eff */
[----:B------:R-:W-:Y:S01]  /*d000*/  PRMT R25, R5, 0x7771, RZ ;  /* 0x0000777105197816 */ /* 0x000fe200000000ff */
[----:B------:R-:W-:Y:S04]  /*d010*/  @P2 STG.E.U8 desc[UR12][R14.64], R27 ;  /* 0x0000001b0e002986 */ /* 0x000fe8000c10110c */
[----:B------:R0:W-:Y:S01]  /*d020*/  @P1 STG.E.U8 desc[UR12][R16.64], R25 ;  /* 0x0000001910001986 */ /* 0x0001e2000c10110c */
[----:B------:R-:W-:-:S02]  /*d030*/  PRMT R29, R9, 0x7771, RZ ;  /* 0x00007771091d7816 */ /* 0x000fc400000000ff */
[----:B0-----:R-:W-:Y:S02]  /*d040*/  PRMT R17, R5, 0x7772, RZ ;  /* 0x0000777205117816 */ /* 0x001fe400000000ff */
[C---:B---3--:R-:W-:Y:S01]  /*d050*/  ISETP.LT.AND P3, PT, R88.reuse, UR7, !P0 ;  /* 0x0000000758007c0c */ /* 0x048fe2000c761270 */
[-C--:B------:R-:W-:Y:S02]  /*d060*/  IMAD R4, R88, R20.reuse, RZ ;  /* 0x0000001458047224 */ /* 0x080fe400078e02ff */
[----:B------:R-:W3:Y:S03]  /*d070*/  LDL.LU R88, [R1+0x2f0] ;  /* 0x0002f00001587983 */ /* 0x000ee60000300800 */
[----:B------:R-:W-:Y:S02]  /*d080*/  IADD3 R12, P6, R4, R21, RZ ;  /* 0x00000015040c7210 */ /* 0x000fe40007fde0ff */
[C---:B----4-:R-:W-:Y:S01]  /*d090*/  ISETP.LT.AND P2, PT, R91.reuse, UR7, !P0 ;  /* 0x000000075b007c0c */ /* 0x050fe2000c741270 */
[----:B------:R-:W-:-:S02]  /*d0a0*/  IMAD R3, R91, R20, RZ ;  /* 0x000000145b037224 */ /* 0x000fc400078e02ff */
[----:B------:R-:W4:Y:S01]  /*d0b0*/  LDL.LU R91, [R1+0x2ec] ;  /* 0x0002ec00015b7983 */ /* 0x000f220000300800 */
[----:B------:R-:W-:-:S03]  /*d0c0*/  LEA.HI.X.SX32 R13, R4, R22, 0x1, P6 ;  /* 0x00000016040d7211 */ /* 0x000fc600030f0eff */
[----:B------:R-:W5:Y:S01]  /*d0d0*/  LDL.LU R16, [R1+0x2e8] ;  /* 0x0002e80001107983 */ /* 0x000f620000300800 */
[----:B------:R-:W-:-:S04]  /*d0e0*/  IADD3 R18, P6, R3, R21, RZ ;  /* 0x0000001503127210 */ /* 0x000fc80007fde0ff */
[----:B------:R-:W-:Y:S01]  /*d0f0*/  LEA.HI.X.SX32 R19, R3, R22, 0x1, P6 ;  /* 0x0000001603137211 */ /* 0x000fe200030f0eff */
[----:B------:R0:W-:Y:S04]  /*d100*/  @P3 STG.E.U8 desc[UR12][R12.64], R29 ;  /* 0x0000001d0c003986 */ /* 0x0001e8000c10110c */
[----:B------:R1:W-:Y:S01]  /*d110*/  @P2 STG.E.U8 desc[UR12][R18.64], R17 ;  /* 0x0000001112002986 */ /* 0x0003e2000c10110c */
[C---:B--2---:R-:W-:Y:S01]  /*d120*/  ISETP.LT.AND P6, PT, R90.reuse, UR7, !P0 ;  /* 0x000000075a007c0c */ /* 0x044fe2000c7c1270 */
[-C--:B------:R-:W-:Y:S02]  /*d130*/  IMAD R8, R90, R20.reuse, RZ ;  /* 0x000000145a087224 */ /* 0x080fe400078e02ff */
[----:B------:R-:W2:Y:S01]  /*d140*/  LDL.LU R90, [R1+0x2e4] ;  /* 0x0002e400015a7983 */ /* 0x000ea20000300800 */
[C---:B------:R-:W-:Y:S01]  /*d150*/  ISETP.LT.AND P2, PT, R89.reuse, UR7, !P0 ;  /* 0x0000000759007c0c */ /* 0x040fe2000c741270 */
[----:B0-----:R-:W-:-:S02]  /*d160*/  IMAD R12, R89, R20, RZ ;  /* 0x00000014590c7224 */ /* 0x001fc400078e02ff */
[----:B------:R-:W2:Y:S01]  /*d170*/  LDL.LU R89, [R1+0x2e0] ;  /* 0x0002e00001597983 */ /* 0x000ea20000300800 */
[C---:B------:R-:W-:Y:S01]  /*d180*/  IMAD R4, R92.reuse, R20, RZ ;  /* 0x000000145c047224 */ /* 0x040fe200078e02ff */
[----:B------:R-:W-:-:S04]  /*d190*/  ISETP.LT.AND P1, PT, R92, UR7, !P0 ;  /* 0x000000075c007c0c */ /* 0x000fc8000c721270 */
[CC--:B------:R-:W-:Y:S02]  /*d1a0*/  IADD3 R2, P3, R4.reuse, R21.reuse, RZ ;  /* 0x0000001504027210 */ /* 0x0c0fe40007f7e0ff */
[----:B------:R-:W-:Y:S02]  /*d1b0*/  PRMT R27, R9, 0x7772, RZ ;  /* 0x00007772091b7816 */ /* 0x000fe400000000ff */
[-C--:B------:R-:W-:Y:S02]  /*d1c0*/  LEA.HI.X.SX32 R3, R4, R22.reuse, 0x1, P3 ;  /* 0x0000001604037211 */ /* 0x080fe400018f0eff */
[C---:B------:R-:W-:Y:S02]  /*d1d0*/  IADD3 R14, P3, R8.reuse, R21, RZ ;  /* 0x00000015080e7210 */ /* 0x040fe40007f7e0ff */
[----:B------:R-:W-:Y:S01]  /*d1e0*/  PRMT R25, R5, 0x7773, RZ ;  /* 0x0000777305197816 */ /* 0x000fe200000000ff */
[----:B------:R4:W-:Y:S01]  /*d1f0*/  @P1 STG.E.U8 desc[UR12][R2.64], R27 ;  /* 0x0000001b02001986 */ /* 0x0009e2000c10110c */
[----:B------:R-:W-:-:S02]  /*d200*/  LEA.HI.X.SX32 R15, R8, R22, 0x1, P3 ;  /* 0x00000016080f7211 */ /* 0x000fc400018f0eff */
[C---:B------:R-:W-:Y:S02]  /*d210*/  IADD3 R4, P3, R12.reuse, R21, RZ ;  /* 0x000000150c047210 */ /* 0x040fe40007f7e0ff */
[----:B-1----:R-:W-:Y:S01]  /*d220*/  PRMT R19, R9, 0x7773, RZ ;  /* 0x0000777309137816 */ /* 0x002fe200000000ff */
[----:B------:R2:W-:Y:S01]  /*d230*/  @P6 STG.E.U8 desc[UR12][R14.64], R25 ;  /* 0x000000190e006986 */ /* 0x0005e2000c10110c */
[----:B------:R-:W-:-:S05]  /*d240*/  LEA.HI.X.SX32 R5, R12, R22, 0x1, P3 ;  /* 0x000000160c057211 */ /* 0x000fca00018f0eff */
[----:B------:R-:W-:Y:S01]  /*d250*/  @P2 STG.E.U8 desc[UR12][R4.64], R19 ;  /* 0x0000001304002986 */ /* 0x000fe2000c10110c */
[----:B------:R-:W-:Y:S01]  /*d260*/  PRMT R17, R6, 0x7770, RZ ;  /* 0x0000777006117816 */ /* 0x000fe200000000ff */
[CC--:B---3--:R-:W-:Y:S01]  /*d270*/  IMAD R13, R88.reuse, R20.reuse, RZ ;  /* 0x00000014580d7224 */ /* 0x0c8fe200078e02ff */
[----:B------:R-:W-:Y:S02]  /*d280*/  ISETP.LT.AND P1, PT, R88, UR7, !P0 ;  /* 0x0000000758007c0c */ /* 0x000fe4000c721270 */
[----:B------:R-:W3:Y:S02]  /*d290*/  LDL.LU R88, [R1+0x2dc] ;  /* 0x0002dc0001587983 */ /* 0x000ee40000300800 */
[----:B------:R-:W-:Y:S02]  /*d2a0*/  IADD3 R8, P6, R13, R21, RZ ;  /* 0x000000150d087210 */ /* 0x000fe40007fde0ff */
[----:B------:R-:W3:Y:S01]  /*d2b0*/  LDL.LU R18, [R1+0x2d8] ;  /* 0x0002d80001127983 */ /* 0x000ee20000300800 */
[----:B----4-:R-:W-:Y:S01]  /*d2c0*/  IMAD R3, R91, R20, RZ ;  /* 0x000000145b037224 */ /* 0x010fe200078e02ff */
[----:B------:R-:W-:-:S02]  /*d2d0*/  LEA.HI.X.SX32 R9, R13, R22, 0x1, P6 ;  /* 0x000000160d097211 */ /* 0x000fc400030f0eff */
[C---:B-----5:R-:W-:Y:S01]  /*d2e0*/  ISETP.LT.AND P2, PT, R16.reuse, UR7, !P0 ;  /* 0x0000000710007c0c */ /* 0x060fe2000c741270 */
[----:B------:R-:W-:Y:S02]  /*d2f0*/  IMAD R13, R16, R20, RZ ;  /* 0x00000014100d7224 */ /* 0x000fe400078e02ff */
[----:B------:R-:W4:Y:S01]  /*d300*/  LDL.LU R16, [R1+0x2d4] ;  /* 0x0002d40001107983 */ /* 0x000f220000300800 */
[----:B------:R-:W-:-:S04]  /*d310*/  IADD3 R2, P6, R3, R21, RZ ;  /* 0x0000001503027210 */ /* 0x000fc80007fde0ff */
[-C--:B------:R-:W-:Y:S02]  /*d320*/  LEA.HI.X.SX32 R3, R3, R22.reuse, 0x1, P6 ;  /* 0x0000001603037211 */ /* 0x080fe400030f0eff */
[C---:B------:R-:W-:Y:S01]  /*d330*/  IADD3 R12, P6, R13.reuse, R21, RZ ;  /* 0x000000150d0c7210 */ /* 0x040fe20007fde0ff */
[----:B------:R0:W-:Y:S03]  /*d340*/  @P1 STG.E.U8 desc[UR12][R8.64], R17 ;  /* 0x0000001108001986 */ /* 0x0001e6000c10110c */
[----:B------:R-:W-:Y:S01]  /*d350*/  LEA.HI.X.SX32 R13, R13, R22, 0x1, P6 ;  /* 0x000000160d0d7211 */ /* 0x000fe200030f0eff */
[CC--:B--2---:R-:W-:Y:S01]  /*d360*/  IMAD R14, R90.reuse, R20.reuse, RZ ;  /* 0x000000145a0e7224 */ /* 0x0c4fe200078e02ff */
[----:B------:R-:W-:Y:S02]  /*d370*/  ISETP.LT.AND P1, PT, R90, UR7, !P0 ;  /* 0x000000075a007c0c */ /* 0x000fe4000c721270 */
[----:B------:R-:W2:Y:S01]  /*d380*/  LDL.LU R90, [R1+0x2d0] ;  /* 0x0002d000015a7983 */ /* 0x000ea20000300800 */
[C---:B------:R-:W-:Y:S01]  /*d390*/  ISETP.LT.AND P6, PT, R89.reuse, UR7, !P0 ;  /* 0x0000000759007c0c */ /* 0x040fe2000c7c1270 */
[----:B0-----:R-:W-:-:S02]  /*d3a0*/  IMAD R9, R89, R20, RZ ;  /* 0x0000001459097224 */ /* 0x001fc400078e02ff */
[----:B------:R-:W5:Y:S01]  /*d3b0*/  LDL.LU R89, [R1+0x2cc] ;  /* 0x0002cc0001597983 */ /* 0x000f620000300800 */
[----:B------:R-:W-:Y:S02]  /*d3c0*/  ISETP.LT.AND P3, PT, R91, UR7, !P0 ;  /* 0x000000075b007c0c */ /* 0x000fe4000c761270 */
[----:B------:R-:W-:Y:S02]  /*d3d0*/  PRMT R25, R10, 0x7770, RZ ;  /* 0x000077700a197816 */ /* 0x000fe400000000ff */
[----:B------:R-:W-:-:S09]  /*d3e0*/  PRMT R15, R6, 0x7771, RZ ;  /* 0x00007771060f7816 */ /* 0x000fd200000000ff */
[----:B------:R0:W-:Y:S01]  /*d3f0*/  @P3 STG.E.U8 desc[UR12][R2.64], R25 ;  /* 0x0000001902003986 */ /* 0x0001e2000c10110c */
[----:B------:R-:W-:-:S03]  /*d400*/  IADD3 R4, P3, R14, R21, RZ ;  /* 0x000000150e047210 */ /* 0x000fc60007f7e0ff */
[----:B------:R1:W-:Y:S01]  /*d410*/  @P2 STG.E.U8 desc[UR12][R12.64], R15 ;  /* 0x0000000f0c002986 */ /* 0x0003e2000c10110c */
[-C--:B------:R-:W-:Y:S02]  /*d420*/  LEA.HI.X.SX32 R5, R14, R22.reuse, 0x1, P3 ;  /* 0x000000160e057211 */ /* 0x080fe400018f0eff */
[C---:B------:R-:W-:Y:S02]  /*d430*/  IADD3 R8, P3, R9.reuse, R21, RZ ;  /* 0x0000001509087210 */ /* 0x040fe40007f7e0ff */
[----:B------:R-:W-:Y:S02]  /*d440*/  PRMT R19, R10, 0x7771, RZ ;  /* 0x000077710a137816 */ /* 0x000fe400000000ff */
[----:B------:R-:W-:Y:S02]  /*d450*/  LEA.HI.X.SX32 R9, R9, R22, 0x1, P3 ;  /* 0x0000001609097211 */ /* 0x000fe400018f0eff */
[----:B------:R-:W-:Y:S01]  /*d460*/  PRMT R17, R6, 0x7772, RZ ;  /* 0x0000777206117816 */ /* 0x000fe200000000ff */
[----:B------:R1:W-:Y:S04]  /*d470*/  @P1 STG.E.U8 desc[UR12][R4.64], R19 ;  /* 0x0000001304001986 */ /* 0x0003e8000c10110c */
[----:B------:R5:W-:Y:S01]  /*d480*/  @P6 STG.E.U8 desc[UR12][R8.64], R17 ;  /* 0x0000001108006986 */ /* 0x000be2000c10110c */
[----:B0-----:R-:W-:-:S02]  /*d490*/  PRMT R25, R10, 0x7772, RZ ;  /* 0x000077720a197816 */ /* 0x001fc400000000ff */
[----:B-1----:R-:W-:Y:S02]  /*d4a0*/  PRMT R15, R6, 0x7773, RZ ;  /* 0x00007773060f7816 */ /* 0x002fe400000000ff */
[----:B------:R-:W-:Y:S02]  /*d4b0*/  PRMT R19, R10, 0x7773, RZ ;  /* 0x000077730a137816 */ /* 0x000fe400000000ff */
[C---:B---3--:R-:W-:Y:S01]  /*d4c0*/  ISETP.LT.AND P2, PT, R88.reuse, UR7, !P0 ;  /* 0x0000000758007c0c */ /* 0x048fe2000c741270 */
[-C--:B------:R-:W-:Y:S02]  /*d4d0*/  IMAD R3, R88, R20.reuse, RZ ;  /* 0x0000001458037224 */ /* 0x080fe400078e02ff */
[----:B------:R-:W3:Y:S03]  /*d4e0*/  LDL.LU R88, [R1+0x2c8] ;  /* 0x0002c80001587983 */ /* 0x000ee60000300800 */
[----:B------:R-:W-:Y:S01]  /*d4f0*/  IADD3 R2, P3, R3, R21, RZ ;  /* 0x0000001503027210 */ /* 0x000fe20007f7e0ff */
[C---:B------:R-:W-:Y:S01]  /*d500*/  IMAD R14, R18.reuse, R20, RZ ;  /* 0x00000014120e7224 */ /* 0x040fe200078e02ff */
[----:B------:R-:W-:-:S02]  /*d510*/  ISETP.LT.AND P1, PT, R18, UR7, !P0 ;  /* 0x0000000712007c0c */ /* 0x000fc4000c721270 */
[----:B------:R-:W-:Y:S01]  /*d520*/  LEA.HI.X.SX32 R3, R3, R22, 0x1, P3 ;  /* 0x0000001603037211 */ /* 0x000fe200018f0eff */
[----:B------:R-:W3:Y:S01]  /*d530*/  LDL.LU R18, [R1+0x2c4] ;  /* 0x0002c40001127983 */ /* 0x000ee20000300800 */
[C---:B----4-:R-:W-:Y:S01]  /*d540*/  ISETP.LT.AND P3, PT, R16.reuse, UR7, !P0 ;  /* 0x0000000710007c0c */ /* 0x050fe2000c761270 */
[----:B------:R-:W-:Y:S02]  /*d550*/  IMAD R5, R16, R20, RZ ;  /* 0x0000001410057224 */ /* 0x000fe400078e02ff */
[----:B------:R-:W4:Y:S01]  /*d560*/  LDL.LU R16, [R1+0x2c0] ;  /* 0x0002c00001107983 */ /* 0x000f220000300800 */
[----:B------:R-:W-:-:S03]  /*d570*/  IADD3 R12, P6, R14, R21, RZ ;  /* 0x000000150e0c7210 */ /* 0x000fc60007fde0ff */
[----:B------:R0:W-:Y:S01]  /*d580*/  @P2 STG.E.U8 desc[UR12][R2.64], R25 ;  /* 0x0000001902002986 */ /* 0x0001e2000c10110c */
[----:B------:R-:W-:-:S03]  /*d590*/  LEA.HI.X.SX32 R13, R14, R22, 0x1, P6 ;  /* 0x000000160e0d7211 */ /* 0x000fc600030f0eff */
[----:B------:R-:W4:Y:S04]  /*d5a0*/  LDL.LU R91, [R1+0x2bc] ;  /* 0x0002bc00015b7983 */ /* 0x000f280000300800 */
[----:B------:R1:W-:Y:S01]  /*d5b0*/  @P1 STG.E.U8 desc[UR12][R12.64], R15 ;  /* 0x0000000f0c001986 */ /* 0x0003e2000c10110c */
[C---:B--2---:R-:W-:Y:S01]  /*d5c0*/  ISETP.LT.AND P2, PT, R90.reuse, UR7, !P0 ;  /* 0x000000075a007c0c */ /* 0x044fe2000c741270 */
[-C--:B------:R-:W-:Y:S02]  /*d5d0*/  IMAD R6, R90, R20.reuse, RZ ;  /* 0x000000145a067224 */ /* 0x080fe400078e02ff */
[C---:B-----5:R-:W-:Y:S01]  /*d5e0*/  IMAD R10, R89.reuse, R20, RZ ;  /* 0x00000014590a7224 */ /* 0x060fe200078e02ff */
[----:B------:R-:W-:Y:S02]  /*d5f0*/  ISETP.LT.AND P1, PT, R89, UR7, !P0 ;  /* 0x0000000759007c0c */ /* 0x000fe4000c721270 */
[----:B------:R-:W2:Y:S04]  /*d600*/  LDL.LU R89, [R1+0x2b8] ;  /* 0x0002b80001597983 */ /* 0x000ea80000300800 */
[----:B------:R-:W5:Y:S01]  /*d610*/  LDL.LU R90, [R1+0x2b4] ;  /* 0x0002b400015a7983 */ /* 0x000f620000300800 */
[----:B------:R-:W-:-:S04]  /*d620*/  IADD3 R4, P6, R5, R21, RZ ;  /* 0x0000001505047210 */ /* 0x000fc80007fde0ff */
[----:B------:R-:W-:Y:S02]  /*d630*/  LEA.HI.X.SX32 R5, R5, R22, 0x1, P6 ;  /* 0x0000001605057211 */ /* 0x000fe400030f0eff */
[----:B------:R-:W-:-:S03]  /*d640*/  IADD3 R8, P6, R6, R21, RZ ;  /* 0x0000001506087210 */ /* 0x000fc60007fde0ff */
[----:B------:R3:W-:Y:S01]  /*d650*/  @P3 STG.E.U8 desc[UR12][R4.64], R19 ;  /* 0x0000001304003986 */ /* 0x0007e2000c10110c */
[-C--:B------:R-:W-:Y:S02]  /*d660*/  LEA.HI.X.SX32 R9, R6, R22.reuse, 0x1, P6 ;  /* 0x0000001606097211 */ /* 0x080fe400030f0eff */
[C---:B0-----:R-:W-:Y:S02]  /*d670*/  IADD3 R2, P3, R10.reuse, R21, RZ ;  /* 0x000000150a027210 */ /* 0x041fe40007f7e0ff */
[----:B-1----:R-:W-:Y:S02]  /*d680*/  PRMT R13, R7, 0x7770, RZ ;  /* 0x00007770070d7816 */ /* 0x002fe400000000ff */
[----:B------:R-:W-:Y:S02]  /*d690*/  LEA.HI.X.SX32 R3, R10, R22, 0x1, P3 ;  /* 0x000000160a037211 */ /* 0x000fe400018f0eff */
[----:B------:R-:W-:Y:S01]  /*d6a0*/  PRMT R17, R11, 0x7770, RZ ;  /* 0x000077700b117816 */ /* 0x000fe200000000ff */
[----:B------:R0:W-:Y:S01]  /*d6b0*/  @P2 STG.E.U8 desc[UR12][R8.64], R13 ;  /* 0x0000000d08002986 */ /* 0x0001e2000c10110c */
[----:B------:R-:W-:-:S02]  /*d6c0*/  ISETP.LT.AND P4, PT, R93, UR7, !P0 ;  /* 0x000000075d007c0c */ /* 0x000fc4000c781270 */
[----:B------:R-:W-:Y:S01]  /*d6d0*/  PRMT R29, R7, 0x7771, RZ ;  /* 0x00007771071d7816 */ /* 0x000fe200000000ff */
[----:B------:R-:W5:Y:S04]  /*d6e0*/  LDL.LU R93, [R1+0x2b0] ;  /* 0x0002b000015d7983 */ /* 0x000f680000300800 */
[----:B------:R-:W-:Y:S01]  /*d6f0*/  @P1 STG.E.U8 desc[UR12][R2.64], R17 ;  /* 0x0000001102001986 */ /* 0x000fe2000c10110c */
[----:B------:R-:W-:Y:S02]  /*d700*/  PRMT R31, R11, 0x7771, RZ ;  /* 0x000077710b1f7816 */ /* 0x000fe400000000ff */
[----:B------:R-:W-:Y:S01]  /*d710*/  PRMT R27, R7, 0x7772, RZ ;  /* 0x00007772071b7816 */ /* 0x000fe200000000ff */
[----:B------:R-:W5:Y:S04]  /*d720*/  LDL.LU R92, [R1+0x3b0] ;  /* 0x0003b000015c7983 */ /* 0x000f680000300800 */
[----:B------:R1:W5:Y:S01]  /*d730*/  LDS.128 R12, [R0+UR8+0x1000] ;  /* 0x00100008000c7984 */ /* 0x0003620008000c00 */
[C---:B---3--:R-:W-:Y:S01]  /*d740*/  IMAD R6, R88.reuse, R20, RZ ;  /* 0x0000001458067224 */ /* 0x048fe200078e02ff */
[----:B------:R-:W-:-:S02]  /*d750*/  ISETP.LT.AND P6, PT, R88, UR7, !P0 ;  /* 0x0000000758007c0c */ /* 0x000fc4000c7c1270 */
[----:B------:R-:W3:Y:S02]  /*d760*/  LDL.LU R88, [R1+0x3ac] ;  /* 0x0003ac0001587983 */ /* 0x000ee40000300800 */
[----:B------:R-:W-:Y:S01]  /*d770*/  IADD3 R24, P3, R6, R21, RZ ;  /* 0x0000001506187210 */ /* 0x000fe20007f7e0ff */
[----:B------:R-:W-:-:S03]  /*d780*/  IMAD R5, R18, R20, RZ ;  /* 0x0000001412057224 */ /* 0x000fc600078e02ff */
[----:B------:R-:W-:Y:S02]  /*d790*/  LEA.HI.X.SX32 R25, R6, R22, 0x1, P3 ;  /* 0x0000001606197211 */ /* 0x000fe400018f0eff */
[----:B------:R-:W-:Y:S01]  /*d7a0*/  ISETP.LT.AND P2, PT, R18, UR7, !P0 ;  /* 0x0000000712007c0c */ /* 0x000fe2000c741270 */
[C---:B----4-:R-:W-:Y:S01]  /*d7b0*/  IMAD R6, R16.reuse, R20, RZ ;  /* 0x0000001410067224 */ /* 0x050fe200078e02ff */
[----:B------:R-:W-:Y:S01]  /*d7c0*/  ISETP.LT.AND P1, PT, R16, UR7, !P0 ;  /* 0x0000000710007c0c */ /* 0x000fe2000c721270 */
[----:B------:R-:W-:Y:S01]  /*d7d0*/  @P6 STG.E.U8 desc[UR12][R24.64], R29 ;  /* 0x0000001d18006986 */ /* 0x000fe2000c10110c */
[CC--:B------:R-:W-:Y:S02]  /*d7e0*/  IADD3 R4, P3, R5.reuse, R21.reuse, RZ ;  /* 0x0000001505047210 */ /* 0x0c0fe40007f7e0ff */
[----:B0-----:R-:W-:Y:S01]  /*d7f0*/  IADD3 R8, P6, R6, R21, RZ ;  /* 0x0000001506087210 */ /* 0x001fe20007fde0ff */
[----:B------:R0:W4:Y:S01]  /*d800*/  LDS.128 R16, [R23+UR8+0x1000] ;  /* 0x0010000817107984 */ /* 0x0001220008000c00 */
[----:B------:R-:W-:-:S02]  /*d810*/  LEA.HI.X.SX32 R5, R5, R22, 0x1, P3 ;  /* 0x0000001605057211 */ /* 0x000fc400018f0eff */
[----:B------:R-:W-:-:S03]  /*d820*/  LEA.HI.X.SX32 R9, R6, R22, 0x1, P6 ;  /* 0x0000001606097211 */ /* 0x000fc600030f0eff */
[----:B------:R0:W-:Y:S04]  /*d830*/  @P2 STG.E.U8 desc[UR12][R4.64], R31 ;  /* 0x0000001f04002986 */ /* 0x0001e8000c10110c */
[----:B------:R0:W-:Y:S01]  /*d840*/  @P1 STG.E.U8 desc[UR12][R8.64], R27 ;  /* 0x0000001b08001986 */ /* 0x0001e2000c10110c */
[C---:B--2---:R-:W-:Y:S01]  /*d850*/  ISETP.LT.AND P1, PT, R89.reuse, UR7, !P0 ;  /* 0x0000000759007c0c */ /* 0x044fe2000c721270 */
[-C--:B-1----:R-:W-:Y:S02]  /*d860*/  IMAD R0, R89, R20.reuse, RZ ;  /* 0x0000001459007224 */ /* 0x082fe400078e02ff */
[----:B------:R-:W2:Y:S01]  /*d870*/  LDL.LU R89, [R1+0x3a8] ;  /* 0x0003a80001597983 */ /* 0x000ea20000300800 */
[C---:B-----5:R-:W-:Y:S01]  /*d880*/  ISETP.LT.AND P6, PT, R90.reuse, UR7, !P0 ;  /* 0x000000075a007c0c */ /* 0x060fe2000c7c1270 */
[----:B------:R-:W-:-:S02]  /*d890*/  IMAD R10, R90, R20, RZ ;  /* 0x000000145a0a7224 */ /* 0x000fc400078e02ff */
[----:B------:R-:W5:Y:S01]  /*d8a0*/  LDL.LU R90, [R1+0x3a4] ;  /* 0x0003a400015a7983 */ /* 0x000f620000300800 */
[C---:B------:R-:W-:Y:S01]  /*d8b0*/  IMAD R3, R91.reuse, R20, RZ ;  /* 0x000000145b037224 */ /* 0x040fe200078e02ff */
[----:B------:R-:W-:Y:S02]  /*d8c0*/  ISETP.LT.AND P3, PT, R91, UR7, !P0 ;  /* 0x000000075b007c0c */ /* 0x000fe4000c761270 */
[----:B0-----:R-:W-:Y:S01]  /*d8d0*/  PRMT R23, R11, 0x7772, RZ ;  /* 0x000077720b177816 */ /* 0x001fe200000000ff */
[----:B------:R-:W5:Y:S01]  /*d8e0*/  LDL.LU R91, [R1+0x3a0] ;  /* 0x0003a000015b7983 */ /* 0x000f620000300800 */
[----:B------:R-:W-:-:S04]  /*d8f0*/  IADD3 R2, P2, R3, R21, RZ ;  /* 0x0000001503027210 */ /* 0x000fc80007f5e0ff */
[----:B------:R-:W-:Y:S02]  /*d900*/  LEA.HI.X.SX32 R3, R3, R22, 0x1, P2 ;  /* 0x0000001603037211 */ /* 0x000fe400010f0eff */
[----:B------:R-:W-:-:S03]  /*d910*/  IADD3 R6, P2, R0, R21, RZ ;  /* 0x0000001500067210 */ /* 0x000fc60007f5e0ff */
[----:B------:R0:W-:Y:S01]  /*d920*/  @P3 STG.E.U8 desc[UR12][R2.64], R23 ;  /* 0x0000001702003986 */ /* 0x0001e2000c10110c */
[-C--:B------:R-:W-:Y:S02]  /*d930*/  IADD3 R4, P3, R10, R21.reuse, RZ ;  /* 0x000000150a047210 */ /* 0x080fe40007f7e0ff */
[----:B------:R-:W-:Y:S02]  /*d940*/  PRMT R25, R7, 0x7773, RZ ;  /* 0x0000777307197816 */ /* 0x000fe400000000ff */
[----:B------:R-:W-:Y:S01]  /*d950*/  LEA.HI.X.SX32 R7, R0, R22, 0x1, P2 ;  /* 0x0000001600077211 */ /* 0x000fe200010f0eff */
[----:B------:R-:W-:Y:S01]  /*d960*/  IMAD R9, R93, R20, RZ ;  /* 0x000000145d097224 */ /* 0x000fe200078e02ff */
[----:B------:R-:W-:Y:S02]  /*d970*/  PRMT R29, R11, 0x7773, RZ ;  /* 0x000077730b1d7816 */ /* 0x000fe400000000ff */
[----:B------:R-:W-:Y:S01]  /*d980*/  ISETP.LT.AND P2, PT, R93, UR7, !P0 ;  /* 0x000000075d007c0c */ /* 0x000fe2000c741270 */
[----:B------:R-:W-:Y:S01]  /*d990*/  IMAD R11, R20, 0x4, R9 ;  /* 0x00000004140b7824 */ /* 0x000fe200078e0209 */
[----:B------:R-:W-:Y:S01]  /*d9a0*/  LEA.HI.X.SX32 R5, R10, R22, 0x1, P3 ;  /* 0x000000160a057211 */ /* 0x000fe200018f0eff */
[----:B------:R-:W-:Y:S01]  /*d9b0*/  @P1 STG.E.U8 desc[UR12][R6.64], R25 ;  /* 0x0000001906001986 */ /* 0x000fe2000c10110c */
[----:B------:R-:W-:-:S03]  /*d9c0*/  IADD3 R8, P1, R9, R21, RZ ;  /* 0x0000001509087210 */ /* 0x000fc60007f3e0ff */
[----:B------:R1:W-:Y:S01]  /*d9d0*/  @P6 STG.E.U8 desc[UR12][R4.64], R29 ;  /* 0x0000001d04006986 */ /* 0x0003e2000c10110c */
[----:B0-----:R-:W-:Y:S02]  /*d9e0*/  IADD3 R2, P6, R11, R21, RZ ;  /* 0x000000150b027210 */ /* 0x001fe40007fde0ff */
[-C--:B------:R-:W-:Y:S01]  /*d9f0*/  LEA.HI.X.SX32 R9, R9, R22.reuse, 0x1, P1 ;  /* 0x0000001609097211 */ /* 0x080fe200008f0eff */
[----:B------:R-:W5:Y:S01]  /*da00*/  LDL.LU R10, [R1+0x39c] ;  /* 0x00039c00010a7983 */ /* 0x000f620000300800 */
[----:B------:R-:W-:Y:S02]  /*da10*/  PRMT R27, R12, 0x7770, RZ ;  /* 0x000077700c1b7816 */ /* 0x000fe400000000ff */
[----:B------:R-:W-:Y:S02]  /*da20*/  LEA.HI.X.SX32 R3, R11, R22, 0x1, P6 ;  /* 0x000000160b037211 */ /* 0x000fe400030f0eff */
[----:B----4-:R-:W-:Y:S01]  /*da30*/  PRMT R31, R16, 0x7770, RZ ;  /* 0x00007770101f7816 */ /* 0x010fe200000000ff */
[----:B------:R-:W-:Y:S04]  /*da40*/  @P2 STG.E.U8 desc[UR12][R8.64], R27 ;  /* 0x0000001b08002986 */ /* 0x000fe8000c10110c */
[----:B------:R0:W-:Y:S01]  /*da50*/  @P5 STG.E.U8 desc[UR12][R2.64], R31 ;  /* 0x0000001f02005986 */ /* 0x0001e2000c10110c */
[----:B---3--:R-:W-:-:S03]  /*da60*/  ISETP.LT.AND P1, PT, R88, UR7, !P0 ;  /* 0x0000000758007c0c */ /* 0x008fc6000c721270 */
[----:B------:R-:W3:Y:S01]  /*da70*/  LDL.LU R88, [R1+0x398] ;  /* 0x0003980001587983 */ /* 0x000ee20000300800 */
[----:B--2---:R-:W-:-:S03]  /*da80*/  ISETP.LT.AND P2, PT, R89, UR7, !P0 ;  /* 0x0000000759007c0c */ /* 0x004fc6000c741270 */
[----:B------:R-:W2:Y:S01]  /*da90*/  LDL.LU R89, [R1+0x38c] ;  /* 0x00038c0001597983 */ /* 0x000ea20000300800 */
[----:B-----5:R-:W-:-:S03]  /*daa0*/  ISETP.LT.AND P5, PT, R90, UR7, !P0 ;  /* 0x000000075a007c0c */ /* 0x020fc6000c7a1270 */
[----:B------:R-:W4:Y:S04]  /*dab0*/  LDL.LU R90, [R1+0x388] ;  /* 0x00038800015a7983 */ /* 0x000f280000300800 */
[----:B------:R-:W5:Y:S01]  /*dac0*/  LDL.LU R0, [R1+0x384] ;  /* 0x0003840001007983 */ /* 0x000f620000300800 */
[----:B------:R-:W-:-:S04]  /*dad0*/  IMAD R23, R20, 0x4, R11 ;  /* 0x0000000414177824 */ /* 0x000fc800078e020b */
[----:B-1----:R-:W-:Y:S01]  /*dae0*/  IMAD R5, R20, 0x4, R23 ;  /* 0x0000000414057824 */ /* 0x002fe200078e0217 */
[----:B------:R-:W-:-:S03]  /*daf0*/  IADD3 R6, P6, R23, R21, RZ ;  /* 0x0000001517067210 */ /* 0x000fc60007fde0ff */
[C---:B------:R-:W-:Y:S01]  /*db00*/  IMAD R11, R20.reuse, 0x4, R5 ;  /* 0x00000004140b7824 */ /* 0x040fe200078e0205 */
[-C--:B------:R-:W-:Y:S02]  /*db10*/  LEA.HI.X.SX32 R7, R23, R22.reuse, 0x1, P6 ;  /* 0x0000001617077211 */ /* 0x080fe400030f0eff */
[CC--:B------:R-:W-:Y:S01]  /*db20*/  IADD3 R4, P6, R5.reuse, R21.reuse, RZ ;  /* 0x0000001505047210 */ /* 0x0c0fe20007fde0ff */
[----:B0-----:R-:W-:Y:S01]  /*db30*/  IMAD R3, R20, 0x4, R11 ;  /* 0x0000000414037824 */ /* 0x001fe200078e020b */
[----:B------:R-:W-:Y:S02]  /*db40*/  PRMT R25, R12, 0x7771, RZ ;  /* 0x000077710c197816 */ /* 0x000fe400000000ff */
[-C--:B------:R-:W-:Y:S02]  /*db50*/  LEA.HI.X.SX32 R5, R5, R22.reuse, 0x1, P6 ;  /* 0x0000001605057211 */ /* 0x080fe400030f0eff */
[C---:B------:R-:W-:Y:S02]  /*db60*/  IADD3 R8, P6, R11.reuse, R21, RZ ;  /* 0x000000150b087210 */ /* 0x040fe40007fde0ff */
[----:B------:R-:W-:Y:S01]  /*db70*/  ISETP.LT.AND P3, PT, R92, UR7, !P0 ;  /* 0x000000075c007c0c */ /* 0x000fe2000c761270 */
[----:B------:R0:W-:Y:S01]  /*db80*/  @P4 STG.E.U8 desc[UR12][R6.64], R25 ;  /* 0x0000001906004986 */ /* 0x0001e2000c10110c */
[----:B------:R-:W-:-:S02]  /*db90*/  LEA.HI.X.SX32 R9, R11, R22, 0x1, P6 ;  /* 0x000000160b097211 */ /* 0x000fc400030f0eff */
[CC--:B------:R-:W-:Y:S02]  /*dba0*/  IADD3 R2, P6, R3.reuse, R21.reuse, RZ ;  /* 0x0000001503027210 */ /* 0x0c0fe40007fde0ff */
[----:B------:R-:W-:Y:S01]  /*dbb0*/  PRMT R27, R16, 0x7771, RZ ;  /* 0x00007771101b7816 */ /* 0x000fe200000000ff */
[C---:B0-----:R-:W-:Y:S01]  /*dbc0*/  IMAD R7, R20.reuse, 0x4, R3 ;  /* 0x0000000414077824 */ /* 0x041fe200078e0203 */
[-C--:B------:R-:W-:Y:S02]  /*dbd0*/  LEA.HI.X.SX32 R3, R3, R22.reuse, 0x1, P6 ;  /* 0x0000001603037211 */ /* 0x080fe400030f0eff */
[----:B------:R-:W-:Y:S01]  /*dbe0*/  ISETP.LT.AND P4, PT, R91, UR7, !P0 ;  /* 0x000000075b007c0c */ /* 0x000fe2000c781270 */
[----:B------:R-:W-:Y:S01]  /*dbf0*/  IMAD R11, R20, 0x4, R7 ;  /* 0x00000004140b7824 */ /* 0x000fe200078e0207 */
[C---:B------:R-:W-:Y:S02]  /*dc00*/  IADD3 R6, P6, R7.reuse, R21, RZ ;  /* 0x0000001507067210 */ /* 0x040fe40007fde0ff */
[----:B------:R-:W-:Y:S01]  /*dc10*/  PRMT R23, R12, 0x7772, RZ ;  /* 0x000077720c177816 */ /* 0x000fe200000000ff */
[----:B------:R0:W-:Y:S01]  /*dc20*/  @P3 STG.E.U8 desc[UR12][R4.64], R27 ;  /* 0x0000001b04003986 */ /* 0x0001e2000c10110c */
[----:B------:R-:W-:-:S02]  /*dc30*/  LEA.HI.X.SX32 R7, R7, R22, 0x1, P6 ;  /* 0x0000001607077211 */ /* 0x000fc400030f0eff */
[----:B------:R-:W-:Y:S01]  /*dc40*/  ISETP.LT.AND P3, PT, R10, UR7, !P0 ;  /* 0x000000070a007c0c */ /* 0x000fe2000c761270 */
[----:B------:R1:W-:Y:S01]  /*dc50*/  @P1 STG.E.U8 desc[UR12][R8.64], R23 ;  /* 0x0000001708001986 */ /* 0x0003e2000c10110c */
[----:B------:R-:W-:-:S03]  /*dc60*/  PRMT R25, R16, 0x7772, RZ ;  /* 0x0000777210197816 */ /* 0x000fc600000000ff */
[----:B------:R-:W4:Y:S01]  /*dc70*/  LDL.LU R10, [R1+0x380] ;  /* 0x00038000010a7983 */ /* 0x000f220000300800 */
[C---:B0-----:R-:W-:Y:S02]  /*dc80*/  IADD3 R4, P6, R11.reuse, R21, RZ ;  /* 0x000000150b047210 */ /* 0x041fe40007fde0ff */
[----:B------:R-:W-:Y:S02]  /*dc90*/  PRMT R27, R16, 0x7773, RZ ;  /* 0x00007773101b7816 */ /* 0x000fe400000000ff */
[----:B-1----:R-:W-:Y:S02]  /*dca0*/  PRMT R23, R12, 0x7773, RZ ;  /* 0x000077730c177816 */ /* 0x002fe400000000ff */
[----:B------:R-:W-:Y:S01]  /*dcb0*/  LEA.HI.X.SX32 R5, R11, R22, 0x1, P6 ;  /* 0x000000160b057211 */ /* 0x000fe200030f0eff */
[----:B------:R0:W-:Y:S04]  /*dcc0*/  @P2 STG.E.U8 desc[UR12][R2.64], R25 ;  /* 0x0000001902002986 */ /* 0x0001e8000c10110c */
[----:B------:R-:W-:Y:S04]  /*dcd0*/  @P5 STG.E.U8 desc[UR12][R6.64], R23 ;  /* 0x0000001706005986 */ /* 0x000fe8000c10110c */
[----:B------:R1:W-:Y:S01]  /*dce0*/  @P4 STG.E.U8 desc[UR12][R4.64], R27 ;  /* 0x0000001b04004986 */ /* 0x0003e2000c10110c */
[----:B---3--:R-:W-:-:S03]  /*dcf0*/  ISETP.LT.AND P1, PT, R88, UR7, !P0 ;  /* 0x0000000758007c0c */ /* 0x008fc6000c721270 */
[----:B------:R-:W3:Y:S01]  /*dd00*/  LDL.LU R88, [R1+0x37c] ;  /* 0x00037c0001587983 */ /* 0x000ee20000300800 */
[----:B--2---:R-:W-:-:S03]  /*dd10*/  ISETP.LT.AND P2, PT, R89, UR7, !P0 ;  /* 0x0000000759007c0c */ /* 0x004fc6000c741270 */
[----:B------:R-:W2:Y:S04]  /*dd20*/  LDL.LU R89, [R1+0x378] ;  /* 0x0003780001597983 */ /* 0x000ea80000300800 */
[----:B------:R-:W2:Y:S01]  /*dd30*/  LDL.LU R12, [R1+0x370] ;  /* 0x00037000010c7983 */ /* 0x000ea20000300800 */
[----:B-----5:R-:W-:-:S03]  /*dd40*/  ISETP.LT.AND P4, PT, R0, UR7, !P0 ;  /* 0x0000000700007c0c */ /* 0x020fc6000c781270 */
[----:B------:R-:W5:Y:S01]  /*dd50*/  LDL.LU R0, [R1+0x36c] ;  /* 0x00036c0001007983 */ /* 0x000f620000300800 */
[----:B------:R-:W-:-:S04]  /*dd60*/  IMAD R9, R20, 0x4, R11 ;  /* 0x0000000414097824 */ /* 0x000fc800078e020b */
[----:B0-----:R-:W-:Y:S01]  /*dd70*/  IMAD R3, R20, 0x4, R9 ;  /* 0x0000000414037824 */ /* 0x001fe200078e0209 */
[----:B------:R-:W-:-:S03]  /*dd80*/  IADD3 R8, P6, R9, R21, RZ ;  /* 0x0000001509087210 */ /* 0x000fc60007fde0ff */
[C---:B------:R-:W-:Y:S01]  /*dd90*/  IMAD R11, R20.reuse, 0x4, R3 ;  /* 0x00000004140b7824 */ /* 0x040fe200078e0203 */
[-C--:B------:R-:W-:Y:S02]  /*dda0*/  LEA.HI.X.SX32 R9, R9, R22.reuse, 0x1, P6 ;  /* 0x0000001609097211 */ /* 0x080fe400030f0eff */
[-C--:B------:R-:W-:Y:S01]  /*ddb0*/  IADD3 R2, P6, R3, R21.reuse, RZ ;  /* 0x0000001503027210 */ /* 0x080fe20007fde0ff */
[----:B-1----:R-:W-:Y:S01]  /*ddc0*/  IMAD R5, R20, 0x4, R11 ;  /* 0x0000000414057824 */ /* 0x002fe200078e020b */
[----:B------:R-:W-:Y:S02]  /*ddd0*/  PRMT R25, R13, 0x7770, RZ ;  /* 0x000077700d197816 */ /* 0x000fe400000000ff */
[----:B------:R-:W-:Y:S02]  /*dde0*/  LEA.HI.X.SX32 R3, R3, R22, 0x1, P6 ;  /* 0x0000001603037211 */ /* 0x000fe400030f0eff */
[----:B------:R-:W-:Y:S01]  /*ddf0*/  IADD3 R6, P6, R11, R21, RZ ;  /* 0x000000150b067210 */ /* 0x000fe20007fde0ff */
[----:B------:R0:W-:Y:S01]  /*de00*/  @P3 STG.E.U8 desc[UR12][R8.64], R25 ;  /* 0x0000001908003986 */ /* 0x0001e2000c10110c */
[----:B----4-:R-:W-:-:S02]  /*de10*/  ISETP.LT.AND P5, PT, R90, UR7, !P0 ;  /* 0x000000075a007c0c */ /* 0x010fc4000c7a1270 */
[-C--:B------:R-:W-:Y:S02]  /*de20*/  LEA.HI.X.SX32 R7, R11, R22.reuse, 0x1, P6 ;  /* 0x000000160b077211 */ /* 0x080fe400030f0eff */
[-C--:B------:R-:W-:Y:S02]  /*de30*/  IADD3 R4, P6, R5, R21.reuse, RZ ;  /* 0x0000001505047210 */ /* 0x080fe40007fde0ff */
[----:B------:R-:W-:Y:S01]  /*de40*/  PRMT R27, R17, 0x7770, RZ ;  /* 0x00007770111b7816 */ /* 0x000fe200000000ff */
[C---:B0-----:R-:W-:Y:S01]  /*de50*/  IMAD R9, R20.reuse, 0x4, R5 ;  /* 0x0000000414097824 */ /* 0x041fe200078e0205 */
[-C--:B------:R-:W-:Y:S02]  /*de60*/  LEA.HI.X.SX32 R5, R5, R22.reuse, 0x1, P6 ;  /* 0x0000001605057211 */ /* 0x080fe400030f0eff */
[----:B------:R-:W-:Y:S02]  /*de70*/  PRMT R23, R13, 0x7771, RZ ;  /* 0x000077710d177816 */ /* 0x000fe400000000ff */
[----:B------:R-:W-:Y:S01]  /*de80*/  IADD3 R8, P6, R9, R21, RZ ;  /* 0x0000001509087210 */ /* 0x000fe20007fde0ff */
[----:B------:R-:W-:Y:S01]  /*de90*/  IMAD R11, R20, 0x4, R9 ;  /* 0x00000004140b7824 */ /* 0x000fe200078e0209 */
[----:B------:R-:W-:Y:S01]  /*dea0*/  PRMT R29, R17, 0x7771, RZ ;  /* 0x00007771111d7816 */ /* 0x000fe200000000ff */
[----:B------:R0:W-:Y:S01]  /*deb0*/  @P1 STG.E.U8 desc[UR12][R2.64], R27 ;  /* 0x0000001b02001986 */ /* 0x0001e2000c10110c */
[----:B------:R-:W-:-:S02]  /*dec0*/  LEA.HI.X.SX32 R9, R9, R22, 0x1, P6 ;  /* 0x0000001609097211 */ /* 0x000fc400030f0eff */
[----:B------:R-:W-:Y:S02]  /*ded0*/  PRMT R25, R13, 0x7772, RZ ;  /* 0x000077720d197816 */ /* 0x000fe400000000ff */
[----:B------:R-:W-:Y:S02]  /*dee0*/  ISETP.LT.AND P3, PT, R10, UR7, !P0 ;  /* 0x000000070a007c0c */ /* 0x000fe4000c761270 */
[----:B------:R-:W4:Y:S04]  /*def0*/  LDL.LU R10, [R1+0x368] ;  /* 0x00036800010a7983 */ /* 0x000f280000300800 */
[----:B------:R1:W-:Y:S04]  /*df00*/  @P2 STG.E.U8 desc[UR12][R6.64], R23 ;  /* 0x0000001706002986 */ /* 0x0003e8000c10110c */
[----:B------:R1:W-:Y:S04]  /*df10*/  @P5 STG.E.U8 desc[UR12][R4.64], R29 ;  /* 0x0000001d04005986 */ /* 0x0003e8000c10110c */
[----:B------:R1:W-:Y:S01]  /*df20*/  @P4 STG.E.U8 desc[UR12][R8.64], R25 ;  /* 0x0000001908004986 */ /* 0x0003e2000c10110c */
[----:B---3--:R-:W-:-:S03]  /*df30*/  ISETP.LT.AND P1, PT, R88, UR7, !P0 ;  /* 0x0000000758007c0c */ /* 0x008fc6000c721270 */
[----:B------:R-:W3:Y:S04]  /*df40*/  LDL.LU R88, [R1+0x364] ;  /* 0x0003640001587983 */ /* 0x000ee80000300800 */
[----:B------:R-:W3:Y:S01]  /*df50*/  LDL.LU R16, [R1+0x360] ;  /* 0x0003600001107983 */ /* 0x000ee20000300800 */
[----:B--2---:R-:W-:-:S03]  /*df60*/  ISETP.LT.AND P5, PT, R12, UR7, !P0 ;  /* 0x000000070c007c0c */ /* 0x004fc6000c7a1270 */
[----:B------:R-:W2:Y:S01]  /*df70*/  LDL.LU R12, [R1+0x35c] ;  /* 0x00035c00010c7983 */ /* 0x000ea20000300800 */
[----:B-----5:R-:W-:-:S03]  /*df80*/  ISETP.LT.AND P4, PT, R0, UR7, !P0 ;  /* 0x0000000700007c0c */ /* 0x020fc6000c781270 */
[----:B------:R-:W5:Y:S01]  /*df90*/  LDL.LU R0, [R1+0x358] ;  /* 0x0003580001007983 */ /* 0x000f620000300800 */
[----:B0-----:R-:W-:Y:S01]  /*dfa0*/  IADD3 R2, P6, R11, R21, RZ ;  /* 0x000000150b027210 */ /* 0x001fe20007fde0ff */
[----:B-1----:R-:W-:-:S03]  /*dfb0*/  IMAD R7, R20, 0x4, R11 ;  /* 0x0000000414077824 */ /* 0x002fc600078e020b */
[-C--:B------:R-:W-:Y:S01]  /*dfc0*/  LEA.HI.X.SX32 R3, R11, R22.reuse, 0x1, P6 ;  /* 0x000000160b037211 */ /* 0x080fe200030f0eff */
[C---:B------:R-:W-:Y:S01]  /*dfd0*/  IMAD R5, R20.reuse, 0x4, R7 ;  /* 0x0000000414057824 */ /* 0x040fe200078e0207 */
[-C--:B------:R-:W-:Y:S02]  /*dfe0*/  IADD3 R6, P6, R7, R21.reuse, RZ ;  /* 0x0000001507067210 */ /* 0x080fe40007fde0ff */
[----:B------:R-:W-:Y:S01]  /*dff0*/  PRMT R27, R17, 0x7772, RZ ;  /* 0x00007772111b7816 */ /* 0x000fe200000000ff */
[----:B------:R-:W-:Y:S01]  /*e000*/  IMAD R11, R20, 0x4, R5 ;  /* 0x00000004140b7824 */ /* 0x000fe200078e0205 */
[----:B------:R-:W-:Y:S02]  /*e010*/  LEA.HI.X.SX32 R7, R7, R22, 0x1, P6 ;  /* 0x0000001607077211 */ /* 0x000fe400030f0eff */
[----:B------:R-:W-:Y:S01]  /*e020*/  IADD3 R4, P6, R5, R21, RZ ;  /* 0x0000001505047210 */ /* 0x000fe20007fde0ff */
[----:B------:R0:W-:Y:S01]  /*e030*/  @P3 STG.E.U8 desc[UR12][R2.64], R27 ;  /* 0x0000001b02003986 */ /* 0x0001e2000c10110c */
[----:B------:R-:W-:-:S02]  /*e040*/  ISETP.LT.AND P2, PT, R89, UR7, !P0 ;  /* 0x0000000759007c0c */ /* 0x000fc4000c741270 */
[-C--:B------:R-:W-:Y:S02]  /*e050*/  LEA.HI.X.SX32 R5, R5, R22.reuse, 0x1, P6 ;  /* 0x0000001605057211 */ /* 0x080fe400030f0eff */
[----:B------:R-:W-:Y:S02]  /*e060*/  IADD3 R8, P6, R11, R21, RZ ;  /* 0x000000150b087210 */ /* 0x000fe40007fde0ff */
[----:B------:R-:W-:Y:S01]  /*e070*/  PRMT R23, R13, 0x7773, RZ ;  /* 0x000077730d177816 */ /* 0x000fe200000000ff */
[----:B0-----:R-:W-:Y:S01]  /*e080*/  IMAD R3, R20, 0x4, R11 ;  /* 0x0000000414037824 */ /* 0x001fe200078e020b */
[----:B------:R-:W-:-:S03]  /*e090*/  LEA.HI.X.SX32 R9, R11, R22, 0x1, P6 ;  /* 0x000000160b097211 */ /* 0x000fc600030f0eff */
[----:B------:R0:W-:Y:S01]  /*e0a0*/  @P1 STG.E.U8 desc[UR12][R6.64], R23 ;  /* 0x0000001706001986 */ /* 0x0001e2000c10110c */
[----:B------:R-:W-:Y:S02]  /*e0b0*/  PRMT R17, R17, 0x7773, RZ ;  /* 0x0000777311117816 */ /* 0x000fe400000000ff */
[C---:B------:R-:W-:Y:S02]  /*e0c0*/  IADD3 R2, P6, R3.reuse, R21, RZ ;  /* 0x0000001503027210 */ /* 0x040fe40007fde0ff */
[----:B------:R-:W-:Y:S02]  /*e0d0*/  PRMT R13, R14, 0x7770, RZ ;  /* 0x000077700e0d7816 */ /* 0x000fe400000000ff */
[----:B------:R-:W-:Y:S01]  /*e0e0*/  PRMT R25, R18, 0x7770, RZ ;  /* 0x0000777012197816 */ /* 0x000fe200000000ff */
[----:B------:R-:W-:Y:S01]  /*e0f0*/  @P2 STG.E.U8 desc[UR12][R4.64], R17 ;  /* 0x0000001104002986 */ /* 0x000fe2000c10110c */
[----:B0-----:R-:W-:Y:S01]  /*e100*/  IMAD R7, R20, 0x4, R3 ;  /* 0x0000000414077824 */ /* 0x001fe200078e0203 */
[----:B------:R-:W-:-:S02]  /*e110*/  LEA.HI.X.SX32 R3, R3, R22, 0x1, P6 ;  /* 0x0000001603037211 */ /* 0x000fc400030f0eff */
[----:B----4-:R-:W-:Y:S02]  /*e120*/  ISETP.LT.AND P3, PT, R10, UR7, !P0 ;  /* 0x000000070a007c0c */ /* 0x010fe4000c761270 */
[----:B------:R-:W4:Y:S04]  /*e130*/  LDL.LU R10, [R1+0x354] ;  /* 0x00035400010a7983 */ /* 0x000f280000300800 */
[----:B------:R0:W-:Y:S04]  /*e140*/  @P5 STG.E.U8 desc[UR12][R8.64], R13 ;  /* 0x0000000d08005986 */ /* 0x0001e8000c10110c */
[----:B------:R1:W-:Y:S01]  /*e150*/  @P4 STG.E.U8 desc[UR12][R2.64], R25 ;  /* 0x0000001902004986 */ /* 0x0003e2000c10110c */
[----:B---3--:R-:W-:-:S03]  /*e160*/  ISETP.LT.AND P1, PT, R88, UR7, !P0 ;  /* 0x0000000758007c0c */ /* 0x008fc6000c721270 */
[----:B------:R-:W3:Y:S01]  /*e170*/  LDL.LU R88, [R1+0x350] ;  /* 0x0003500001587983 */ /* 0x000ee20000300800 */
[----:B------:R-:W-:-:S03]  /*e180*/  ISETP.LT.AND P2, PT, R16, UR7, !P0 ;  /* 0x0000000710007c0c */ /* 0x000fc6000c741270 */
[----:B------:R-:W3:Y:S01]  /*e190*/  LDL.LU R16, [R1+0x34c] ;  /* 0x00034c0001107983 */ /* 0x000ee20000300800 */
[----:B--2---:R-:W-:-:S03]  /*e1a0*/  ISETP.LT.AND P5, PT, R12, UR7, !P0 ;  /* 0x000000070c007c0c */ /* 0x004fc6000c7a1270 */
[----:B------:R-:W2:Y:S01]  /*e1b0*/  LDL.LU R12, [R1+0x348] ;  /* 0x00034800010c7983 */ /* 0x000ea20000300800 */
[----:B-----5:R-:W-:-:S03]  /*e1c0*/  ISETP.LT.AND P4, PT, R0, UR7, !P0 ;  /* 0x0000000700007c0c */ /* 0x020fc6000c781270 */
[----:B------:R-:W5:Y:S01]  /*e1d0*/  LDL.LU R0, [R1+0x344] ;  /* 0x0003440001007983 */ /* 0x000f620000300800 */
[----:B------:R-:W-:Y:S01]  /*e1e0*/  IMAD R11, R20, 0x4, R7 ;  /* 0x00000004140b7824 */ /* 0x000fe200078e0207 */
[----:B------:R-:W-:-:S03]  /*e1f0*/  IADD3 R6, P6, R7, R21, RZ ;  /* 0x0000001507067210 */ /* 0x000fc60007fde0ff */
[C---:B0-----:R-:W-:Y:S01]  /*e200*/  IMAD R9, R20.reuse, 0x4, R11 ;  /* 0x0000000414097824 */ /* 0x041fe200078e020b */
[----:B------:R-:W-:Y:S02]  /*e210*/  LEA.HI.X.SX32 R7, R7, R22, 0x1, P6 ;  /* 0x0000001607077211 */ /* 0x000fe400030f0eff */
[----:B------:R-:W-:Y:S01]  /*e220*/  IADD3 R4, P6, R11, R21, RZ ;  /* 0x000000150b047210 */ /* 0x000fe20007fde0ff */
[----:B-1----:R-:W-:-:S03]  /*e230*/  IMAD R3, R20, 0x4, R9 ;  /* 0x0000000414037824 */ /* 0x002fc600078e0209 */
[-C--:B------:R-:W-:Y:S02]  /*e240*/  LEA.HI.X.SX32 R5, R11, R22.reuse, 0x1, P6 ;  /* 0x000000160b057211 */ /* 0x080fe400030f0eff */
[CC--:B------:R-:W-:Y:S01]  /*e250*/  IADD3 R8, P6, R9.reuse, R21.reuse, RZ ;  /* 0x0000001509087210 */ /* 0x0c0fe20007fde0ff */
[----:B------:R-:W-:Y:S01]  /*e260*/  IMAD R11, R20, 0x4, R3 ;  /* 0x00000004140b7824 */ /* 0x000fe200078e0203 */
[----:B------:R-:W-:Y:S02]  /*e270*/  PRMT R17, R14, 0x7771, RZ ;  /* 0x000077710e117816 */ /* 0x000fe400000000ff */
[-C--:B------:R-:W-:Y:S02]  /*e280*/  LEA.HI.X.SX32 R9, R9, R22.reuse, 0x1, P6 ;  /* 0x0000001609097211 */ /* 0x080fe400030f0eff */
[C---:B------:R-:W-:Y:S02]  /*e290*/  IADD3 R2, P6, R3.reuse, R21, RZ ;  /* 0x0000001503027210 */ /* 0x040fe40007fde0ff */
[----:B------:R-:W-:Y:S01]  /*e2a0*/  PRMT R23, R18, 0x7771, RZ ;  /* 0x0000777112177816 */ /* 0x000fe200000000ff */
[----:B------:R0:W-:Y:S01]  /*e2b0*/  @P3 STG.E.U8 desc[UR12][R6.64], R17 ;  /* 0x0000001106003986 */ /* 0x0001e2000c10110c */
[----:B------:R-:W-:-:S02]  /*e2c0*/  LEA.HI.X.SX32 R3, R3, R22, 0x1, P6 ;  /* 0x0000001603037211 */ /* 0x000fc400030f0eff */
[C---:B------:R-:W-:Y:S01]  /*e2d0*/  PRMT R13, R14.reuse, 0x7772, RZ ;  /* 0x000077720e0d7816 */ /* 0x040fe200000000ff */
[----:B------:R1:W-:Y:S01]  /*e2e0*/  @P1 STG.E.U8 desc[UR12][R4.64], R23 ;  /* 0x0000001704001986 */ /* 0x0003e2000c10110c */
[C---:B0-----:R-:W-:Y:S02]  /*e2f0*/  IADD3 R6, P6, R11.reuse, R21, RZ ;  /* 0x000000150b067210 */ /* 0x041fe40007fde0ff */
[----:B------:R-:W-:Y:S02]  /*e300*/  PRMT R17, R14, 0x7773, RZ ;  /* 0x000077730e117816 */ /* 0x000fe400000000ff */
[----:B-1----:R-:W-:Y:S02]  /*e310*/  PRMT R23, R18, 0x7772, RZ ;  /* 0x0000777212177816 */ /* 0x002fe400000000ff */
[----:B------:R-:W-:Y:S02]  /*e320*/  LEA.HI.X.SX32 R7, R11, R22, 0x1, P6 ;  /* 0x000000160b077211 */ /* 0x000fe400030f0eff */
[----:B----4-:R-:W-:-:S02]  /*e330*/  ISETP.LT.AND P3, PT, R10, UR7, !P0 ;  /* 0x000000070a007c0c */ /* 0x010fc4000c761270 */
[----:B------:R-:W4:Y:S04]  /*e340*/  LDL.LU R10, [R1+0x340] ;  /* 0x00034000010a7983 */ /* 0x000f280000300800 */
[----:B------:R0:W-:Y:S04]  /*e350*/  @P2 STG.E.U8 desc[UR12][R8.64], R13 ;  /* 0x0000000d08002986 */ /* 0x0001e8000c10110c */
[----:B------:R-:W-:Y:S04]  /*e360*/  @P5 STG.E.U8 desc[UR12][R2.64], R23 ;  /* 0x0000001702005986 */ /* 0x000fe8000c10110c */
[----:B------:R1:W-:Y:S01]  /*e370*/  @P4 STG.E.U8 desc[UR12][R6.64], R17 ;  /* 0x0000001106004986 */ /* 0x0003e2000c10110c */
[----:B--2---:R-:W-:-:S03]  /*e380*/  ISETP.LT.AND P5, PT, R12, UR7, !P0 ;  /* 0x000000070c007c0c */ /* 0x004fc6000c7a1270 */
[----:B------:R-:W2:Y:S01]  /*e390*/  LDL.LU R12, [R1+0x33c] ;  /* 0x00033c00010c7983 */ /* 0x000ea20000300800 */
[----:B-----5:R-:W-:-:S03]  /*e3a0*/  ISETP.LT.AND P4, PT, R0, UR7, !P0 ;  /* 0x0000000700007c0c */ /* 0x020fc6000c781270 */
[----:B------:R-:W5:Y:S04]  /*e3b0*/  LDL.LU R14, [R1+0x338] ;  /* 0x00033800010e7983 */ /* 0x000f680000300800 */
[----:B------:R-:W5:Y:S01]  /*e3c0*/  LDL.LU R0, [R1+0x334] ;  /* 0x0003340001007983 */ /* 0x000f620000300800 */
[----:B------:R-:W-:-:S04]  /*e3d0*/  IMAD R5, R20, 0x4, R11 ;  /* 0x0000000414057824 */ /* 0x000fc800078e020b */
[----:B0-----:R-:W-:Y:S01]  /*e3e0*/  IMAD R9, R20, 0x4, R5 ;  /* 0x0000000414097824 */ /* 0x001fe200078e0205 */
[CC--:B------:R-:W-:Y:S02]  /*e3f0*/  IADD3 R4, P6, R5.reuse, R21.reuse, RZ ;  /* 0x0000001505047210 */ /* 0x0c0fe40007fde0ff */
[----:B---3--:R-:W-:Y:S01]  /*e400*/  ISETP.LT.AND P1, PT, R88, UR7, !P0 ;  /* 0x0000000758007c0c */ /* 0x008fe2000c721270 */
[C---:B------:R-:W-:Y:S01]  /*e410*/  IMAD R11, R20.reuse, 0x4, R9 ;  /* 0x00000004140b7824 */ /* 0x040fe200078e0209 */
[-C--:B------:R-:W-:Y:S02]  /*e420*/  LEA.HI.X.SX32 R5, R5, R22.reuse, 0x1, P6 ;  /* 0x0000001605057211 */ /* 0x080fe400030f0eff */
[CC--:B------:R-:W-:Y:S01]  /*e430*/  IADD3 R8, P6, R9.reuse, R21.reuse, RZ ;  /* 0x0000001509087210 */ /* 0x0c0fe20007fde0ff */
[----:B------:R-:W-:Y:S01]  /*e440*/  IMAD R13, R20, 0x4, R11 ;  /* 0x00000004140d7824 */ /* 0x000fe200078e020b */
[----:B------:R-:W-:Y:S02]  /*e450*/  PRMT R27, R18, 0x7773, RZ ;  /* 0x00007773121b7816 */ /* 0x000fe400000000ff */
[----:B------:R-:W-:Y:S01]  /*e460*/  LEA.HI.X.SX32 R9, R9, R22, 0x1, P6 ;  /* 0x0000001609097211 */ /* 0x000fe200030f0eff */
[----:B-1----:R-:W-:Y:S01]  /*e470*/  IMAD R7, R20, 0x4, R13 ;  /* 0x0000000414077824 */ /* 0x002fe200078e020d */
[----:B------:R-:W-:-:S02]  /*e480*/  IADD3 R2, P6, R11, R21, RZ ;  /* 0x000000150b027210 */ /* 0x000fc40007fde0ff */
[----:B------:R-:W-:Y:S02]  /*e490*/  PRMT R23, R15, 0x7770, RZ ;  /* 0x000077700f177816 */ /* 0x000fe400000000ff */
[----:B------:R-:W-:Y:S02]  /*e4a0*/  ISETP.LT.AND P2, PT, R16, UR7, !P0 ;  /* 0x0000000710007c0c */ /* 0x000fe4000c741270 */
[----:B------:R-:W-:Y:S01]  /*e4b0*/  LEA.HI.X.SX32 R3, R11, R22, 0x1, P6 ;  /* 0x000000160b037211 */ /* 0x000fe200030f0eff */
[C---:B------:R-:W-:Y:S01]  /*e4c0*/  IMAD R11, R20.reuse, 0x4, R7 ;  /* 0x00000004140b7824 */ /* 0x040fe200078e0207 */
[----:B------:R0:W-:Y:S04]  /*e4d0*/  @P3 STG.E.U8 desc[UR12][R4.64], R27 ;  /* 0x0000001b04003986 */ /* 0x0001e8000c10110c */
[----:B------:R1:W-:Y:S01]  /*e4e0*/  @P1 STG.E.U8 desc[UR12][R8.64], R23 ;  /* 0x0000001708001986 */ /* 0x0003e2000c10110c */
[----:B------:R-:W-:Y:S01]  /*e4f0*/  IMAD R17, R20, 0x4, R11 ;  /* 0x0000000414117824 */ /* 0x000fe200078e020b */
[----:B------:R-:W-:-:S02]  /*e500*/  PRMT R25, R19, 0x7770, RZ ;  /* 0x0000777013197816 */ /* 0x000fc400000000ff */
[----:B0-----:R-:W-:-:S04]  /*e510*/  IADD3 R4, P1, R13, R21, RZ ;  /* 0x000000150d047210 */ /* 0x001fc80007f3e0ff */
[-C--:B------:R-:W-:Y:S01]  /*e520*/  LEA.HI.X.SX32 R5, R13, R22.reuse, 0x1, P1 ;  /* 0x000000160d057211 */ /* 0x080fe200008f0eff */
[----:B------:R-:W-:Y:S01]  /*e530*/  IMAD R13, R20, 0x4, R17 ;  /* 0x00000004140d7824 */ /* 0x000fe200078e0211 */
[----:B----4-:R-:W-:Y:S01]  /*e540*/  ISETP.LT.AND P3, PT, R10, UR7, !P0 ;  /* 0x000000070a007c0c */ /* 0x010fe2000c761270 */
[----:B------:R0:W-:Y:S01]  /*e550*/  @P2 STG.E.U8 desc[UR12][R2.64], R25 ;  /* 0x0000001902002986 */ /* 0x0001e2000c10110c */
[-C--:B------:R-:W-:Y:S02]  /*e560*/  IADD3 R10, P6, R11, R21.reuse, RZ ;  /* 0x000000150b0a7210 */ /* 0x080fe40007fde0ff */
[-C--:B------:R-:W-:Y:S01]  /*e570*/  IADD3 R6, P2, R7, R21.reuse, RZ ;  /* 0x0000001507067210 */ /* 0x080fe20007f5e0ff */
[----:B------:R-:W-:Y:S01]  /*e580*/  IMAD R20, R20, 0x4, R13 ;  /* 0x0000000414147824 */ /* 0x000fe200078e020d */
[----:B------:R-:W-:Y:S02]  /*e590*/  LEA.HI.X.SX32 R11, R11, R22, 0x1, P6 ;  /* 0x000000160b0b7211 */ /* 0x000fe400030f0eff */
[----:B-1----:R-:W-:-:S02]  /*e5a0*/  IADD3 R8, P6, R17, R21, RZ ;  /* 0x0000001511087210 */ /* 0x002fc40007fde0ff */
[-C--:B------:R-:W-:Y:S02]  /*e5b0*/  LEA.HI.X.SX32 R7, R7, R22.reuse, 0x1, P2 ;  /* 0x0000001607077211 */ /* 0x080fe400010f0eff */
[----:B0-----:R-:W-:Y:S02]  /*e5c0*/  IADD3 R2, P1, R13, R21, RZ ;  /* 0x000000150d027210 */ /* 0x001fe40007f3e0ff */
[-C--:B------:R-:W-:Y:S02]  /*e5d0*/  LEA.HI.X.SX32 R9, R17, R22.reuse, 0x1, P6 ;  /* 0x0000001611097211 */ /* 0x080fe400030f0eff */
[----:B------:R-:W-:Y:S02]  /*e5e0*/  LEA.HI.X.SX32 R3, R13, R22, 0x1, P1 ;  /* 0x000000160d037211 */ /* 0x000fe400008f0eff */
[----:B------:R-:W-:Y:S02]  /*e5f0*/  PRMT R17, R15, 0x7773, RZ ;  /* 0x000077730f117816 */ /* 0x000fe400000000ff */
[----:B------:R-:W-:-:S02]  /*e600*/  PRMT R25, R19, 0x7771, RZ ;  /* 0x0000777113197816 */ /* 0x000fc400000000ff */
[C---:B------:R-:W-:Y:S02]  /*e610*/  PRMT R23, R19.reuse, 0x7773, RZ ;  /* 0x0000777313177816 */ /* 0x040fe400000000ff */
[----:B------:R-:W-:Y:S02]  /*e620*/  PRMT R19, R19, 0x7772, RZ ;  /* 0x0000777213137816 */ /* 0x000fe400000000ff */
[----:B--2---:R-:W-:Y:S02]  /*e630*/  ISETP.LT.AND P2, PT, R12, UR7, !P0 ;  /* 0x000000070c007c0c */ /* 0x004fe4000c741270 */
[----:B------:R-:W-:Y:S02]  /*e640*/  IADD3 R12, P6, R20, R21, RZ ;  /* 0x00000015140c7210 */ /* 0x000fe40007fde0ff */
[----:B-----5:R-:W-:Y:S02]  /*e650*/  ISETP.LT.AND P1, PT, R14, UR7, !P0 ;  /* 0x000000070e007c0c */ /* 0x020fe4000c721270 */
[----:B------:R-:W-:-:S02]  /*e660*/  PRMT R21, R15, 0x7772, RZ ;  /* 0x000077720f157816 */ /* 0x000fc400000000ff */
[----:B------:R-:W-:Y:S02]  /*e670*/  ISETP.LT.AND P0, PT, R0, UR7, !P0 ;  /* 0x0000000700007c0c */ /* 0x000fe4000c701270 */
[----:B------:R-:W-:-:S05]  /*e680*/  PRMT R15, R15, 0x7771, RZ ;  /* 0x000077710f0f7816 */ /* 0x000fca00000000ff */
[----:B------:R0:W-:Y:S04]  /*e690*/  @P5 STG.E.U8 desc[UR12][R4.64], R15 ;  /* 0x0000000f04005986 */ /* 0x0001e8000c10110c */
[----:B------:R0:W-:Y:S04]  /*e6a0*/  @P4 STG.E.U8 desc[UR12][R6.64], R25 ;  /* 0x0000001906004986 */ /* 0x0001e8000c10110c */
[----:B------:R0:W-:Y:S04]  /*e6b0*/  @P3 STG.E.U8 desc[UR12][R10.64], R21 ;  /* 0x000000150a003986 */ /* 0x0001e8000c10110c */
[----:B------:R0:W-:Y:S01]  /*e6c0*/  @P2 STG.E.U8 desc[UR12][R8.64], R19 ;  /* 0x0000001308002986 */ /* 0x0001e2000c10110c */
[----:B------:R-:W-:-:S03]  /*e6d0*/  LEA.HI.X.SX32 R13, R20, R22, 0x1, P6 ;  /* 0x00000016140d7211 */ /* 0x000fc600030f0eff */
[----:B------:R0:W-:Y:S01]  /*e6e0*/  @P1 STG.E.U8 desc[UR12][R2.64], R17 ;  /* 0x0000001102001986 */ /* 0x0001e2000c10110c */
[----:B------:R-:W-:Y:S05]  /*e6f0*/  @!P0 EXIT ;  /* 0x000000000000894d */ /* 0x000fea0003800000 */
[----:B------:R-:W-:Y:S01]  /*e700*/  STG.E.U8 desc[UR12][R12.64], R23 ;  /* 0x000000170c007986 */ /* 0x000fe2000c10110c */
[----:B------:R-:W-:Y:S05]  /*e710*/  EXIT ;  /* 0x000000000000794d */ /* 0x000fea0003800000 */
.L_x_3:
[----:B------:R-:W-:-:S00]  /*e720*/  BRA `(.L_x_3) ;  /* 0xfffffffc00fc7947 */ /* 0x000fc0000383ffff */
[----:B------:R-:W-:-:S00]  /*e730*/  NOP ;  /* 0x0000000000007918 */ /* 0x000fc00000000000 */
        /* <DEDUP_REMOVED lines=12> */
.L_x_4:


//--------------------- .nv.shared.matmul_kernel  --------------------------
	.section	.nv.shared.matmul_kernel,"aw",@nobits
	.sectionflags	@""
	.align	16
	.zero		1024


//--------------------- .nv.shared.reserved.0     --------------------------
	.section	.nv.shared.reserved.0,"aw",@nobits
	.weak		__nv_reservedSMEM_offset_0_alias
	.size		__nv_reservedSMEM_offset_0_alias, 0, 0
	.other		__nv_reservedSMEM_offset_0_alias,@"STO_CUDA_RESERVED_SHARED STV_DEFAULT"
__nv_reservedSMEM_offset_0_alias:
	.zero		0


//--------------------- .nv.constant0.matmul_kernel --------------------------
	.section	.nv.constant0.matmul_kernel,"a",@progbits
	.sectionflags	@""
	.align	4
.nv.constant0.matmul_kernel:
	.zero		608


//--------------------- SYMBOLS --------------------------

	.type		.nv.reservedSmem.offset0,@object
	.size		.nv.reservedSmem.offset0,0x4
